//
// Generated by NVIDIA NVVM Compiler
//
// Compiler Build ID: CL-36424714
// Cuda compilation tools, release 13.0, V13.0.88
// Based on NVVM 20.0.0
//

.version 9.0
.target sm_100
.address_size 64

	// .globl	_Z15softmax_kernel1PfS_ii
// _ZZ20softmax_kernel_blockILj128EEvPfS0_iiE4smem has been demoted
// _ZZ20softmax_kernel_blockILj128EEvPfS0_iiE8smem_m_d_$_0 has been demoted
// _ZZ20softmax_kernel_blockILj128EEvPfS0_iiE8smem_m_d_$_1 has been demoted
// _ZZ25softmax_kernel_block_vec4ILj128EEvPfS0_iiE4smem has been demoted
// _ZZ25softmax_kernel_block_vec4ILj128EEvPfS0_iiE8smem_m_d_$_0 has been demoted
// _ZZ25softmax_kernel_block_vec4ILj128EEvPfS0_iiE8smem_m_d_$_1 has been demoted
// _ZZ28softmax_forward_online_blockILj128EEvPfS0_iiE8smem_max has been demoted
// _ZZ28softmax_forward_online_blockILj128EEvPfS0_iiE8smem_sum has been demoted

.visible .entry _Z15softmax_kernel1PfS_ii(
	.param .u64 .ptr .align 1 _Z15softmax_kernel1PfS_ii_param_0,
	.param .u64 .ptr .align 1 _Z15softmax_kernel1PfS_ii_param_1,
	.param .u32 _Z15softmax_kernel1PfS_ii_param_2,
	.param .u32 _Z15softmax_kernel1PfS_ii_param_3
)
{
	.reg .pred 	%p<29>;
	.reg .b32 	%r<123>;
	.reg .b32 	%f<351>;
	.reg .b64 	%rd<37>;

	ld.param.u64 	%rd7, [_Z15softmax_kernel1PfS_ii_param_0];
	ld.param.u64 	%rd8, [_Z15softmax_kernel1PfS_ii_param_1];
	ld.param.u32 	%r59, [_Z15softmax_kernel1PfS_ii_param_2];
	ld.param.u32 	%r58, [_Z15softmax_kernel1PfS_ii_param_3];
	cvta.to.global.u64 	%rd1, %rd8;
	cvta.to.global.u64 	%rd2, %rd7;
	mov.u32 	%r60, %ctaid.x;
	mov.u32 	%r61, %ntid.x;
	mov.u32 	%r62, %tid.x;
	mad.lo.s32 	%r1, %r60, %r61, %r62;
	setp.ge.s32 	%p1, %r1, %r59;
	@%p1 bra 	$L__BB0_39;
	setp.lt.s32 	%p2, %r58, 1;
	mov.f32 	%f341, 0fFF800000;
	@%p2 bra 	$L__BB0_14;
	mul.lo.s32 	%r2, %r58, %r1;
	and.b32  	%r3, %r58, 15;
	setp.lt.u32 	%p3, %r58, 16;
	mov.f32 	%f341, 0fFF800000;
	mov.b32 	%r104, 0;
	@%p3 bra 	$L__BB0_5;
	and.b32  	%r104, %r58, 2147483632;
	neg.s32 	%r110, %r104;
	add.s64 	%rd3, %rd2, 32;
	mov.f32 	%f341, 0fFF800000;
	mov.u32 	%r109, %r2;
$L__BB0_4:
	.pragma "nounroll";
	mul.wide.s32 	%rd9, %r109, 4;
	add.s64 	%rd10, %rd3, %rd9;
	ld.global.f32 	%f30, [%rd10+-32];
	max.f32 	%f31, %f341, %f30;
	ld.global.f32 	%f32, [%rd10+-28];
	max.f32 	%f33, %f31, %f32;
	ld.global.f32 	%f34, [%rd10+-24];
	max.f32 	%f35, %f33, %f34;
	ld.global.f32 	%f36, [%rd10+-20];
	max.f32 	%f37, %f35, %f36;
	ld.global.f32 	%f38, [%rd10+-16];
	max.f32 	%f39, %f37, %f38;
	ld.global.f32 	%f40, [%rd10+-12];
	max.f32 	%f41, %f39, %f40;
	ld.global.f32 	%f42, [%rd10+-8];
	max.f32 	%f43, %f41, %f42;
	ld.global.f32 	%f44, [%rd10+-4];
	max.f32 	%f45, %f43, %f44;
	ld.global.f32 	%f46, [%rd10];
	max.f32 	%f47, %f45, %f46;
	ld.global.f32 	%f48, [%rd10+4];
	max.f32 	%f49, %f47, %f48;
	ld.global.f32 	%f50, [%rd10+8];
	max.f32 	%f51, %f49, %f50;
	ld.global.f32 	%f52, [%rd10+12];
	max.f32 	%f53, %f51, %f52;
	ld.global.f32 	%f54, [%rd10+16];
	max.f32 	%f55, %f53, %f54;
	ld.global.f32 	%f56, [%rd10+20];
	max.f32 	%f57, %f55, %f56;
	ld.global.f32 	%f58, [%rd10+24];
	max.f32 	%f59, %f57, %f58;
	ld.global.f32 	%f60, [%rd10+28];
	max.f32 	%f341, %f59, %f60;
	add.s32 	%r110, %r110, 16;
	add.s32 	%r109, %r109, 16;
	setp.eq.s32 	%p4, %r110, 0;
	@%p4 bra 	$L__BB0_5;
	bra.uni 	$L__BB0_4;
$L__BB0_5:
	setp.eq.s32 	%p5, %r3, 0;
	@%p5 bra 	$L__BB0_14;
	and.b32  	%r7, %r58, 7;
	setp.lt.u32 	%p6, %r3, 8;
	@%p6 bra 	$L__BB0_8;
	add.s32 	%r64, %r104, %r2;
	mul.wide.s32 	%rd11, %r64, 4;
	add.s64 	%rd12, %rd2, %rd11;
	ld.global.f32 	%f62, [%rd12];
	max.f32 	%f63, %f341, %f62;
	ld.global.f32 	%f64, [%rd12+4];
	max.f32 	%f65, %f63, %f64;
	ld.global.f32 	%f66, [%rd12+8];
	max.f32 	%f67, %f65, %f66;
	ld.global.f32 	%f68, [%rd12+12];
	max.f32 	%f69, %f67, %f68;
	ld.global.f32 	%f70, [%rd12+16];
	max.f32 	%f71, %f69, %f70;
	ld.global.f32 	%f72, [%rd12+20];
	max.f32 	%f73, %f71, %f72;
	ld.global.f32 	%f74, [%rd12+24];
	max.f32 	%f75, %f73, %f74;
	ld.global.f32 	%f76, [%rd12+28];
	max.f32 	%f341, %f75, %f76;
	add.s32 	%r104, %r104, 8;
$L__BB0_8:
	setp.eq.s32 	%p7, %r7, 0;
	@%p7 bra 	$L__BB0_14;
	and.b32  	%r10, %r58, 3;
	setp.lt.u32 	%p8, %r7, 4;
	@%p8 bra 	$L__BB0_11;
	add.s32 	%r65, %r104, %r2;
	mul.wide.s32 	%rd13, %r65, 4;
	add.s64 	%rd14, %rd2, %rd13;
	ld.global.f32 	%f78, [%rd14];
	max.f32 	%f79, %f341, %f78;
	ld.global.f32 	%f80, [%rd14+4];
	max.f32 	%f81, %f79, %f80;
	ld.global.f32 	%f82, [%rd14+8];
	max.f32 	%f83, %f81, %f82;
	ld.global.f32 	%f84, [%rd14+12];
	max.f32 	%f341, %f83, %f84;
	add.s32 	%r104, %r104, 4;
$L__BB0_11:
	setp.eq.s32 	%p9, %r10, 0;
	@%p9 bra 	$L__BB0_14;
	add.s32 	%r108, %r104, %r2;
	neg.s32 	%r107, %r10;
$L__BB0_13:
	.pragma "nounroll";
	mul.wide.s32 	%rd15, %r108, 4;
	add.s64 	%rd16, %rd2, %rd15;
	ld.global.f32 	%f85, [%rd16];
	max.f32 	%f341, %f341, %f85;
	add.s32 	%r108, %r108, 1;
	add.s32 	%r107, %r107, 1;
	setp.ne.s32 	%p10, %r107, 0;
	@%p10 bra 	$L__BB0_13;
$L__BB0_14:
	setp.lt.s32 	%p11, %r58, 1;
	mov.f32 	%f349, 0f00000000;
	@%p11 bra 	$L__BB0_26;
	mul.lo.s32 	%r19, %r58, %r1;
	and.b32  	%r20, %r58, 7;
	setp.lt.u32 	%p12, %r58, 8;
	mov.f32 	%f349, 0f00000000;
	mov.b32 	%r111, 0;
	@%p12 bra 	$L__BB0_18;
	and.b32  	%r111, %r58, 2147483640;
	neg.s32 	%r115, %r111;
	add.s64 	%rd4, %rd2, 16;
	mov.f32 	%f349, 0f00000000;
	mov.u32 	%r114, %r19;
$L__BB0_17:
	.pragma "nounroll";
	mul.wide.s32 	%rd17, %r114, 4;
	add.s64 	%rd18, %rd4, %rd17;
	ld.global.f32 	%f90, [%rd18+-16];
	sub.f32 	%f91, %f90, %f341;
	fma.rn.f32 	%f92, %f91, 0f3BBB989D, 0f3F000000;
	cvt.sat.f32.f32 	%f93, %f92;
	mov.f32 	%f94, 0f4B400001;
	mov.f32 	%f95, 0f437C0000;
	fma.rm.f32 	%f96, %f93, %f95, %f94;
	add.f32 	%f97, %f96, 0fCB40007F;
	neg.f32 	%f98, %f97;
	fma.rn.f32 	%f99, %f91, 0f3FB8AA3B, %f98;
	fma.rn.f32 	%f100, %f91, 0f32A57060, %f99;
	mov.b32 	%r67, %f96;
	shl.b32 	%r68, %r67, 23;
	mov.b32 	%f101, %r68;
	ex2.approx.ftz.f32 	%f102, %f100;
	fma.rn.f32 	%f103, %f102, %f101, %f349;
	ld.global.f32 	%f104, [%rd18+-12];
	sub.f32 	%f105, %f104, %f341;
	fma.rn.f32 	%f106, %f105, 0f3BBB989D, 0f3F000000;
	cvt.sat.f32.f32 	%f107, %f106;
	fma.rm.f32 	%f108, %f107, %f95, %f94;
	add.f32 	%f109, %f108, 0fCB40007F;
	neg.f32 	%f110, %f109;
	fma.rn.f32 	%f111, %f105, 0f3FB8AA3B, %f110;
	fma.rn.f32 	%f112, %f105, 0f32A57060, %f111;
	mov.b32 	%r69, %f108;
	shl.b32 	%r70, %r69, 23;
	mov.b32 	%f113, %r70;
	ex2.approx.ftz.f32 	%f114, %f112;
	fma.rn.f32 	%f115, %f114, %f113, %f103;
	ld.global.f32 	%f116, [%rd18+-8];
	sub.f32 	%f117, %f116, %f341;
	fma.rn.f32 	%f118, %f117, 0f3BBB989D, 0f3F000000;
	cvt.sat.f32.f32 	%f119, %f118;
	fma.rm.f32 	%f120, %f119, %f95, %f94;
	add.f32 	%f121, %f120, 0fCB40007F;
	neg.f32 	%f122, %f121;
	fma.rn.f32 	%f123, %f117, 0f3FB8AA3B, %f122;
	fma.rn.f32 	%f124, %f117, 0f32A57060, %f123;
	mov.b32 	%r71, %f120;
	shl.b32 	%r72, %r71, 23;
	mov.b32 	%f125, %r72;
	ex2.approx.ftz.f32 	%f126, %f124;
	fma.rn.f32 	%f127, %f126, %f125, %f115;
	ld.global.f32 	%f128, [%rd18+-4];
	sub.f32 	%f129, %f128, %f341;
	fma.rn.f32 	%f130, %f129, 0f3BBB989D, 0f3F000000;
	cvt.sat.f32.f32 	%f131, %f130;
	fma.rm.f32 	%f132, %f131, %f95, %f94;
	add.f32 	%f133, %f132, 0fCB40007F;
	neg.f32 	%f134, %f133;
	fma.rn.f32 	%f135, %f129, 0f3FB8AA3B, %f134;
	fma.rn.f32 	%f136, %f129, 0f32A57060, %f135;
	mov.b32 	%r73, %f132;
	shl.b32 	%r74, %r73, 23;
	mov.b32 	%f137, %r74;
	ex2.approx.ftz.f32 	%f138, %f136;
	fma.rn.f32 	%f139, %f138, %f137, %f127;
	ld.global.f32 	%f140, [%rd18];
	sub.f32 	%f141, %f140, %f341;
	fma.rn.f32 	%f142, %f141, 0f3BBB989D, 0f3F000000;
	cvt.sat.f32.f32 	%f143, %f142;
	fma.rm.f32 	%f144, %f143, %f95, %f94;
	add.f32 	%f145, %f144, 0fCB40007F;
	neg.f32 	%f146, %f145;
	fma.rn.f32 	%f147, %f141, 0f3FB8AA3B, %f146;
	fma.rn.f32 	%f148, %f141, 0f32A57060, %f147;
	mov.b32 	%r75, %f144;
	shl.b32 	%r76, %r75, 23;
	mov.b32 	%f149, %r76;
	ex2.approx.ftz.f32 	%f150, %f148;
	fma.rn.f32 	%f151, %f150, %f149, %f139;
	ld.global.f32 	%f152, [%rd18+4];
	sub.f32 	%f153, %f152, %f341;
	fma.rn.f32 	%f154, %f153, 0f3BBB989D, 0f3F000000;
	cvt.sat.f32.f32 	%f155, %f154;
	fma.rm.f32 	%f156, %f155, %f95, %f94;
	add.f32 	%f157, %f156, 0fCB40007F;
	neg.f32 	%f158, %f157;
	fma.rn.f32 	%f159, %f153, 0f3FB8AA3B, %f158;
	fma.rn.f32 	%f160, %f153, 0f32A57060, %f159;
	mov.b32 	%r77, %f156;
	shl.b32 	%r78, %r77, 23;
	mov.b32 	%f161, %r78;
	ex2.approx.ftz.f32 	%f162, %f160;
	fma.rn.f32 	%f163, %f162, %f161, %f151;
	ld.global.f32 	%f164, [%rd18+8];
	sub.f32 	%f165, %f164, %f341;
	fma.rn.f32 	%f166, %f165, 0f3BBB989D, 0f3F000000;
	cvt.sat.f32.f32 	%f167, %f166;
	fma.rm.f32 	%f168, %f167, %f95, %f94;
	add.f32 	%f169, %f168, 0fCB40007F;
	neg.f32 	%f170, %f169;
	fma.rn.f32 	%f171, %f165, 0f3FB8AA3B, %f170;
	fma.rn.f32 	%f172, %f165, 0f32A57060, %f171;
	mov.b32 	%r79, %f168;
	shl.b32 	%r80, %r79, 23;
	mov.b32 	%f173, %r80;
	ex2.approx.ftz.f32 	%f174, %f172;
	fma.rn.f32 	%f175, %f174, %f173, %f163;
	ld.global.f32 	%f176, [%rd18+12];
	sub.f32 	%f177, %f176, %f341;
	fma.rn.f32 	%f178, %f177, 0f3BBB989D, 0f3F000000;
	cvt.sat.f32.f32 	%f179, %f178;
	fma.rm.f32 	%f180, %f179, %f95, %f94;
	add.f32 	%f181, %f180, 0fCB40007F;
	neg.f32 	%f182, %f181;
	fma.rn.f32 	%f183, %f177, 0f3FB8AA3B, %f182;
	fma.rn.f32 	%f184, %f177, 0f32A57060, %f183;
	mov.b32 	%r81, %f180;
	shl.b32 	%r82, %r81, 23;
	mov.b32 	%f185, %r82;
	ex2.approx.ftz.f32 	%f186, %f184;
	fma.rn.f32 	%f349, %f186, %f185, %f175;
	add.s32 	%r115, %r115, 8;
	add.s32 	%r114, %r114, 8;
	setp.eq.s32 	%p13, %r115, 0;
	@%p13 bra 	$L__BB0_18;
	bra.uni 	$L__BB0_17;
$L__BB0_18:
	setp.eq.s32 	%p14, %r20, 0;
	@%p14 bra 	$L__BB0_26;
	and.b32  	%r28, %r58, 3;
	setp.lt.u32 	%p15, %r20, 4;
	@%p15 bra 	$L__BB0_21;
	add.s32 	%r83, %r111, %r19;
	mul.wide.s32 	%rd19, %r83, 4;
	add.s64 	%rd20, %rd2, %rd19;
	ld.global.f32 	%f188, [%rd20];
	sub.f32 	%f189, %f188, %f341;
	fma.rn.f32 	%f190, %f189, 0f3BBB989D, 0f3F000000;
	cvt.sat.f32.f32 	%f191, %f190;
	mov.f32 	%f192, 0f4B400001;
	mov.f32 	%f193, 0f437C0000;
	fma.rm.f32 	%f194, %f191, %f193, %f192;
	add.f32 	%f195, %f194, 0fCB40007F;
	neg.f32 	%f196, %f195;
	fma.rn.f32 	%f197, %f189, 0f3FB8AA3B, %f196;
	fma.rn.f32 	%f198, %f189, 0f32A57060, %f197;
	mov.b32 	%r84, %f194;
	shl.b32 	%r85, %r84, 23;
	mov.b32 	%f199, %r85;
	ex2.approx.ftz.f32 	%f200, %f198;
	fma.rn.f32 	%f201, %f200, %f199, %f349;
	ld.global.f32 	%f202, [%rd20+4];
	sub.f32 	%f203, %f202, %f341;
	fma.rn.f32 	%f204, %f203, 0f3BBB989D, 0f3F000000;
	cvt.sat.f32.f32 	%f205, %f204;
	fma.rm.f32 	%f206, %f205, %f193, %f192;
	add.f32 	%f207, %f206, 0fCB40007F;
	neg.f32 	%f208, %f207;
	fma.rn.f32 	%f209, %f203, 0f3FB8AA3B, %f208;
	fma.rn.f32 	%f210, %f203, 0f32A57060, %f209;
	mov.b32 	%r86, %f206;
	shl.b32 	%r87, %r86, 23;
	mov.b32 	%f211, %r87;
	ex2.approx.ftz.f32 	%f212, %f210;
	fma.rn.f32 	%f213, %f212, %f211, %f201;
	ld.global.f32 	%f214, [%rd20+8];
	sub.f32 	%f215, %f214, %f341;
	fma.rn.f32 	%f216, %f215, 0f3BBB989D, 0f3F000000;
	cvt.sat.f32.f32 	%f217, %f216;
	fma.rm.f32 	%f218, %f217, %f193, %f192;
	add.f32 	%f219, %f218, 0fCB40007F;
	neg.f32 	%f220, %f219;
	fma.rn.f32 	%f221, %f215, 0f3FB8AA3B, %f220;
	fma.rn.f32 	%f222, %f215, 0f32A57060, %f221;
	mov.b32 	%r88, %f218;
	shl.b32 	%r89, %r88, 23;
	mov.b32 	%f223, %r89;
	ex2.approx.ftz.f32 	%f224, %f222;
	fma.rn.f32 	%f225, %f224, %f223, %f213;
	ld.global.f32 	%f226, [%rd20+12];
	sub.f32 	%f227, %f226, %f341;
	fma.rn.f32 	%f228, %f227, 0f3BBB989D, 0f3F000000;
	cvt.sat.f32.f32 	%f229, %f228;
	fma.rm.f32 	%f230, %f229, %f193, %f192;
	add.f32 	%f231, %f230, 0fCB40007F;
	neg.f32 	%f232, %f231;
	fma.rn.f32 	%f233, %f227, 0f3FB8AA3B, %f232;
	fma.rn.f32 	%f234, %f227, 0f32A57060, %f233;
	mov.b32 	%r90, %f230;
	shl.b32 	%r91, %r90, 23;
	mov.b32 	%f235, %r91;
	ex2.approx.ftz.f32 	%f236, %f234;
	fma.rn.f32 	%f349, %f236, %f235, %f225;
	add.s32 	%r111, %r111, 4;
$L__BB0_21:
	setp.eq.s32 	%p16, %r28, 0;
	@%p16 bra 	$L__BB0_26;
	setp.eq.s32 	%p17, %r28, 1;
	@%p17 bra 	$L__BB0_24;
	add.s32 	%r92, %r111, %r19;
	mul.wide.s32 	%rd21, %r92, 4;
	add.s64 	%rd22, %rd2, %rd21;
	ld.global.f32 	%f238, [%rd22];
	sub.f32 	%f239, %f238, %f341;
	fma.rn.f32 	%f240, %f239, 0f3BBB989D, 0f3F000000;
	cvt.sat.f32.f32 	%f241, %f240;
	mov.f32 	%f242, 0f4B400001;
	mov.f32 	%f243, 0f437C0000;
	fma.rm.f32 	%f244, %f241, %f243, %f242;
	add.f32 	%f245, %f244, 0fCB40007F;
	neg.f32 	%f246, %f245;
	fma.rn.f32 	%f247, %f239, 0f3FB8AA3B, %f246;
	fma.rn.f32 	%f248, %f239, 0f32A57060, %f247;
	mov.b32 	%r93, %f244;
	shl.b32 	%r94, %r93, 23;
	mov.b32 	%f249, %r94;
	ex2.approx.ftz.f32 	%f250, %f248;
	fma.rn.f32 	%f251, %f250, %f249, %f349;
	ld.global.f32 	%f252, [%rd22+4];
	sub.f32 	%f253, %f252, %f341;
	fma.rn.f32 	%f254, %f253, 0f3BBB989D, 0f3F000000;
	cvt.sat.f32.f32 	%f255, %f254;
	fma.rm.f32 	%f256, %f255, %f243, %f242;
	add.f32 	%f257, %f256, 0fCB40007F;
	neg.f32 	%f258, %f257;
	fma.rn.f32 	%f259, %f253, 0f3FB8AA3B, %f258;
	fma.rn.f32 	%f260, %f253, 0f32A57060, %f259;
	mov.b32 	%r95, %f256;
	shl.b32 	%r96, %r95, 23;
	mov.b32 	%f261, %r96;
	ex2.approx.ftz.f32 	%f262, %f260;
	fma.rn.f32 	%f349, %f262, %f261, %f251;
	add.s32 	%r111, %r111, 2;
$L__BB0_24:
	and.b32  	%r97, %r58, 1;
	setp.eq.b32 	%p18, %r97, 1;
	not.pred 	%p19, %p18;
	@%p19 bra 	$L__BB0_26;
	add.s32 	%r98, %r111, %r19;
	mul.wide.s32 	%rd23, %r98, 4;
	add.s64 	%rd24, %rd2, %rd23;
	ld.global.f32 	%f263, [%rd24];
	sub.f32 	%f264, %f263, %f341;
	fma.rn.f32 	%f265, %f264, 0f3BBB989D, 0f3F000000;
	cvt.sat.f32.f32 	%f266, %f265;
	mov.f32 	%f267, 0f4B400001;
	mov.f32 	%f268, 0f437C0000;
	fma.rm.f32 	%f269, %f266, %f268, %f267;
	add.f32 	%f270, %f269, 0fCB40007F;
	neg.f32 	%f271, %f270;
	fma.rn.f32 	%f272, %f264, 0f3FB8AA3B, %f271;
	fma.rn.f32 	%f273, %f264, 0f32A57060, %f272;
	mov.b32 	%r99, %f269;
	shl.b32 	%r100, %r99, 23;
	mov.b32 	%f274, %r100;
	ex2.approx.ftz.f32 	%f275, %f273;
	fma.rn.f32 	%f349, %f275, %f274, %f349;
$L__BB0_26:
	setp.lt.s32 	%p20, %r58, 1;
	@%p20 bra 	$L__BB0_39;
	mul.lo.s32 	%r33, %r58, %r1;
	and.b32  	%r34, %r58, 15;
	setp.lt.u32 	%p21, %r58, 16;
	mov.b32 	%r118, 0;
	@%p21 bra 	$L__BB0_30;
	and.b32  	%r118, %r58, 2147483632;
	neg.s32 	%r117, %r118;
	add.s64 	%rd5, %rd2, 32;
	add.s64 	%rd6, %rd1, 32;
	mov.u32 	%r116, %r33;
$L__BB0_29:
	.pragma "nounroll";
	mul.wide.s32 	%rd25, %r116, 4;
	add.s64 	%rd26, %rd5, %rd25;
	add.s64 	%rd27, %rd6, %rd25;
	ld.global.f32 	%f276, [%rd26+-32];
	div.rn.f32 	%f277, %f276, %f349;
	st.global.f32 	[%rd27+-32], %f277;
	ld.global.f32 	%f278, [%rd26+-28];
	div.rn.f32 	%f279, %f278, %f349;
	st.global.f32 	[%rd27+-28], %f279;
	ld.global.f32 	%f280, [%rd26+-24];
	div.rn.f32 	%f281, %f280, %f349;
	st.global.f32 	[%rd27+-24], %f281;
	ld.global.f32 	%f282, [%rd26+-20];
	div.rn.f32 	%f283, %f282, %f349;
	st.global.f32 	[%rd27+-20], %f283;
	ld.global.f32 	%f284, [%rd26+-16];
	div.rn.f32 	%f285, %f284, %f349;
	st.global.f32 	[%rd27+-16], %f285;
	ld.global.f32 	%f286, [%rd26+-12];
	div.rn.f32 	%f287, %f286, %f349;
	st.global.f32 	[%rd27+-12], %f287;
	ld.global.f32 	%f288, [%rd26+-8];
	div.rn.f32 	%f289, %f288, %f349;
	st.global.f32 	[%rd27+-8], %f289;
	ld.global.f32 	%f290, [%rd26+-4];
	div.rn.f32 	%f291, %f290, %f349;
	st.global.f32 	[%rd27+-4], %f291;
	ld.global.f32 	%f292, [%rd26];
	div.rn.f32 	%f293, %f292, %f349;
	st.global.f32 	[%rd27], %f293;
	ld.global.f32 	%f294, [%rd26+4];
	div.rn.f32 	%f295, %f294, %f349;
	st.global.f32 	[%rd27+4], %f295;
	ld.global.f32 	%f296, [%rd26+8];
	div.rn.f32 	%f297, %f296, %f349;
	st.global.f32 	[%rd27+8], %f297;
	ld.global.f32 	%f298, [%rd26+12];
	div.rn.f32 	%f299, %f298, %f349;
	st.global.f32 	[%rd27+12], %f299;
	ld.global.f32 	%f300, [%rd26+16];
	div.rn.f32 	%f301, %f300, %f349;
	st.global.f32 	[%rd27+16], %f301;
	ld.global.f32 	%f302, [%rd26+20];
	div.rn.f32 	%f303, %f302, %f349;
	st.global.f32 	[%rd27+20], %f303;
	ld.global.f32 	%f304, [%rd26+24];
	div.rn.f32 	%f305, %f304, %f349;
	st.global.f32 	[%rd27+24], %f305;
	ld.global.f32 	%f306, [%rd26+28];
	div.rn.f32 	%f307, %f306, %f349;
	st.global.f32 	[%rd27+28], %f307;
	add.s32 	%r117, %r117, 16;
	add.s32 	%r116, %r116, 16;
	setp.ne.s32 	%p22, %r117, 0;
	@%p22 bra 	$L__BB0_29;
$L__BB0_30:
	setp.eq.s32 	%p23, %r34, 0;
	@%p23 bra 	$L__BB0_39;
	and.b32  	%r46, %r58, 7;
	setp.lt.u32 	%p24, %r34, 8;
	@%p24 bra 	$L__BB0_33;
	add.s32 	%r102, %r118, %r33;
	mul.wide.s32 	%rd28, %r102, 4;
	add.s64 	%rd29, %rd2, %rd28;
	ld.global.f32 	%f308, [%rd29];
	div.rn.f32 	%f309, %f308, %f349;
	add.s64 	%rd30, %rd1, %rd28;
	st.global.f32 	[%rd30], %f309;
	ld.global.f32 	%f310, [%rd29+4];
	div.rn.f32 	%f311, %f310, %f349;
	st.global.f32 	[%rd30+4], %f311;
	ld.global.f32 	%f312, [%rd29+8];
	div.rn.f32 	%f313, %f312, %f349;
	st.global.f32 	[%rd30+8], %f313;
	ld.global.f32 	%f314, [%rd29+12];
	div.rn.f32 	%f315, %f314, %f349;
	st.global.f32 	[%rd30+12], %f315;
	ld.global.f32 	%f316, [%rd29+16];
	div.rn.f32 	%f317, %f316, %f349;
	st.global.f32 	[%rd30+16], %f317;
	ld.global.f32 	%f318, [%rd29+20];
	div.rn.f32 	%f319, %f318, %f349;
	st.global.f32 	[%rd30+20], %f319;
	ld.global.f32 	%f320, [%rd29+24];
	div.rn.f32 	%f321, %f320, %f349;
	st.global.f32 	[%rd30+24], %f321;
	ld.global.f32 	%f322, [%rd29+28];
	div.rn.f32 	%f323, %f322, %f349;
	st.global.f32 	[%rd30+28], %f323;
	add.s32 	%r118, %r118, 8;
$L__BB0_33:
	setp.eq.s32 	%p25, %r46, 0;
	@%p25 bra 	$L__BB0_39;
	and.b32  	%r49, %r58, 3;
	setp.lt.u32 	%p26, %r46, 4;
	@%p26 bra 	$L__BB0_36;
	add.s32 	%r103, %r118, %r33;
	mul.wide.s32 	%rd31, %r103, 4;
	add.s64 	%rd32, %rd2, %rd31;
	ld.global.f32 	%f324, [%rd32];
	div.rn.f32 	%f325, %f324, %f349;
	add.s64 	%rd33, %rd1, %rd31;
	st.global.f32 	[%rd33], %f325;
	ld.global.f32 	%f326, [%rd32+4];
	div.rn.f32 	%f327, %f326, %f349;
	st.global.f32 	[%rd33+4], %f327;
	ld.global.f32 	%f328, [%rd32+8];
	div.rn.f32 	%f329, %f328, %f349;
	st.global.f32 	[%rd33+8], %f329;
	ld.global.f32 	%f330, [%rd32+12];
	div.rn.f32 	%f331, %f330, %f349;
	st.global.f32 	[%rd33+12], %f331;
	add.s32 	%r118, %r118, 4;
$L__BB0_36:
	setp.eq.s32 	%p27, %r49, 0;
	@%p27 bra 	$L__BB0_39;
	add.s32 	%r122, %r118, %r33;
	neg.s32 	%r121, %r49;
$L__BB0_38:
	.pragma "nounroll";
	mul.wide.s32 	%rd34, %r122, 4;
	add.s64 	%rd35, %rd1, %rd34;
	add.s64 	%rd36, %rd2, %rd34;
	ld.global.f32 	%f332, [%rd36];
	div.rn.f32 	%f333, %f332, %f349;
	st.global.f32 	[%rd35], %f333;
	add.s32 	%r122, %r122, 1;
	add.s32 	%r121, %r121, 1;
	setp.ne.s32 	%p28, %r121, 0;
	@%p28 bra 	$L__BB0_38;
$L__BB0_39:
	ret;

}
	// .globl	_Z20softmax_forward_warpPfS_ii
.visible .entry _Z20softmax_forward_warpPfS_ii(
	.param .u64 .ptr .align 1 _Z20softmax_forward_warpPfS_ii_param_0,
	.param .u64 .ptr .align 1 _Z20softmax_forward_warpPfS_ii_param_1,
	.param .u32 _Z20softmax_forward_warpPfS_ii_param_2,
	.param .u32 _Z20softmax_forward_warpPfS_ii_param_3
)
{
	.reg .pred 	%p<35>;
	.reg .b32 	%r<171>;
	.reg .b32 	%f<384>;
	.reg .b64 	%rd<31>;

	ld.param.u64 	%rd7, [_Z20softmax_forward_warpPfS_ii_param_0];
	ld.param.u64 	%rd8, [_Z20softmax_forward_warpPfS_ii_param_1];
	ld.param.u32 	%r59, [_Z20softmax_forward_warpPfS_ii_param_3];
	cvta.to.global.u64 	%rd1, %rd8;
	cvta.to.global.u64 	%rd2, %rd7;
	mov.u32 	%r60, %tid.y;
	mov.u32 	%r61, %ntid.x;
	mov.u32 	%r62, %tid.x;
	mad.lo.s32 	%r63, %r60, %r61, %r62;
	and.b32  	%r170, %r63, 31;
	shr.u32 	%r64, %r63, 5;
	mov.u32 	%r65, %ctaid.x;
	mov.u32 	%r66, %ntid.y;
	mad.lo.s32 	%r2, %r65, %r66, %r64;
	setp.ge.s32 	%p1, %r170, %r59;
	mov.f32 	%f375, 0fFF800000;
	@%p1 bra 	$L__BB1_13;
	mul.lo.s32 	%r3, %r59, %r2;
	not.b32 	%r67, %r170;
	add.s32 	%r68, %r59, %r67;
	shr.u32 	%r69, %r68, 5;
	add.s32 	%r4, %r69, 1;
	and.b32  	%r5, %r4, 15;
	setp.lt.u32 	%p2, %r68, 480;
	mov.f32 	%f375, 0fFF800000;
	mov.u32 	%r155, %r170;
	@%p2 bra 	$L__BB1_4;
	and.b32  	%r70, %r4, 268435440;
	neg.s32 	%r153, %r70;
	add.s64 	%rd3, %rd2, 1024;
	add.s32 	%r152, %r3, %r170;
	mov.f32 	%f375, 0fFF800000;
	mov.u32 	%r155, %r170;
$L__BB1_3:
	.pragma "nounroll";
	mul.wide.s32 	%rd9, %r152, 4;
	add.s64 	%rd10, %rd3, %rd9;
	ld.global.f32 	%f32, [%rd10+-1024];
	max.f32 	%f33, %f375, %f32;
	ld.global.f32 	%f34, [%rd10+-896];
	max.f32 	%f35, %f33, %f34;
	ld.global.f32 	%f36, [%rd10+-768];
	max.f32 	%f37, %f35, %f36;
	ld.global.f32 	%f38, [%rd10+-640];
	max.f32 	%f39, %f37, %f38;
	ld.global.f32 	%f40, [%rd10+-512];
	max.f32 	%f41, %f39, %f40;
	ld.global.f32 	%f42, [%rd10+-384];
	max.f32 	%f43, %f41, %f42;
	ld.global.f32 	%f44, [%rd10+-256];
	max.f32 	%f45, %f43, %f44;
	ld.global.f32 	%f46, [%rd10+-128];
	max.f32 	%f47, %f45, %f46;
	ld.global.f32 	%f48, [%rd10];
	max.f32 	%f49, %f47, %f48;
	ld.global.f32 	%f50, [%rd10+128];
	max.f32 	%f51, %f49, %f50;
	ld.global.f32 	%f52, [%rd10+256];
	max.f32 	%f53, %f51, %f52;
	ld.global.f32 	%f54, [%rd10+384];
	max.f32 	%f55, %f53, %f54;
	ld.global.f32 	%f56, [%rd10+512];
	max.f32 	%f57, %f55, %f56;
	ld.global.f32 	%f58, [%rd10+640];
	max.f32 	%f59, %f57, %f58;
	ld.global.f32 	%f60, [%rd10+768];
	max.f32 	%f61, %f59, %f60;
	ld.global.f32 	%f62, [%rd10+896];
	max.f32 	%f375, %f61, %f62;
	add.s32 	%r155, %r155, 512;
	add.s32 	%r153, %r153, 16;
	add.s32 	%r152, %r152, 512;
	setp.ne.s32 	%p3, %r153, 0;
	@%p3 bra 	$L__BB1_3;
$L__BB1_4:
	setp.eq.s32 	%p4, %r5, 0;
	@%p4 bra 	$L__BB1_13;
	and.b32  	%r15, %r4, 7;
	setp.lt.u32 	%p5, %r5, 8;
	@%p5 bra 	$L__BB1_7;
	add.s32 	%r71, %r155, %r3;
	mul.wide.s32 	%rd11, %r71, 4;
	add.s64 	%rd12, %rd2, %rd11;
	ld.global.f32 	%f64, [%rd12];
	max.f32 	%f65, %f375, %f64;
	ld.global.f32 	%f66, [%rd12+128];
	max.f32 	%f67, %f65, %f66;
	ld.global.f32 	%f68, [%rd12+256];
	max.f32 	%f69, %f67, %f68;
	ld.global.f32 	%f70, [%rd12+384];
	max.f32 	%f71, %f69, %f70;
	ld.global.f32 	%f72, [%rd12+512];
	max.f32 	%f73, %f71, %f72;
	ld.global.f32 	%f74, [%rd12+640];
	max.f32 	%f75, %f73, %f74;
	ld.global.f32 	%f76, [%rd12+768];
	max.f32 	%f77, %f75, %f76;
	ld.global.f32 	%f78, [%rd12+896];
	max.f32 	%f375, %f77, %f78;
	add.s32 	%r155, %r155, 256;
$L__BB1_7:
	setp.eq.s32 	%p6, %r15, 0;
	@%p6 bra 	$L__BB1_13;
	and.b32  	%r18, %r4, 3;
	setp.lt.u32 	%p7, %r15, 4;
	@%p7 bra 	$L__BB1_10;
	add.s32 	%r72, %r155, %r3;
	mul.wide.s32 	%rd13, %r72, 4;
	add.s64 	%rd14, %rd2, %rd13;
	ld.global.f32 	%f80, [%rd14];
	max.f32 	%f81, %f375, %f80;
	ld.global.f32 	%f82, [%rd14+128];
	max.f32 	%f83, %f81, %f82;
	ld.global.f32 	%f84, [%rd14+256];
	max.f32 	%f85, %f83, %f84;
	ld.global.f32 	%f86, [%rd14+384];
	max.f32 	%f375, %f85, %f86;
	add.s32 	%r155, %r155, 128;
$L__BB1_10:
	setp.eq.s32 	%p8, %r18, 0;
	@%p8 bra 	$L__BB1_13;
	add.s32 	%r159, %r155, %r3;
	neg.s32 	%r158, %r18;
$L__BB1_12:
	.pragma "nounroll";
	mul.wide.s32 	%rd15, %r159, 4;
	add.s64 	%rd16, %rd2, %rd15;
	ld.global.f32 	%f87, [%rd16];
	max.f32 	%f375, %f375, %f87;
	add.s32 	%r159, %r159, 32;
	add.s32 	%r158, %r158, 1;
	setp.ne.s32 	%p9, %r158, 0;
	@%p9 bra 	$L__BB1_12;
$L__BB1_13:
	setp.ge.s32 	%p10, %r170, %r59;
	bar.sync 	0;
	mov.b32 	%r73, %f375;
	shfl.sync.down.b32	%r74|%p11, %r73, 16, 31, -1;
	mov.b32 	%f89, %r74;
	max.f32 	%f90, %f375, %f89;
	mov.b32 	%r75, %f90;
	shfl.sync.down.b32	%r76|%p12, %r75, 8, 31, -1;
	mov.b32 	%f91, %r76;
	max.f32 	%f92, %f90, %f91;
	mov.b32 	%r77, %f92;
	shfl.sync.down.b32	%r78|%p13, %r77, 4, 31, -1;
	mov.b32 	%f93, %r78;
	max.f32 	%f94, %f92, %f93;
	mov.b32 	%r79, %f94;
	shfl.sync.down.b32	%r80|%p14, %r79, 2, 31, -1;
	mov.b32 	%f95, %r80;
	max.f32 	%f96, %f94, %f95;
	mov.b32 	%r81, %f96;
	shfl.sync.down.b32	%r82|%p15, %r81, 1, 31, -1;
	mov.b32 	%f97, %r82;
	max.f32 	%f98, %f96, %f97;
	bar.sync 	0;
	mov.b32 	%r83, %f98;
	shfl.sync.idx.b32	%r84|%p16, %r83, 0, 31, -1;
	mov.b32 	%f14, %r84;
	bar.sync 	0;
	mov.f32 	%f383, 0f00000000;
	@%p10 bra 	$L__BB1_25;
	mul.lo.s32 	%r27, %r59, %r2;
	not.b32 	%r85, %r170;
	add.s32 	%r28, %r59, %r85;
	shr.u32 	%r86, %r28, 5;
	add.s32 	%r29, %r86, 1;
	and.b32  	%r30, %r29, 7;
	setp.lt.u32 	%p17, %r28, 224;
	mov.f32 	%f383, 0f00000000;
	mov.u32 	%r163, %r170;
	@%p17 bra 	$L__BB1_17;
	and.b32  	%r87, %r29, 268435448;
	neg.s32 	%r161, %r87;
	add.s64 	%rd4, %rd2, 512;
	add.s32 	%r160, %r27, %r170;
	mov.f32 	%f383, 0f00000000;
	mov.u32 	%r163, %r170;
$L__BB1_16:
	.pragma "nounroll";
	mul.wide.s32 	%rd17, %r160, 4;
	add.s64 	%rd18, %rd4, %rd17;
	ld.global.f32 	%f102, [%rd18+-512];
	sub.f32 	%f103, %f102, %f14;
	fma.rn.f32 	%f104, %f103, 0f3BBB989D, 0f3F000000;
	cvt.sat.f32.f32 	%f105, %f104;
	mov.f32 	%f106, 0f4B400001;
	mov.f32 	%f107, 0f437C0000;
	fma.rm.f32 	%f108, %f105, %f107, %f106;
	add.f32 	%f109, %f108, 0fCB40007F;
	neg.f32 	%f110, %f109;
	fma.rn.f32 	%f111, %f103, 0f3FB8AA3B, %f110;
	fma.rn.f32 	%f112, %f103, 0f32A57060, %f111;
	mov.b32 	%r88, %f108;
	shl.b32 	%r89, %r88, 23;
	mov.b32 	%f113, %r89;
	ex2.approx.ftz.f32 	%f114, %f112;
	fma.rn.f32 	%f115, %f114, %f113, %f383;
	ld.global.f32 	%f116, [%rd18+-384];
	sub.f32 	%f117, %f116, %f14;
	fma.rn.f32 	%f118, %f117, 0f3BBB989D, 0f3F000000;
	cvt.sat.f32.f32 	%f119, %f118;
	fma.rm.f32 	%f120, %f119, %f107, %f106;
	add.f32 	%f121, %f120, 0fCB40007F;
	neg.f32 	%f122, %f121;
	fma.rn.f32 	%f123, %f117, 0f3FB8AA3B, %f122;
	fma.rn.f32 	%f124, %f117, 0f32A57060, %f123;
	mov.b32 	%r90, %f120;
	shl.b32 	%r91, %r90, 23;
	mov.b32 	%f125, %r91;
	ex2.approx.ftz.f32 	%f126, %f124;
	fma.rn.f32 	%f127, %f126, %f125, %f115;
	ld.global.f32 	%f128, [%rd18+-256];
	sub.f32 	%f129, %f128, %f14;
	fma.rn.f32 	%f130, %f129, 0f3BBB989D, 0f3F000000;
	cvt.sat.f32.f32 	%f131, %f130;
	fma.rm.f32 	%f132, %f131, %f107, %f106;
	add.f32 	%f133, %f132, 0fCB40007F;
	neg.f32 	%f134, %f133;
	fma.rn.f32 	%f135, %f129, 0f3FB8AA3B, %f134;
	fma.rn.f32 	%f136, %f129, 0f32A57060, %f135;
	mov.b32 	%r92, %f132;
	shl.b32 	%r93, %r92, 23;
	mov.b32 	%f137, %r93;
	ex2.approx.ftz.f32 	%f138, %f136;
	fma.rn.f32 	%f139, %f138, %f137, %f127;
	ld.global.f32 	%f140, [%rd18+-128];
	sub.f32 	%f141, %f140, %f14;
	fma.rn.f32 	%f142, %f141, 0f3BBB989D, 0f3F000000;
	cvt.sat.f32.f32 	%f143, %f142;
	fma.rm.f32 	%f144, %f143, %f107, %f106;
	add.f32 	%f145, %f144, 0fCB40007F;
	neg.f32 	%f146, %f145;
	fma.rn.f32 	%f147, %f141, 0f3FB8AA3B, %f146;
	fma.rn.f32 	%f148, %f141, 0f32A57060, %f147;
	mov.b32 	%r94, %f144;
	shl.b32 	%r95, %r94, 23;
	mov.b32 	%f149, %r95;
	ex2.approx.ftz.f32 	%f150, %f148;
	fma.rn.f32 	%f151, %f150, %f149, %f139;
	ld.global.f32 	%f152, [%rd18];
	sub.f32 	%f153, %f152, %f14;
	fma.rn.f32 	%f154, %f153, 0f3BBB989D, 0f3F000000;
	cvt.sat.f32.f32 	%f155, %f154;
	fma.rm.f32 	%f156, %f155, %f107, %f106;
	add.f32 	%f157, %f156, 0fCB40007F;
	neg.f32 	%f158, %f157;
	fma.rn.f32 	%f159, %f153, 0f3FB8AA3B, %f158;
	fma.rn.f32 	%f160, %f153, 0f32A57060, %f159;
	mov.b32 	%r96, %f156;
	shl.b32 	%r97, %r96, 23;
	mov.b32 	%f161, %r97;
	ex2.approx.ftz.f32 	%f162, %f160;
	fma.rn.f32 	%f163, %f162, %f161, %f151;
	ld.global.f32 	%f164, [%rd18+128];
	sub.f32 	%f165, %f164, %f14;
	fma.rn.f32 	%f166, %f165, 0f3BBB989D, 0f3F000000;
	cvt.sat.f32.f32 	%f167, %f166;
	fma.rm.f32 	%f168, %f167, %f107, %f106;
	add.f32 	%f169, %f168, 0fCB40007F;
	neg.f32 	%f170, %f169;
	fma.rn.f32 	%f171, %f165, 0f3FB8AA3B, %f170;
	fma.rn.f32 	%f172, %f165, 0f32A57060, %f171;
	mov.b32 	%r98, %f168;
	shl.b32 	%r99, %r98, 23;
	mov.b32 	%f173, %r99;
	ex2.approx.ftz.f32 	%f174, %f172;
	fma.rn.f32 	%f175, %f174, %f173, %f163;
	ld.global.f32 	%f176, [%rd18+256];
	sub.f32 	%f177, %f176, %f14;
	fma.rn.f32 	%f178, %f177, 0f3BBB989D, 0f3F000000;
	cvt.sat.f32.f32 	%f179, %f178;
	fma.rm.f32 	%f180, %f179, %f107, %f106;
	add.f32 	%f181, %f180, 0fCB40007F;
	neg.f32 	%f182, %f181;
	fma.rn.f32 	%f183, %f177, 0f3FB8AA3B, %f182;
	fma.rn.f32 	%f184, %f177, 0f32A57060, %f183;
	mov.b32 	%r100, %f180;
	shl.b32 	%r101, %r100, 23;
	mov.b32 	%f185, %r101;
	ex2.approx.ftz.f32 	%f186, %f184;
	fma.rn.f32 	%f187, %f186, %f185, %f175;
	ld.global.f32 	%f188, [%rd18+384];
	sub.f32 	%f189, %f188, %f14;
	fma.rn.f32 	%f190, %f189, 0f3BBB989D, 0f3F000000;
	cvt.sat.f32.f32 	%f191, %f190;
	fma.rm.f32 	%f192, %f191, %f107, %f106;
	add.f32 	%f193, %f192, 0fCB40007F;
	neg.f32 	%f194, %f193;
	fma.rn.f32 	%f195, %f189, 0f3FB8AA3B, %f194;
	fma.rn.f32 	%f196, %f189, 0f32A57060, %f195;
	mov.b32 	%r102, %f192;
	shl.b32 	%r103, %r102, 23;
	mov.b32 	%f197, %r103;
	ex2.approx.ftz.f32 	%f198, %f196;
	fma.rn.f32 	%f383, %f198, %f197, %f187;
	add.s32 	%r163, %r163, 256;
	add.s32 	%r161, %r161, 8;
	add.s32 	%r160, %r160, 256;
	setp.ne.s32 	%p18, %r161, 0;
	@%p18 bra 	$L__BB1_16;
$L__BB1_17:
	setp.eq.s32 	%p19, %r30, 0;
	@%p19 bra 	$L__BB1_25;
	setp.lt.u32 	%p20, %r30, 4;
	@%p20 bra 	$L__BB1_20;
	add.s32 	%r104, %r163, %r27;
	mul.wide.s32 	%rd19, %r104, 4;
	add.s64 	%rd20, %rd2, %rd19;
	ld.global.f32 	%f200, [%rd20];
	sub.f32 	%f201, %f200, %f14;
	fma.rn.f32 	%f202, %f201, 0f3BBB989D, 0f3F000000;
	cvt.sat.f32.f32 	%f203, %f202;
	mov.f32 	%f204, 0f4B400001;
	mov.f32 	%f205, 0f437C0000;
	fma.rm.f32 	%f206, %f203, %f205, %f204;
	add.f32 	%f207, %f206, 0fCB40007F;
	neg.f32 	%f208, %f207;
	fma.rn.f32 	%f209, %f201, 0f3FB8AA3B, %f208;
	fma.rn.f32 	%f210, %f201, 0f32A57060, %f209;
	mov.b32 	%r105, %f206;
	shl.b32 	%r106, %r105, 23;
	mov.b32 	%f211, %r106;
	ex2.approx.ftz.f32 	%f212, %f210;
	fma.rn.f32 	%f213, %f212, %f211, %f383;
	ld.global.f32 	%f214, [%rd20+128];
	sub.f32 	%f215, %f214, %f14;
	fma.rn.f32 	%f216, %f215, 0f3BBB989D, 0f3F000000;
	cvt.sat.f32.f32 	%f217, %f216;
	fma.rm.f32 	%f218, %f217, %f205, %f204;
	add.f32 	%f219, %f218, 0fCB40007F;
	neg.f32 	%f220, %f219;
	fma.rn.f32 	%f221, %f215, 0f3FB8AA3B, %f220;
	fma.rn.f32 	%f222, %f215, 0f32A57060, %f221;
	mov.b32 	%r107, %f218;
	shl.b32 	%r108, %r107, 23;
	mov.b32 	%f223, %r108;
	ex2.approx.ftz.f32 	%f224, %f222;
	fma.rn.f32 	%f225, %f224, %f223, %f213;
	ld.global.f32 	%f226, [%rd20+256];
	sub.f32 	%f227, %f226, %f14;
	fma.rn.f32 	%f228, %f227, 0f3BBB989D, 0f3F000000;
	cvt.sat.f32.f32 	%f229, %f228;
	fma.rm.f32 	%f230, %f229, %f205, %f204;
	add.f32 	%f231, %f230, 0fCB40007F;
	neg.f32 	%f232, %f231;
	fma.rn.f32 	%f233, %f227, 0f3FB8AA3B, %f232;
	fma.rn.f32 	%f234, %f227, 0f32A57060, %f233;
	mov.b32 	%r109, %f230;
	shl.b32 	%r110, %r109, 23;
	mov.b32 	%f235, %r110;
	ex2.approx.ftz.f32 	%f236, %f234;
	fma.rn.f32 	%f237, %f236, %f235, %f225;
	ld.global.f32 	%f238, [%rd20+384];
	sub.f32 	%f239, %f238, %f14;
	fma.rn.f32 	%f240, %f239, 0f3BBB989D, 0f3F000000;
	cvt.sat.f32.f32 	%f241, %f240;
	fma.rm.f32 	%f242, %f241, %f205, %f204;
	add.f32 	%f243, %f242, 0fCB40007F;
	neg.f32 	%f244, %f243;
	fma.rn.f32 	%f245, %f239, 0f3FB8AA3B, %f244;
	fma.rn.f32 	%f246, %f239, 0f32A57060, %f245;
	mov.b32 	%r111, %f242;
	shl.b32 	%r112, %r111, 23;
	mov.b32 	%f247, %r112;
	ex2.approx.ftz.f32 	%f248, %f246;
	fma.rn.f32 	%f383, %f248, %f247, %f237;
	add.s32 	%r163, %r163, 128;
$L__BB1_20:
	and.b32  	%r113, %r29, 3;
	setp.eq.s32 	%p21, %r113, 0;
	@%p21 bra 	$L__BB1_25;
	setp.eq.s32 	%p22, %r113, 1;
	@%p22 bra 	$L__BB1_23;
	add.s32 	%r114, %r163, %r27;
	mul.wide.s32 	%rd21, %r114, 4;
	add.s64 	%rd22, %rd2, %rd21;
	ld.global.f32 	%f250, [%rd22];
	sub.f32 	%f251, %f250, %f14;
	fma.rn.f32 	%f252, %f251, 0f3BBB989D, 0f3F000000;
	cvt.sat.f32.f32 	%f253, %f252;
	mov.f32 	%f254, 0f4B400001;
	mov.f32 	%f255, 0f437C0000;
	fma.rm.f32 	%f256, %f253, %f255, %f254;
	add.f32 	%f257, %f256, 0fCB40007F;
	neg.f32 	%f258, %f257;
	fma.rn.f32 	%f259, %f251, 0f3FB8AA3B, %f258;
	fma.rn.f32 	%f260, %f251, 0f32A57060, %f259;
	mov.b32 	%r115, %f256;
	shl.b32 	%r116, %r115, 23;
	mov.b32 	%f261, %r116;
	ex2.approx.ftz.f32 	%f262, %f260;
	fma.rn.f32 	%f263, %f262, %f261, %f383;
	ld.global.f32 	%f264, [%rd22+128];
	sub.f32 	%f265, %f264, %f14;
	fma.rn.f32 	%f266, %f265, 0f3BBB989D, 0f3F000000;
	cvt.sat.f32.f32 	%f267, %f266;
	fma.rm.f32 	%f268, %f267, %f255, %f254;
	add.f32 	%f269, %f268, 0fCB40007F;
	neg.f32 	%f270, %f269;
	fma.rn.f32 	%f271, %f265, 0f3FB8AA3B, %f270;
	fma.rn.f32 	%f272, %f265, 0f32A57060, %f271;
	mov.b32 	%r117, %f268;
	shl.b32 	%r118, %r117, 23;
	mov.b32 	%f273, %r118;
	ex2.approx.ftz.f32 	%f274, %f272;
	fma.rn.f32 	%f383, %f274, %f273, %f263;
	add.s32 	%r163, %r163, 64;
$L__BB1_23:
	and.b32  	%r119, %r28, 32;
	setp.ne.s32 	%p23, %r119, 0;
	@%p23 bra 	$L__BB1_25;
	add.s32 	%r120, %r163, %r27;
	mul.wide.s32 	%rd23, %r120, 4;
	add.s64 	%rd24, %rd2, %rd23;
	ld.global.f32 	%f275, [%rd24];
	sub.f32 	%f276, %f275, %f14;
	fma.rn.f32 	%f277, %f276, 0f3BBB989D, 0f3F000000;
	cvt.sat.f32.f32 	%f278, %f277;
	mov.f32 	%f279, 0f4B400001;
	mov.f32 	%f280, 0f437C0000;
	fma.rm.f32 	%f281, %f278, %f280, %f279;
	add.f32 	%f282, %f281, 0fCB40007F;
	neg.f32 	%f283, %f282;
	fma.rn.f32 	%f284, %f276, 0f3FB8AA3B, %f283;
	fma.rn.f32 	%f285, %f276, 0f32A57060, %f284;
	mov.b32 	%r121, %f281;
	shl.b32 	%r122, %r121, 23;
	mov.b32 	%f286, %r122;
	ex2.approx.ftz.f32 	%f287, %f285;
	fma.rn.f32 	%f383, %f287, %f286, %f383;
$L__BB1_25:
	setp.ge.s32 	%p24, %r170, %r59;
	bar.sync 	0;
	mov.b32 	%r123, %f383;
	shfl.sync.down.b32	%r124|%p25, %r123, 16, 31, -1;
	mov.b32 	%f288, %r124;
	add.f32 	%f289, %f383, %f288;
	mov.b32 	%r125, %f289;
	shfl.sync.down.b32	%r126|%p26, %r125, 8, 31, -1;
	mov.b32 	%f290, %r126;
	add.f32 	%f291, %f289, %f290;
	mov.b32 	%r127, %f291;
	shfl.sync.down.b32	%r128|%p27, %r127, 4, 31, -1;
	mov.b32 	%f292, %r128;
	add.f32 	%f293, %f291, %f292;
	mov.b32 	%r129, %f293;
	shfl.sync.down.b32	%r130|%p28, %r129, 2, 31, -1;
	mov.b32 	%f294, %r130;
	add.f32 	%f295, %f293, %f294;
	mov.b32 	%r131, %f295;
	shfl.sync.down.b32	%r132|%p29, %r131, 1, 31, -1;
	mov.b32 	%f296, %r132;
	add.f32 	%f297, %f295, %f296;
	bar.sync 	0;
	mov.b32 	%r133, %f297;
	shfl.sync.idx.b32	%r134|%p30, %r133, 0, 31, -1;
	mov.b32 	%f27, %r134;
	bar.sync 	0;
	@%p24 bra 	$L__BB1_32;
	mul.lo.s32 	%r44, %r59, %r2;
	not.b32 	%r135, %r170;
	add.s32 	%r45, %r59, %r135;
	and.b32  	%r136, %r45, 96;
	setp.eq.s32 	%p31, %r136, 96;
	@%p31 bra 	$L__BB1_29;
	shr.u32 	%r137, %r45, 5;
	add.s32 	%r138, %r137, 1;
	and.b32  	%r139, %r138, 3;
	add.s32 	%r167, %r44, %r170;
	neg.s32 	%r166, %r139;
	shl.b32 	%r140, %r138, 5;
	and.b32  	%r141, %r140, 96;
	or.b32  	%r170, %r141, %r170;
$L__BB1_28:
	.pragma "nounroll";
	mul.wide.s32 	%rd25, %r167, 4;
	add.s64 	%rd26, %rd1, %rd25;
	add.s64 	%rd27, %rd2, %rd25;
	ld.global.f32 	%f298, [%rd27];
	sub.f32 	%f299, %f298, %f14;
	fma.rn.f32 	%f300, %f299, 0f3BBB989D, 0f3F000000;
	cvt.sat.f32.f32 	%f301, %f300;
	mov.f32 	%f302, 0f4B400001;
	mov.f32 	%f303, 0f437C0000;
	fma.rm.f32 	%f304, %f301, %f303, %f302;
	add.f32 	%f305, %f304, 0fCB40007F;
	neg.f32 	%f306, %f305;
	fma.rn.f32 	%f307, %f299, 0f3FB8AA3B, %f306;
	fma.rn.f32 	%f308, %f299, 0f32A57060, %f307;
	mov.b32 	%r142, %f304;
	shl.b32 	%r143, %r142, 23;
	mov.b32 	%f309, %r143;
	ex2.approx.ftz.f32 	%f310, %f308;
	mul.f32 	%f311, %f310, %f309;
	div.rn.f32 	%f312, %f311, %f27;
	st.global.f32 	[%rd26], %f312;
	add.s32 	%r167, %r167, 32;
	add.s32 	%r166, %r166, 1;
	setp.ne.s32 	%p32, %r166, 0;
	@%p32 bra 	$L__BB1_28;
$L__BB1_29:
	setp.lt.u32 	%p33, %r45, 96;
	@%p33 bra 	$L__BB1_32;
	add.s64 	%rd5, %rd2, 256;
	add.s32 	%r169, %r170, %r44;
	add.s64 	%rd6, %rd1, 256;
$L__BB1_31:
	mul.wide.s32 	%rd28, %r169, 4;
	add.s64 	%rd29, %rd5, %rd28;
	add.s64 	%rd30, %rd6, %rd28;
	ld.global.f32 	%f313, [%rd29+-256];
	sub.f32 	%f314, %f313, %f14;
	fma.rn.f32 	%f315, %f314, 0f3BBB989D, 0f3F000000;
	cvt.sat.f32.f32 	%f316, %f315;
	mov.f32 	%f317, 0f4B400001;
	mov.f32 	%f318, 0f437C0000;
	fma.rm.f32 	%f319, %f316, %f318, %f317;
	add.f32 	%f320, %f319, 0fCB40007F;
	neg.f32 	%f321, %f320;
	fma.rn.f32 	%f322, %f314, 0f3FB8AA3B, %f321;
	fma.rn.f32 	%f323, %f314, 0f32A57060, %f322;
	mov.b32 	%r144, %f319;
	shl.b32 	%r145, %r144, 23;
	mov.b32 	%f324, %r145;
	ex2.approx.ftz.f32 	%f325, %f323;
	mul.f32 	%f326, %f325, %f324;
	div.rn.f32 	%f327, %f326, %f27;
	st.global.f32 	[%rd30+-256], %f327;
	ld.global.f32 	%f328, [%rd29+-128];
	sub.f32 	%f329, %f328, %f14;
	fma.rn.f32 	%f330, %f329, 0f3BBB989D, 0f3F000000;
	cvt.sat.f32.f32 	%f331, %f330;
	fma.rm.f32 	%f332, %f331, %f318, %f317;
	add.f32 	%f333, %f332, 0fCB40007F;
	neg.f32 	%f334, %f333;
	fma.rn.f32 	%f335, %f329, 0f3FB8AA3B, %f334;
	fma.rn.f32 	%f336, %f329, 0f32A57060, %f335;
	mov.b32 	%r146, %f332;
	shl.b32 	%r147, %r146, 23;
	mov.b32 	%f337, %r147;
	ex2.approx.ftz.f32 	%f338, %f336;
	mul.f32 	%f339, %f338, %f337;
	div.rn.f32 	%f340, %f339, %f27;
	st.global.f32 	[%rd30+-128], %f340;
	ld.global.f32 	%f341, [%rd29];
	sub.f32 	%f342, %f341, %f14;
	fma.rn.f32 	%f343, %f342, 0f3BBB989D, 0f3F000000;
	cvt.sat.f32.f32 	%f344, %f343;
	fma.rm.f32 	%f345, %f344, %f318, %f317;
	add.f32 	%f346, %f345, 0fCB40007F;
	neg.f32 	%f347, %f346;
	fma.rn.f32 	%f348, %f342, 0f3FB8AA3B, %f347;
	fma.rn.f32 	%f349, %f342, 0f32A57060, %f348;
	mov.b32 	%r148, %f345;
	shl.b32 	%r149, %r148, 23;
	mov.b32 	%f350, %r149;
	ex2.approx.ftz.f32 	%f351, %f349;
	mul.f32 	%f352, %f351, %f350;
	div.rn.f32 	%f353, %f352, %f27;
	st.global.f32 	[%rd30], %f353;
	ld.global.f32 	%f354, [%rd29+128];
	sub.f32 	%f355, %f354, %f14;
	fma.rn.f32 	%f356, %f355, 0f3BBB989D, 0f3F000000;
	cvt.sat.f32.f32 	%f357, %f356;
	fma.rm.f32 	%f358, %f357, %f318, %f317;
	add.f32 	%f359, %f358, 0fCB40007F;
	neg.f32 	%f360, %f359;
	fma.rn.f32 	%f361, %f355, 0f3FB8AA3B, %f360;
	fma.rn.f32 	%f362, %f355, 0f32A57060, %f361;
	mov.b32 	%r150, %f358;
	shl.b32 	%r151, %r150, 23;
	mov.b32 	%f363, %r151;
	ex2.approx.ftz.f32 	%f364, %f362;
	mul.f32 	%f365, %f364, %f363;
	div.rn.f32 	%f366, %f365, %f27;
	st.global.f32 	[%rd30+128], %f366;
	add.s32 	%r170, %r170, 128;
	add.s32 	%r169, %r169, 128;
	setp.lt.s32 	%p34, %r170, %r59;
	@%p34 bra 	$L__BB1_31;
$L__BB1_32:
	ret;

}
	// .globl	_Z28softmax_forward_online_naivePfS_ii
.visible .entry _Z28softmax_forward_online_naivePfS_ii(
	.param .u64 .ptr .align 1 _Z28softmax_forward_online_naivePfS_ii_param_0,
	.param .u64 .ptr .align 1 _Z28softmax_forward_online_naivePfS_ii_param_1,
	.param .u32 _Z28softmax_forward_online_naivePfS_ii_param_2,
	.param .u32 _Z28softmax_forward_online_naivePfS_ii_param_3
)
{
	.reg .pred 	%p<24>;
	.reg .b32 	%r<107>;
	.reg .b32 	%f<460>;
	.reg .b64 	%rd<26>;

	ld.param.u64 	%rd8, [_Z28softmax_forward_online_naivePfS_ii_param_0];
	ld.param.u64 	%rd9, [_Z28softmax_forward_online_naivePfS_ii_param_1];
	ld.param.u32 	%r27, [_Z28softmax_forward_online_naivePfS_ii_param_3];
	cvta.to.global.u64 	%rd1, %rd9;
	cvta.to.global.u64 	%rd2, %rd8;
	mov.u32 	%r28, %ctaid.x;
	mov.u32 	%r29, %ntid.x;
	mov.u32 	%r30, %tid.x;
	mad.lo.s32 	%r1, %r28, %r29, %r30;
	setp.lt.s32 	%p1, %r27, 1;
	mov.f32 	%f452, 0f00000000;
	mov.f32 	%f453, 0fFF800000;
	@%p1 bra 	$L__BB2_23;
	mul.lo.s32 	%r2, %r27, %r1;
	and.b32  	%r3, %r27, 3;
	setp.lt.u32 	%p2, %r27, 4;
	mov.f32 	%f453, 0fFF800000;
	mov.f32 	%f452, 0f00000000;
	mov.b32 	%r98, 0;
	@%p2 bra 	$L__BB2_12;
	and.b32  	%r98, %r27, 2147483644;
	neg.s32 	%r101, %r98;
	add.s64 	%rd3, %rd2, 8;
	mov.f32 	%f453, 0fFF800000;
	mov.f32 	%f452, 0f00000000;
	mov.u32 	%r100, %r2;
$L__BB2_3:
	.pragma "nounroll";
	mul.wide.s32 	%rd10, %r100, 4;
	add.s64 	%rd7, %rd3, %rd10;
	ld.global.f32 	%f28, [%rd7+-8];
	setp.leu.f32 	%p3, %f28, %f453;
	@%p3 bra 	$L__BB2_5;
	sub.f32 	%f55, %f453, %f28;
	fma.rn.f32 	%f56, %f55, 0f3BBB989D, 0f3F000000;
	cvt.sat.f32.f32 	%f57, %f56;
	mov.f32 	%f58, 0f4B400001;
	mov.f32 	%f59, 0f437C0000;
	fma.rm.f32 	%f60, %f57, %f59, %f58;
	add.f32 	%f61, %f60, 0fCB40007F;
	neg.f32 	%f62, %f61;
	fma.rn.f32 	%f63, %f55, 0f3FB8AA3B, %f62;
	fma.rn.f32 	%f64, %f55, 0f32A57060, %f63;
	mov.b32 	%r32, %f60;
	shl.b32 	%r33, %r32, 23;
	mov.b32 	%f65, %r33;
	ex2.approx.ftz.f32 	%f66, %f64;
	mul.f32 	%f67, %f66, %f65;
	mul.f32 	%f452, %f452, %f67;
	mov.f32 	%f453, %f28;
$L__BB2_5:
	sub.f32 	%f68, %f28, %f453;
	fma.rn.f32 	%f69, %f68, 0f3BBB989D, 0f3F000000;
	cvt.sat.f32.f32 	%f70, %f69;
	mov.f32 	%f71, 0f4B400001;
	mov.f32 	%f72, 0f437C0000;
	fma.rm.f32 	%f73, %f70, %f72, %f71;
	add.f32 	%f74, %f73, 0fCB40007F;
	neg.f32 	%f75, %f74;
	fma.rn.f32 	%f76, %f68, 0f3FB8AA3B, %f75;
	fma.rn.f32 	%f77, %f68, 0f32A57060, %f76;
	mov.b32 	%r34, %f73;
	shl.b32 	%r35, %r34, 23;
	mov.b32 	%f78, %r35;
	ex2.approx.ftz.f32 	%f79, %f77;
	fma.rn.f32 	%f454, %f79, %f78, %f452;
	ld.global.f32 	%f33, [%rd7+-4];
	setp.leu.f32 	%p4, %f33, %f453;
	@%p4 bra 	$L__BB2_7;
	sub.f32 	%f80, %f453, %f33;
	fma.rn.f32 	%f81, %f80, 0f3BBB989D, 0f3F000000;
	cvt.sat.f32.f32 	%f82, %f81;
	mov.f32 	%f83, 0f4B400001;
	mov.f32 	%f84, 0f437C0000;
	fma.rm.f32 	%f85, %f82, %f84, %f83;
	add.f32 	%f86, %f85, 0fCB40007F;
	neg.f32 	%f87, %f86;
	fma.rn.f32 	%f88, %f80, 0f3FB8AA3B, %f87;
	fma.rn.f32 	%f89, %f80, 0f32A57060, %f88;
	mov.b32 	%r36, %f85;
	shl.b32 	%r37, %r36, 23;
	mov.b32 	%f90, %r37;
	ex2.approx.ftz.f32 	%f91, %f89;
	mul.f32 	%f92, %f91, %f90;
	mul.f32 	%f454, %f454, %f92;
	mov.f32 	%f453, %f33;
$L__BB2_7:
	sub.f32 	%f93, %f33, %f453;
	fma.rn.f32 	%f94, %f93, 0f3BBB989D, 0f3F000000;
	cvt.sat.f32.f32 	%f95, %f94;
	mov.f32 	%f96, 0f4B400001;
	mov.f32 	%f97, 0f437C0000;
	fma.rm.f32 	%f98, %f95, %f97, %f96;
	add.f32 	%f99, %f98, 0fCB40007F;
	neg.f32 	%f100, %f99;
	fma.rn.f32 	%f101, %f93, 0f3FB8AA3B, %f100;
	fma.rn.f32 	%f102, %f93, 0f32A57060, %f101;
	mov.b32 	%r38, %f98;
	shl.b32 	%r39, %r38, 23;
	mov.b32 	%f103, %r39;
	ex2.approx.ftz.f32 	%f104, %f102;
	fma.rn.f32 	%f456, %f104, %f103, %f454;
	ld.global.f32 	%f38, [%rd7];
	setp.leu.f32 	%p5, %f38, %f453;
	@%p5 bra 	$L__BB2_9;
	sub.f32 	%f105, %f453, %f38;
	fma.rn.f32 	%f106, %f105, 0f3BBB989D, 0f3F000000;
	cvt.sat.f32.f32 	%f107, %f106;
	mov.f32 	%f108, 0f4B400001;
	mov.f32 	%f109, 0f437C0000;
	fma.rm.f32 	%f110, %f107, %f109, %f108;
	add.f32 	%f111, %f110, 0fCB40007F;
	neg.f32 	%f112, %f111;
	fma.rn.f32 	%f113, %f105, 0f3FB8AA3B, %f112;
	fma.rn.f32 	%f114, %f105, 0f32A57060, %f113;
	mov.b32 	%r40, %f110;
	shl.b32 	%r41, %r40, 23;
	mov.b32 	%f115, %r41;
	ex2.approx.ftz.f32 	%f116, %f114;
	mul.f32 	%f117, %f116, %f115;
	mul.f32 	%f456, %f456, %f117;
	mov.f32 	%f453, %f38;
$L__BB2_9:
	sub.f32 	%f118, %f38, %f453;
	fma.rn.f32 	%f119, %f118, 0f3BBB989D, 0f3F000000;
	cvt.sat.f32.f32 	%f120, %f119;
	mov.f32 	%f121, 0f4B400001;
	mov.f32 	%f122, 0f437C0000;
	fma.rm.f32 	%f123, %f120, %f122, %f121;
	add.f32 	%f124, %f123, 0fCB40007F;
	neg.f32 	%f125, %f124;
	fma.rn.f32 	%f126, %f118, 0f3FB8AA3B, %f125;
	fma.rn.f32 	%f127, %f118, 0f32A57060, %f126;
	mov.b32 	%r42, %f123;
	shl.b32 	%r43, %r42, 23;
	mov.b32 	%f128, %r43;
	ex2.approx.ftz.f32 	%f129, %f127;
	fma.rn.f32 	%f458, %f129, %f128, %f456;
	ld.global.f32 	%f43, [%rd7+4];
	setp.leu.f32 	%p6, %f43, %f453;
	@%p6 bra 	$L__BB2_11;
	sub.f32 	%f130, %f453, %f43;
	fma.rn.f32 	%f131, %f130, 0f3BBB989D, 0f3F000000;
	cvt.sat.f32.f32 	%f132, %f131;
	mov.f32 	%f133, 0f4B400001;
	mov.f32 	%f134, 0f437C0000;
	fma.rm.f32 	%f135, %f132, %f134, %f133;
	add.f32 	%f136, %f135, 0fCB40007F;
	neg.f32 	%f137, %f136;
	fma.rn.f32 	%f138, %f130, 0f3FB8AA3B, %f137;
	fma.rn.f32 	%f139, %f130, 0f32A57060, %f138;
	mov.b32 	%r44, %f135;
	shl.b32 	%r45, %r44, 23;
	mov.b32 	%f140, %r45;
	ex2.approx.ftz.f32 	%f141, %f139;
	mul.f32 	%f142, %f141, %f140;
	mul.f32 	%f458, %f458, %f142;
	mov.f32 	%f453, %f43;
$L__BB2_11:
	sub.f32 	%f143, %f43, %f453;
	fma.rn.f32 	%f144, %f143, 0f3BBB989D, 0f3F000000;
	cvt.sat.f32.f32 	%f145, %f144;
	mov.f32 	%f146, 0f4B400001;
	mov.f32 	%f147, 0f437C0000;
	fma.rm.f32 	%f148, %f145, %f147, %f146;
	add.f32 	%f149, %f148, 0fCB40007F;
	neg.f32 	%f150, %f149;
	fma.rn.f32 	%f151, %f143, 0f3FB8AA3B, %f150;
	fma.rn.f32 	%f152, %f143, 0f32A57060, %f151;
	mov.b32 	%r46, %f148;
	shl.b32 	%r47, %r46, 23;
	mov.b32 	%f153, %r47;
	ex2.approx.ftz.f32 	%f154, %f152;
	fma.rn.f32 	%f452, %f154, %f153, %f458;
	add.s32 	%r101, %r101, 4;
	add.s32 	%r100, %r100, 4;
	setp.eq.s32 	%p7, %r101, 0;
	@%p7 bra 	$L__BB2_12;
	bra.uni 	$L__BB2_3;
$L__BB2_12:
	setp.eq.s32 	%p8, %r3, 0;
	@%p8 bra 	$L__BB2_23;
	setp.eq.s32 	%p9, %r3, 1;
	@%p9 bra 	$L__BB2_19;
	add.s32 	%r48, %r98, %r2;
	mul.wide.s32 	%rd11, %r48, 4;
	add.s64 	%rd4, %rd2, %rd11;
	ld.global.f32 	%f5, [%rd4];
	setp.leu.f32 	%p10, %f5, %f453;
	@%p10 bra 	$L__BB2_16;
	sub.f32 	%f156, %f453, %f5;
	fma.rn.f32 	%f157, %f156, 0f3BBB989D, 0f3F000000;
	cvt.sat.f32.f32 	%f158, %f157;
	mov.f32 	%f159, 0f4B400001;
	mov.f32 	%f160, 0f437C0000;
	fma.rm.f32 	%f161, %f158, %f160, %f159;
	add.f32 	%f162, %f161, 0fCB40007F;
	neg.f32 	%f163, %f162;
	fma.rn.f32 	%f164, %f156, 0f3FB8AA3B, %f163;
	fma.rn.f32 	%f165, %f156, 0f32A57060, %f164;
	mov.b32 	%r49, %f161;
	shl.b32 	%r50, %r49, 23;
	mov.b32 	%f166, %r50;
	ex2.approx.ftz.f32 	%f167, %f165;
	mul.f32 	%f168, %f167, %f166;
	mul.f32 	%f452, %f452, %f168;
	mov.f32 	%f453, %f5;
$L__BB2_16:
	sub.f32 	%f169, %f5, %f453;
	fma.rn.f32 	%f170, %f169, 0f3BBB989D, 0f3F000000;
	cvt.sat.f32.f32 	%f171, %f170;
	mov.f32 	%f172, 0f4B400001;
	mov.f32 	%f173, 0f437C0000;
	fma.rm.f32 	%f174, %f171, %f173, %f172;
	add.f32 	%f175, %f174, 0fCB40007F;
	neg.f32 	%f176, %f175;
	fma.rn.f32 	%f177, %f169, 0f3FB8AA3B, %f176;
	fma.rn.f32 	%f178, %f169, 0f32A57060, %f177;
	mov.b32 	%r51, %f174;
	shl.b32 	%r52, %r51, 23;
	mov.b32 	%f179, %r52;
	ex2.approx.ftz.f32 	%f180, %f178;
	fma.rn.f32 	%f440, %f180, %f179, %f452;
	ld.global.f32 	%f10, [%rd4+4];
	setp.leu.f32 	%p11, %f10, %f453;
	@%p11 bra 	$L__BB2_18;
	sub.f32 	%f181, %f453, %f10;
	fma.rn.f32 	%f182, %f181, 0f3BBB989D, 0f3F000000;
	cvt.sat.f32.f32 	%f183, %f182;
	mov.f32 	%f184, 0f4B400001;
	mov.f32 	%f185, 0f437C0000;
	fma.rm.f32 	%f186, %f183, %f185, %f184;
	add.f32 	%f187, %f186, 0fCB40007F;
	neg.f32 	%f188, %f187;
	fma.rn.f32 	%f189, %f181, 0f3FB8AA3B, %f188;
	fma.rn.f32 	%f190, %f181, 0f32A57060, %f189;
	mov.b32 	%r53, %f186;
	shl.b32 	%r54, %r53, 23;
	mov.b32 	%f191, %r54;
	ex2.approx.ftz.f32 	%f192, %f190;
	mul.f32 	%f193, %f192, %f191;
	mul.f32 	%f440, %f440, %f193;
	mov.f32 	%f453, %f10;
$L__BB2_18:
	sub.f32 	%f194, %f10, %f453;
	fma.rn.f32 	%f195, %f194, 0f3BBB989D, 0f3F000000;
	cvt.sat.f32.f32 	%f196, %f195;
	mov.f32 	%f197, 0f4B400001;
	mov.f32 	%f198, 0f437C0000;
	fma.rm.f32 	%f199, %f196, %f198, %f197;
	add.f32 	%f200, %f199, 0fCB40007F;
	neg.f32 	%f201, %f200;
	fma.rn.f32 	%f202, %f194, 0f3FB8AA3B, %f201;
	fma.rn.f32 	%f203, %f194, 0f32A57060, %f202;
	mov.b32 	%r55, %f199;
	shl.b32 	%r56, %r55, 23;
	mov.b32 	%f204, %r56;
	ex2.approx.ftz.f32 	%f205, %f203;
	fma.rn.f32 	%f452, %f205, %f204, %f440;
	add.s32 	%r98, %r98, 2;
$L__BB2_19:
	and.b32  	%r57, %r27, 1;
	setp.eq.b32 	%p12, %r57, 1;
	not.pred 	%p13, %p12;
	@%p13 bra 	$L__BB2_23;
	add.s32 	%r58, %r98, %r2;
	mul.wide.s32 	%rd12, %r58, 4;
	add.s64 	%rd13, %rd2, %rd12;
	ld.global.f32 	%f19, [%rd13];
	setp.leu.f32 	%p14, %f19, %f453;
	@%p14 bra 	$L__BB2_22;
	sub.f32 	%f206, %f453, %f19;
	fma.rn.f32 	%f207, %f206, 0f3BBB989D, 0f3F000000;
	cvt.sat.f32.f32 	%f208, %f207;
	mov.f32 	%f209, 0f4B400001;
	mov.f32 	%f210, 0f437C0000;
	fma.rm.f32 	%f211, %f208, %f210, %f209;
	add.f32 	%f212, %f211, 0fCB40007F;
	neg.f32 	%f213, %f212;
	fma.rn.f32 	%f214, %f206, 0f3FB8AA3B, %f213;
	fma.rn.f32 	%f215, %f206, 0f32A57060, %f214;
	mov.b32 	%r59, %f211;
	shl.b32 	%r60, %r59, 23;
	mov.b32 	%f216, %r60;
	ex2.approx.ftz.f32 	%f217, %f215;
	mul.f32 	%f218, %f217, %f216;
	mul.f32 	%f452, %f452, %f218;
	mov.f32 	%f453, %f19;
$L__BB2_22:
	sub.f32 	%f219, %f19, %f453;
	fma.rn.f32 	%f220, %f219, 0f3BBB989D, 0f3F000000;
	cvt.sat.f32.f32 	%f221, %f220;
	mov.f32 	%f222, 0f4B400001;
	mov.f32 	%f223, 0f437C0000;
	fma.rm.f32 	%f224, %f221, %f223, %f222;
	add.f32 	%f225, %f224, 0fCB40007F;
	neg.f32 	%f226, %f225;
	fma.rn.f32 	%f227, %f219, 0f3FB8AA3B, %f226;
	fma.rn.f32 	%f228, %f219, 0f32A57060, %f227;
	mov.b32 	%r61, %f224;
	shl.b32 	%r62, %r61, 23;
	mov.b32 	%f229, %r62;
	ex2.approx.ftz.f32 	%f230, %f228;
	fma.rn.f32 	%f452, %f230, %f229, %f452;
$L__BB2_23:
	setp.lt.s32 	%p15, %r27, 1;
	@%p15 bra 	$L__BB2_35;
	mul.lo.s32 	%r9, %r27, %r1;
	and.b32  	%r10, %r27, 7;
	setp.lt.u32 	%p16, %r27, 8;
	mov.b32 	%r104, 0;
	@%p16 bra 	$L__BB2_27;
	and.b32  	%r104, %r27, 2147483640;
	neg.s32 	%r103, %r104;
	add.s64 	%rd5, %rd2, 16;
	add.s64 	%rd6, %rd1, 16;
	mov.u32 	%r102, %r9;
$L__BB2_26:
	.pragma "nounroll";
	mul.wide.s32 	%rd14, %r102, 4;
	add.s64 	%rd15, %rd5, %rd14;
	add.s64 	%rd16, %rd6, %rd14;
	ld.global.f32 	%f231, [%rd15+-16];
	sub.f32 	%f232, %f231, %f453;
	fma.rn.f32 	%f233, %f232, 0f3BBB989D, 0f3F000000;
	cvt.sat.f32.f32 	%f234, %f233;
	mov.f32 	%f235, 0f4B400001;
	mov.f32 	%f236, 0f437C0000;
	fma.rm.f32 	%f237, %f234, %f236, %f235;
	add.f32 	%f238, %f237, 0fCB40007F;
	neg.f32 	%f239, %f238;
	fma.rn.f32 	%f240, %f232, 0f3FB8AA3B, %f239;
	fma.rn.f32 	%f241, %f232, 0f32A57060, %f240;
	mov.b32 	%r64, %f237;
	shl.b32 	%r65, %r64, 23;
	mov.b32 	%f242, %r65;
	ex2.approx.ftz.f32 	%f243, %f241;
	mul.f32 	%f244, %f243, %f242;
	div.rn.f32 	%f245, %f244, %f452;
	st.global.f32 	[%rd16+-16], %f245;
	ld.global.f32 	%f246, [%rd15+-12];
	sub.f32 	%f247, %f246, %f453;
	fma.rn.f32 	%f248, %f247, 0f3BBB989D, 0f3F000000;
	cvt.sat.f32.f32 	%f249, %f248;
	fma.rm.f32 	%f250, %f249, %f236, %f235;
	add.f32 	%f251, %f250, 0fCB40007F;
	neg.f32 	%f252, %f251;
	fma.rn.f32 	%f253, %f247, 0f3FB8AA3B, %f252;
	fma.rn.f32 	%f254, %f247, 0f32A57060, %f253;
	mov.b32 	%r66, %f250;
	shl.b32 	%r67, %r66, 23;
	mov.b32 	%f255, %r67;
	ex2.approx.ftz.f32 	%f256, %f254;
	mul.f32 	%f257, %f256, %f255;
	div.rn.f32 	%f258, %f257, %f452;
	st.global.f32 	[%rd16+-12], %f258;
	ld.global.f32 	%f259, [%rd15+-8];
	sub.f32 	%f260, %f259, %f453;
	fma.rn.f32 	%f261, %f260, 0f3BBB989D, 0f3F000000;
	cvt.sat.f32.f32 	%f262, %f261;
	fma.rm.f32 	%f263, %f262, %f236, %f235;
	add.f32 	%f264, %f263, 0fCB40007F;
	neg.f32 	%f265, %f264;
	fma.rn.f32 	%f266, %f260, 0f3FB8AA3B, %f265;
	fma.rn.f32 	%f267, %f260, 0f32A57060, %f266;
	mov.b32 	%r68, %f263;
	shl.b32 	%r69, %r68, 23;
	mov.b32 	%f268, %r69;
	ex2.approx.ftz.f32 	%f269, %f267;
	mul.f32 	%f270, %f269, %f268;
	div.rn.f32 	%f271, %f270, %f452;
	st.global.f32 	[%rd16+-8], %f271;
	ld.global.f32 	%f272, [%rd15+-4];
	sub.f32 	%f273, %f272, %f453;
	fma.rn.f32 	%f274, %f273, 0f3BBB989D, 0f3F000000;
	cvt.sat.f32.f32 	%f275, %f274;
	fma.rm.f32 	%f276, %f275, %f236, %f235;
	add.f32 	%f277, %f276, 0fCB40007F;
	neg.f32 	%f278, %f277;
	fma.rn.f32 	%f279, %f273, 0f3FB8AA3B, %f278;
	fma.rn.f32 	%f280, %f273, 0f32A57060, %f279;
	mov.b32 	%r70, %f276;
	shl.b32 	%r71, %r70, 23;
	mov.b32 	%f281, %r71;
	ex2.approx.ftz.f32 	%f282, %f280;
	mul.f32 	%f283, %f282, %f281;
	div.rn.f32 	%f284, %f283, %f452;
	st.global.f32 	[%rd16+-4], %f284;
	ld.global.f32 	%f285, [%rd15];
	sub.f32 	%f286, %f285, %f453;
	fma.rn.f32 	%f287, %f286, 0f3BBB989D, 0f3F000000;
	cvt.sat.f32.f32 	%f288, %f287;
	fma.rm.f32 	%f289, %f288, %f236, %f235;
	add.f32 	%f290, %f289, 0fCB40007F;
	neg.f32 	%f291, %f290;
	fma.rn.f32 	%f292, %f286, 0f3FB8AA3B, %f291;
	fma.rn.f32 	%f293, %f286, 0f32A57060, %f292;
	mov.b32 	%r72, %f289;
	shl.b32 	%r73, %r72, 23;
	mov.b32 	%f294, %r73;
	ex2.approx.ftz.f32 	%f295, %f293;
	mul.f32 	%f296, %f295, %f294;
	div.rn.f32 	%f297, %f296, %f452;
	st.global.f32 	[%rd16], %f297;
	ld.global.f32 	%f298, [%rd15+4];
	sub.f32 	%f299, %f298, %f453;
	fma.rn.f32 	%f300, %f299, 0f3BBB989D, 0f3F000000;
	cvt.sat.f32.f32 	%f301, %f300;
	fma.rm.f32 	%f302, %f301, %f236, %f235;
	add.f32 	%f303, %f302, 0fCB40007F;
	neg.f32 	%f304, %f303;
	fma.rn.f32 	%f305, %f299, 0f3FB8AA3B, %f304;
	fma.rn.f32 	%f306, %f299, 0f32A57060, %f305;
	mov.b32 	%r74, %f302;
	shl.b32 	%r75, %r74, 23;
	mov.b32 	%f307, %r75;
	ex2.approx.ftz.f32 	%f308, %f306;
	mul.f32 	%f309, %f308, %f307;
	div.rn.f32 	%f310, %f309, %f452;
	st.global.f32 	[%rd16+4], %f310;
	ld.global.f32 	%f311, [%rd15+8];
	sub.f32 	%f312, %f311, %f453;
	fma.rn.f32 	%f313, %f312, 0f3BBB989D, 0f3F000000;
	cvt.sat.f32.f32 	%f314, %f313;
	fma.rm.f32 	%f315, %f314, %f236, %f235;
	add.f32 	%f316, %f315, 0fCB40007F;
	neg.f32 	%f317, %f316;
	fma.rn.f32 	%f318, %f312, 0f3FB8AA3B, %f317;
	fma.rn.f32 	%f319, %f312, 0f32A57060, %f318;
	mov.b32 	%r76, %f315;
	shl.b32 	%r77, %r76, 23;
	mov.b32 	%f320, %r77;
	ex2.approx.ftz.f32 	%f321, %f319;
	mul.f32 	%f322, %f321, %f320;
	div.rn.f32 	%f323, %f322, %f452;
	st.global.f32 	[%rd16+8], %f323;
	ld.global.f32 	%f324, [%rd15+12];
	sub.f32 	%f325, %f324, %f453;
	fma.rn.f32 	%f326, %f325, 0f3BBB989D, 0f3F000000;
	cvt.sat.f32.f32 	%f327, %f326;
	fma.rm.f32 	%f328, %f327, %f236, %f235;
	add.f32 	%f329, %f328, 0fCB40007F;
	neg.f32 	%f330, %f329;
	fma.rn.f32 	%f331, %f325, 0f3FB8AA3B, %f330;
	fma.rn.f32 	%f332, %f325, 0f32A57060, %f331;
	mov.b32 	%r78, %f328;
	shl.b32 	%r79, %r78, 23;
	mov.b32 	%f333, %r79;
	ex2.approx.ftz.f32 	%f334, %f332;
	mul.f32 	%f335, %f334, %f333;
	div.rn.f32 	%f336, %f335, %f452;
	st.global.f32 	[%rd16+12], %f336;
	add.s32 	%r103, %r103, 8;
	add.s32 	%r102, %r102, 8;
	setp.ne.s32 	%p17, %r103, 0;
	@%p17 bra 	$L__BB2_26;
$L__BB2_27:
	setp.eq.s32 	%p18, %r10, 0;
	@%p18 bra 	$L__BB2_35;
	and.b32  	%r22, %r27, 3;
	setp.lt.u32 	%p19, %r10, 4;
	@%p19 bra 	$L__BB2_30;
	add.s32 	%r80, %r104, %r9;
	mul.wide.s32 	%rd17, %r80, 4;
	add.s64 	%rd18, %rd2, %rd17;
	ld.global.f32 	%f337, [%rd18];
	sub.f32 	%f338, %f337, %f453;
	fma.rn.f32 	%f339, %f338, 0f3BBB989D, 0f3F000000;
	cvt.sat.f32.f32 	%f340, %f339;
	mov.f32 	%f341, 0f4B400001;
	mov.f32 	%f342, 0f437C0000;
	fma.rm.f32 	%f343, %f340, %f342, %f341;
	add.f32 	%f344, %f343, 0fCB40007F;
	neg.f32 	%f345, %f344;
	fma.rn.f32 	%f346, %f338, 0f3FB8AA3B, %f345;
	fma.rn.f32 	%f347, %f338, 0f32A57060, %f346;
	mov.b32 	%r81, %f343;
	shl.b32 	%r82, %r81, 23;
	mov.b32 	%f348, %r82;
	ex2.approx.ftz.f32 	%f349, %f347;
	mul.f32 	%f350, %f349, %f348;
	div.rn.f32 	%f351, %f350, %f452;
	add.s64 	%rd19, %rd1, %rd17;
	st.global.f32 	[%rd19], %f351;
	ld.global.f32 	%f352, [%rd18+4];
	sub.f32 	%f353, %f352, %f453;
	fma.rn.f32 	%f354, %f353, 0f3BBB989D, 0f3F000000;
	cvt.sat.f32.f32 	%f355, %f354;
	fma.rm.f32 	%f356, %f355, %f342, %f341;
	add.f32 	%f357, %f356, 0fCB40007F;
	neg.f32 	%f358, %f357;
	fma.rn.f32 	%f359, %f353, 0f3FB8AA3B, %f358;
	fma.rn.f32 	%f360, %f353, 0f32A57060, %f359;
	mov.b32 	%r83, %f356;
	shl.b32 	%r84, %r83, 23;
	mov.b32 	%f361, %r84;
	ex2.approx.ftz.f32 	%f362, %f360;
	mul.f32 	%f363, %f362, %f361;
	div.rn.f32 	%f364, %f363, %f452;
	st.global.f32 	[%rd19+4], %f364;
	ld.global.f32 	%f365, [%rd18+8];
	sub.f32 	%f366, %f365, %f453;
	fma.rn.f32 	%f367, %f366, 0f3BBB989D, 0f3F000000;
	cvt.sat.f32.f32 	%f368, %f367;
	fma.rm.f32 	%f369, %f368, %f342, %f341;
	add.f32 	%f370, %f369, 0fCB40007F;
	neg.f32 	%f371, %f370;
	fma.rn.f32 	%f372, %f366, 0f3FB8AA3B, %f371;
	fma.rn.f32 	%f373, %f366, 0f32A57060, %f372;
	mov.b32 	%r85, %f369;
	shl.b32 	%r86, %r85, 23;
	mov.b32 	%f374, %r86;
	ex2.approx.ftz.f32 	%f375, %f373;
	mul.f32 	%f376, %f375, %f374;
	div.rn.f32 	%f377, %f376, %f452;
	st.global.f32 	[%rd19+8], %f377;
	ld.global.f32 	%f378, [%rd18+12];
	sub.f32 	%f379, %f378, %f453;
	fma.rn.f32 	%f380, %f379, 0f3BBB989D, 0f3F000000;
	cvt.sat.f32.f32 	%f381, %f380;
	fma.rm.f32 	%f382, %f381, %f342, %f341;
	add.f32 	%f383, %f382, 0fCB40007F;
	neg.f32 	%f384, %f383;
	fma.rn.f32 	%f385, %f379, 0f3FB8AA3B, %f384;
	fma.rn.f32 	%f386, %f379, 0f32A57060, %f385;
	mov.b32 	%r87, %f382;
	shl.b32 	%r88, %r87, 23;
	mov.b32 	%f387, %r88;
	ex2.approx.ftz.f32 	%f388, %f386;
	mul.f32 	%f389, %f388, %f387;
	div.rn.f32 	%f390, %f389, %f452;
	st.global.f32 	[%rd19+12], %f390;
	add.s32 	%r104, %r104, 4;
$L__BB2_30:
	setp.eq.s32 	%p20, %r22, 0;
	@%p20 bra 	$L__BB2_35;
	setp.eq.s32 	%p21, %r22, 1;
	@%p21 bra 	$L__BB2_33;
	add.s32 	%r89, %r104, %r9;
	mul.wide.s32 	%rd20, %r89, 4;
	add.s64 	%rd21, %rd2, %rd20;
	ld.global.f32 	%f391, [%rd21];
	sub.f32 	%f392, %f391, %f453;
	fma.rn.f32 	%f393, %f392, 0f3BBB989D, 0f3F000000;
	cvt.sat.f32.f32 	%f394, %f393;
	mov.f32 	%f395, 0f4B400001;
	mov.f32 	%f396, 0f437C0000;
	fma.rm.f32 	%f397, %f394, %f396, %f395;
	add.f32 	%f398, %f397, 0fCB40007F;
	neg.f32 	%f399, %f398;
	fma.rn.f32 	%f400, %f392, 0f3FB8AA3B, %f399;
	fma.rn.f32 	%f401, %f392, 0f32A57060, %f400;
	mov.b32 	%r90, %f397;
	shl.b32 	%r91, %r90, 23;
	mov.b32 	%f402, %r91;
	ex2.approx.ftz.f32 	%f403, %f401;
	mul.f32 	%f404, %f403, %f402;
	div.rn.f32 	%f405, %f404, %f452;
	add.s64 	%rd22, %rd1, %rd20;
	st.global.f32 	[%rd22], %f405;
	ld.global.f32 	%f406, [%rd21+4];
	sub.f32 	%f407, %f406, %f453;
	fma.rn.f32 	%f408, %f407, 0f3BBB989D, 0f3F000000;
	cvt.sat.f32.f32 	%f409, %f408;
	fma.rm.f32 	%f410, %f409, %f396, %f395;
	add.f32 	%f411, %f410, 0fCB40007F;
	neg.f32 	%f412, %f411;
	fma.rn.f32 	%f413, %f407, 0f3FB8AA3B, %f412;
	fma.rn.f32 	%f414, %f407, 0f32A57060, %f413;
	mov.b32 	%r92, %f410;
	shl.b32 	%r93, %r92, 23;
	mov.b32 	%f415, %r93;
	ex2.approx.ftz.f32 	%f416, %f414;
	mul.f32 	%f417, %f416, %f415;
	div.rn.f32 	%f418, %f417, %f452;
	st.global.f32 	[%rd22+4], %f418;
	add.s32 	%r104, %r104, 2;
$L__BB2_33:
	and.b32  	%r94, %r27, 1;
	setp.eq.b32 	%p22, %r94, 1;
	not.pred 	%p23, %p22;
	@%p23 bra 	$L__BB2_35;
	add.s32 	%r95, %r104, %r9;
	mul.wide.s32 	%rd23, %r95, 4;
	add.s64 	%rd24, %rd2, %rd23;
	ld.global.f32 	%f419, [%rd24];
	sub.f32 	%f420, %f419, %f453;
	fma.rn.f32 	%f421, %f420, 0f3BBB989D, 0f3F000000;
	cvt.sat.f32.f32 	%f422, %f421;
	mov.f32 	%f423, 0f4B400001;
	mov.f32 	%f424, 0f437C0000;
	fma.rm.f32 	%f425, %f422, %f424, %f423;
	add.f32 	%f426, %f425, 0fCB40007F;
	neg.f32 	%f427, %f426;
	fma.rn.f32 	%f428, %f420, 0f3FB8AA3B, %f427;
	fma.rn.f32 	%f429, %f420, 0f32A57060, %f428;
	mov.b32 	%r96, %f425;
	shl.b32 	%r97, %r96, 23;
	mov.b32 	%f430, %r97;
	ex2.approx.ftz.f32 	%f431, %f429;
	mul.f32 	%f432, %f431, %f430;
	div.rn.f32 	%f433, %f432, %f452;
	add.s64 	%rd25, %rd1, %rd23;
	st.global.f32 	[%rd25], %f433;
$L__BB2_35:
	ret;

}
	// .globl	_Z27softmax_forward_online_warpPfS_ii
.visible .entry _Z27softmax_forward_online_warpPfS_ii(
	.param .u64 .ptr .align 1 _Z27softmax_forward_online_warpPfS_ii_param_0,
	.param .u64 .ptr .align 1 _Z27softmax_forward_online_warpPfS_ii_param_1,
	.param .u32 _Z27softmax_forward_online_warpPfS_ii_param_2,
	.param .u32 _Z27softmax_forward_online_warpPfS_ii_param_3
)
{
	.reg .pred 	%p<29>;
	.reg .b32 	%r<147>;
	.reg .b32 	%f<468>;
	.reg .b64 	%rd<20>;

	ld.param.u64 	%rd6, [_Z27softmax_forward_online_warpPfS_ii_param_0];
	ld.param.u64 	%rd7, [_Z27softmax_forward_online_warpPfS_ii_param_1];
	ld.param.u32 	%r35, [_Z27softmax_forward_online_warpPfS_ii_param_3];
	cvta.to.global.u64 	%rd1, %rd7;
	cvta.to.global.u64 	%rd2, %rd6;
	mov.u32 	%r36, %tid.y;
	mov.u32 	%r37, %ntid.x;
	mov.u32 	%r38, %tid.x;
	mad.lo.s32 	%r39, %r36, %r37, %r38;
	and.b32  	%r146, %r39, 31;
	shr.u32 	%r40, %r39, 5;
	mov.u32 	%r41, %ctaid.x;
	mov.u32 	%r42, %ntid.y;
	mad.lo.s32 	%r2, %r41, %r42, %r40;
	setp.ge.s32 	%p1, %r146, %r35;
	mov.f32 	%f453, 0fFF800000;
	mov.f32 	%f452, 0f00000000;
	@%p1 bra 	$L__BB3_9;
	mul.lo.s32 	%r3, %r35, %r2;
	not.b32 	%r43, %r146;
	add.s32 	%r4, %r35, %r43;
	shr.u32 	%r44, %r4, 5;
	add.s32 	%r5, %r44, 1;
	setp.lt.u32 	%p2, %r4, 96;
	mov.f32 	%f452, 0f00000000;
	mov.f32 	%f453, 0fFF800000;
	mov.u32 	%r139, %r146;
	@%p2 bra 	$L__BB3_4;
	add.s64 	%rd3, %rd2, 256;
	add.s32 	%r137, %r3, %r146;
	and.b32  	%r45, %r5, 268435452;
	neg.s32 	%r136, %r45;
	mov.f32 	%f452, 0f00000000;
	mov.f32 	%f453, 0fFF800000;
	mov.u32 	%r139, %r146;
$L__BB3_3:
	.pragma "nounroll";
	mul.wide.s32 	%rd8, %r137, 4;
	add.s64 	%rd9, %rd3, %rd8;
	ld.global.f32 	%f66, [%rd9+-256];
	max.f32 	%f67, %f66, %f453;
	sub.f32 	%f68, %f453, %f67;
	fma.rn.f32 	%f69, %f68, 0f3BBB989D, 0f3F000000;
	cvt.sat.f32.f32 	%f70, %f69;
	mov.f32 	%f71, 0f4B400001;
	mov.f32 	%f72, 0f437C0000;
	fma.rm.f32 	%f73, %f70, %f72, %f71;
	add.f32 	%f74, %f73, 0fCB40007F;
	neg.f32 	%f75, %f74;
	fma.rn.f32 	%f76, %f68, 0f3FB8AA3B, %f75;
	fma.rn.f32 	%f77, %f68, 0f32A57060, %f76;
	mov.b32 	%r46, %f73;
	shl.b32 	%r47, %r46, 23;
	mov.b32 	%f78, %r47;
	ex2.approx.ftz.f32 	%f79, %f77;
	mul.f32 	%f80, %f79, %f78;
	mul.f32 	%f81, %f452, %f80;
	sub.f32 	%f82, %f66, %f67;
	fma.rn.f32 	%f83, %f82, 0f3BBB989D, 0f3F000000;
	cvt.sat.f32.f32 	%f84, %f83;
	fma.rm.f32 	%f85, %f84, %f72, %f71;
	add.f32 	%f86, %f85, 0fCB40007F;
	neg.f32 	%f87, %f86;
	fma.rn.f32 	%f88, %f82, 0f3FB8AA3B, %f87;
	fma.rn.f32 	%f89, %f82, 0f32A57060, %f88;
	mov.b32 	%r48, %f85;
	shl.b32 	%r49, %r48, 23;
	mov.b32 	%f90, %r49;
	ex2.approx.ftz.f32 	%f91, %f89;
	fma.rn.f32 	%f92, %f91, %f90, %f81;
	ld.global.f32 	%f93, [%rd9+-128];
	max.f32 	%f94, %f93, %f67;
	sub.f32 	%f95, %f67, %f94;
	fma.rn.f32 	%f96, %f95, 0f3BBB989D, 0f3F000000;
	cvt.sat.f32.f32 	%f97, %f96;
	fma.rm.f32 	%f98, %f97, %f72, %f71;
	add.f32 	%f99, %f98, 0fCB40007F;
	neg.f32 	%f100, %f99;
	fma.rn.f32 	%f101, %f95, 0f3FB8AA3B, %f100;
	fma.rn.f32 	%f102, %f95, 0f32A57060, %f101;
	mov.b32 	%r50, %f98;
	shl.b32 	%r51, %r50, 23;
	mov.b32 	%f103, %r51;
	ex2.approx.ftz.f32 	%f104, %f102;
	mul.f32 	%f105, %f104, %f103;
	mul.f32 	%f106, %f92, %f105;
	sub.f32 	%f107, %f93, %f94;
	fma.rn.f32 	%f108, %f107, 0f3BBB989D, 0f3F000000;
	cvt.sat.f32.f32 	%f109, %f108;
	fma.rm.f32 	%f110, %f109, %f72, %f71;
	add.f32 	%f111, %f110, 0fCB40007F;
	neg.f32 	%f112, %f111;
	fma.rn.f32 	%f113, %f107, 0f3FB8AA3B, %f112;
	fma.rn.f32 	%f114, %f107, 0f32A57060, %f113;
	mov.b32 	%r52, %f110;
	shl.b32 	%r53, %r52, 23;
	mov.b32 	%f115, %r53;
	ex2.approx.ftz.f32 	%f116, %f114;
	fma.rn.f32 	%f117, %f116, %f115, %f106;
	ld.global.f32 	%f118, [%rd9];
	max.f32 	%f119, %f118, %f94;
	sub.f32 	%f120, %f94, %f119;
	fma.rn.f32 	%f121, %f120, 0f3BBB989D, 0f3F000000;
	cvt.sat.f32.f32 	%f122, %f121;
	fma.rm.f32 	%f123, %f122, %f72, %f71;
	add.f32 	%f124, %f123, 0fCB40007F;
	neg.f32 	%f125, %f124;
	fma.rn.f32 	%f126, %f120, 0f3FB8AA3B, %f125;
	fma.rn.f32 	%f127, %f120, 0f32A57060, %f126;
	mov.b32 	%r54, %f123;
	shl.b32 	%r55, %r54, 23;
	mov.b32 	%f128, %r55;
	ex2.approx.ftz.f32 	%f129, %f127;
	mul.f32 	%f130, %f129, %f128;
	mul.f32 	%f131, %f117, %f130;
	sub.f32 	%f132, %f118, %f119;
	fma.rn.f32 	%f133, %f132, 0f3BBB989D, 0f3F000000;
	cvt.sat.f32.f32 	%f134, %f133;
	fma.rm.f32 	%f135, %f134, %f72, %f71;
	add.f32 	%f136, %f135, 0fCB40007F;
	neg.f32 	%f137, %f136;
	fma.rn.f32 	%f138, %f132, 0f3FB8AA3B, %f137;
	fma.rn.f32 	%f139, %f132, 0f32A57060, %f138;
	mov.b32 	%r56, %f135;
	shl.b32 	%r57, %r56, 23;
	mov.b32 	%f140, %r57;
	ex2.approx.ftz.f32 	%f141, %f139;
	fma.rn.f32 	%f142, %f141, %f140, %f131;
	ld.global.f32 	%f143, [%rd9+128];
	max.f32 	%f453, %f143, %f119;
	sub.f32 	%f144, %f119, %f453;
	fma.rn.f32 	%f145, %f144, 0f3BBB989D, 0f3F000000;
	cvt.sat.f32.f32 	%f146, %f145;
	fma.rm.f32 	%f147, %f146, %f72, %f71;
	add.f32 	%f148, %f147, 0fCB40007F;
	neg.f32 	%f149, %f148;
	fma.rn.f32 	%f150, %f144, 0f3FB8AA3B, %f149;
	fma.rn.f32 	%f151, %f144, 0f32A57060, %f150;
	mov.b32 	%r58, %f147;
	shl.b32 	%r59, %r58, 23;
	mov.b32 	%f152, %r59;
	ex2.approx.ftz.f32 	%f153, %f151;
	mul.f32 	%f154, %f153, %f152;
	mul.f32 	%f155, %f142, %f154;
	sub.f32 	%f156, %f143, %f453;
	fma.rn.f32 	%f157, %f156, 0f3BBB989D, 0f3F000000;
	cvt.sat.f32.f32 	%f158, %f157;
	fma.rm.f32 	%f159, %f158, %f72, %f71;
	add.f32 	%f160, %f159, 0fCB40007F;
	neg.f32 	%f161, %f160;
	fma.rn.f32 	%f162, %f156, 0f3FB8AA3B, %f161;
	fma.rn.f32 	%f163, %f156, 0f32A57060, %f162;
	mov.b32 	%r60, %f159;
	shl.b32 	%r61, %r60, 23;
	mov.b32 	%f164, %r61;
	ex2.approx.ftz.f32 	%f165, %f163;
	fma.rn.f32 	%f452, %f165, %f164, %f155;
	add.s32 	%r139, %r139, 128;
	add.s32 	%r137, %r137, 128;
	add.s32 	%r136, %r136, 4;
	setp.ne.s32 	%p3, %r136, 0;
	@%p3 bra 	$L__BB3_3;
$L__BB3_4:
	and.b32  	%r62, %r5, 3;
	setp.eq.s32 	%p4, %r62, 0;
	@%p4 bra 	$L__BB3_9;
	setp.eq.s32 	%p5, %r62, 1;
	@%p5 bra 	$L__BB3_7;
	add.s32 	%r63, %r139, %r3;
	mul.wide.s32 	%rd10, %r63, 4;
	add.s64 	%rd11, %rd2, %rd10;
	ld.global.f32 	%f167, [%rd11];
	max.f32 	%f168, %f167, %f453;
	sub.f32 	%f169, %f453, %f168;
	fma.rn.f32 	%f170, %f169, 0f3BBB989D, 0f3F000000;
	cvt.sat.f32.f32 	%f171, %f170;
	mov.f32 	%f172, 0f4B400001;
	mov.f32 	%f173, 0f437C0000;
	fma.rm.f32 	%f174, %f171, %f173, %f172;
	add.f32 	%f175, %f174, 0fCB40007F;
	neg.f32 	%f176, %f175;
	fma.rn.f32 	%f177, %f169, 0f3FB8AA3B, %f176;
	fma.rn.f32 	%f178, %f169, 0f32A57060, %f177;
	mov.b32 	%r64, %f174;
	shl.b32 	%r65, %r64, 23;
	mov.b32 	%f179, %r65;
	ex2.approx.ftz.f32 	%f180, %f178;
	mul.f32 	%f181, %f180, %f179;
	mul.f32 	%f182, %f452, %f181;
	sub.f32 	%f183, %f167, %f168;
	fma.rn.f32 	%f184, %f183, 0f3BBB989D, 0f3F000000;
	cvt.sat.f32.f32 	%f185, %f184;
	fma.rm.f32 	%f186, %f185, %f173, %f172;
	add.f32 	%f187, %f186, 0fCB40007F;
	neg.f32 	%f188, %f187;
	fma.rn.f32 	%f189, %f183, 0f3FB8AA3B, %f188;
	fma.rn.f32 	%f190, %f183, 0f32A57060, %f189;
	mov.b32 	%r66, %f186;
	shl.b32 	%r67, %r66, 23;
	mov.b32 	%f191, %r67;
	ex2.approx.ftz.f32 	%f192, %f190;
	fma.rn.f32 	%f193, %f192, %f191, %f182;
	ld.global.f32 	%f194, [%rd11+128];
	max.f32 	%f453, %f194, %f168;
	sub.f32 	%f195, %f168, %f453;
	fma.rn.f32 	%f196, %f195, 0f3BBB989D, 0f3F000000;
	cvt.sat.f32.f32 	%f197, %f196;
	fma.rm.f32 	%f198, %f197, %f173, %f172;
	add.f32 	%f199, %f198, 0fCB40007F;
	neg.f32 	%f200, %f199;
	fma.rn.f32 	%f201, %f195, 0f3FB8AA3B, %f200;
	fma.rn.f32 	%f202, %f195, 0f32A57060, %f201;
	mov.b32 	%r68, %f198;
	shl.b32 	%r69, %r68, 23;
	mov.b32 	%f203, %r69;
	ex2.approx.ftz.f32 	%f204, %f202;
	mul.f32 	%f205, %f204, %f203;
	mul.f32 	%f206, %f193, %f205;
	sub.f32 	%f207, %f194, %f453;
	fma.rn.f32 	%f208, %f207, 0f3BBB989D, 0f3F000000;
	cvt.sat.f32.f32 	%f209, %f208;
	fma.rm.f32 	%f210, %f209, %f173, %f172;
	add.f32 	%f211, %f210, 0fCB40007F;
	neg.f32 	%f212, %f211;
	fma.rn.f32 	%f213, %f207, 0f3FB8AA3B, %f212;
	fma.rn.f32 	%f214, %f207, 0f32A57060, %f213;
	mov.b32 	%r70, %f210;
	shl.b32 	%r71, %r70, 23;
	mov.b32 	%f215, %r71;
	ex2.approx.ftz.f32 	%f216, %f214;
	fma.rn.f32 	%f452, %f216, %f215, %f206;
	add.s32 	%r139, %r139, 64;
$L__BB3_7:
	and.b32  	%r72, %r4, 32;
	setp.ne.s32 	%p6, %r72, 0;
	@%p6 bra 	$L__BB3_9;
	add.s32 	%r73, %r139, %r3;
	mul.wide.s32 	%rd12, %r73, 4;
	add.s64 	%rd13, %rd2, %rd12;
	ld.global.f32 	%f217, [%rd13];
	max.f32 	%f15, %f217, %f453;
	sub.f32 	%f218, %f453, %f15;
	fma.rn.f32 	%f219, %f218, 0f3BBB989D, 0f3F000000;
	cvt.sat.f32.f32 	%f220, %f219;
	mov.f32 	%f221, 0f4B400001;
	mov.f32 	%f222, 0f437C0000;
	fma.rm.f32 	%f223, %f220, %f222, %f221;
	add.f32 	%f224, %f223, 0fCB40007F;
	neg.f32 	%f225, %f224;
	fma.rn.f32 	%f226, %f218, 0f3FB8AA3B, %f225;
	fma.rn.f32 	%f227, %f218, 0f32A57060, %f226;
	mov.b32 	%r74, %f223;
	shl.b32 	%r75, %r74, 23;
	mov.b32 	%f228, %r75;
	ex2.approx.ftz.f32 	%f229, %f227;
	mul.f32 	%f230, %f229, %f228;
	mul.f32 	%f231, %f452, %f230;
	sub.f32 	%f232, %f217, %f15;
	fma.rn.f32 	%f233, %f232, 0f3BBB989D, 0f3F000000;
	cvt.sat.f32.f32 	%f234, %f233;
	fma.rm.f32 	%f235, %f234, %f222, %f221;
	add.f32 	%f236, %f235, 0fCB40007F;
	neg.f32 	%f237, %f236;
	fma.rn.f32 	%f238, %f232, 0f3FB8AA3B, %f237;
	fma.rn.f32 	%f239, %f232, 0f32A57060, %f238;
	mov.b32 	%r76, %f235;
	shl.b32 	%r77, %r76, 23;
	mov.b32 	%f240, %r77;
	ex2.approx.ftz.f32 	%f241, %f239;
	fma.rn.f32 	%f452, %f241, %f240, %f231;
	mov.f32 	%f453, %f15;
$L__BB3_9:
	bar.sync 	0;
	mov.b32 	%r78, %f453;
	shfl.sync.down.b32	%r79|%p7, %r78, 16, 31, -1;
	mov.b32 	%f19, %r79;
	mov.b32 	%r80, %f452;
	shfl.sync.down.b32	%r81|%p8, %r80, 16, 31, -1;
	mov.b32 	%f456, %r81;
	bar.sync 	0;
	setp.ltu.f32 	%p9, %f453, %f19;
	@%p9 bra 	$L__BB3_11;
	sub.f32 	%f242, %f19, %f453;
	fma.rn.f32 	%f243, %f242, 0f3BBB989D, 0f3F000000;
	cvt.sat.f32.f32 	%f244, %f243;
	mov.f32 	%f245, 0f4B400001;
	mov.f32 	%f246, 0f437C0000;
	fma.rm.f32 	%f247, %f244, %f246, %f245;
	add.f32 	%f248, %f247, 0fCB40007F;
	neg.f32 	%f249, %f248;
	fma.rn.f32 	%f250, %f242, 0f3FB8AA3B, %f249;
	fma.rn.f32 	%f251, %f242, 0f32A57060, %f250;
	mov.b32 	%r82, %f247;
	shl.b32 	%r83, %r82, 23;
	mov.b32 	%f252, %r83;
	ex2.approx.ftz.f32 	%f253, %f251;
	mul.f32 	%f254, %f253, %f252;
	mul.f32 	%f456, %f254, %f456;
	bra.uni 	$L__BB3_12;
$L__BB3_11:
	sub.f32 	%f255, %f453, %f19;
	fma.rn.f32 	%f256, %f255, 0f3BBB989D, 0f3F000000;
	cvt.sat.f32.f32 	%f257, %f256;
	mov.f32 	%f258, 0f4B400001;
	mov.f32 	%f259, 0f437C0000;
	fma.rm.f32 	%f260, %f257, %f259, %f258;
	add.f32 	%f261, %f260, 0fCB40007F;
	neg.f32 	%f262, %f261;
	fma.rn.f32 	%f263, %f255, 0f3FB8AA3B, %f262;
	fma.rn.f32 	%f264, %f255, 0f32A57060, %f263;
	mov.b32 	%r84, %f260;
	shl.b32 	%r85, %r84, 23;
	mov.b32 	%f265, %r85;
	ex2.approx.ftz.f32 	%f266, %f264;
	mul.f32 	%f267, %f266, %f265;
	mul.f32 	%f452, %f452, %f267;
	mov.f32 	%f453, %f19;
$L__BB3_12:
	add.f32 	%f457, %f452, %f456;
	bar.sync 	0;
	mov.b32 	%r86, %f453;
	shfl.sync.down.b32	%r87|%p10, %r86, 8, 31, -1;
	mov.b32 	%f27, %r87;
	mov.b32 	%r88, %f457;
	shfl.sync.down.b32	%r89|%p11, %r88, 8, 31, -1;
	mov.b32 	%f459, %r89;
	bar.sync 	0;
	setp.ltu.f32 	%p12, %f453, %f27;
	@%p12 bra 	$L__BB3_14;
	sub.f32 	%f268, %f27, %f453;
	fma.rn.f32 	%f269, %f268, 0f3BBB989D, 0f3F000000;
	cvt.sat.f32.f32 	%f270, %f269;
	mov.f32 	%f271, 0f4B400001;
	mov.f32 	%f272, 0f437C0000;
	fma.rm.f32 	%f273, %f270, %f272, %f271;
	add.f32 	%f274, %f273, 0fCB40007F;
	neg.f32 	%f275, %f274;
	fma.rn.f32 	%f276, %f268, 0f3FB8AA3B, %f275;
	fma.rn.f32 	%f277, %f268, 0f32A57060, %f276;
	mov.b32 	%r90, %f273;
	shl.b32 	%r91, %r90, 23;
	mov.b32 	%f278, %r91;
	ex2.approx.ftz.f32 	%f279, %f277;
	mul.f32 	%f280, %f279, %f278;
	mul.f32 	%f459, %f280, %f459;
	bra.uni 	$L__BB3_15;
$L__BB3_14:
	sub.f32 	%f281, %f453, %f27;
	fma.rn.f32 	%f282, %f281, 0f3BBB989D, 0f3F000000;
	cvt.sat.f32.f32 	%f283, %f282;
	mov.f32 	%f284, 0f4B400001;
	mov.f32 	%f285, 0f437C0000;
	fma.rm.f32 	%f286, %f283, %f285, %f284;
	add.f32 	%f287, %f286, 0fCB40007F;
	neg.f32 	%f288, %f287;
	fma.rn.f32 	%f289, %f281, 0f3FB8AA3B, %f288;
	fma.rn.f32 	%f290, %f281, 0f32A57060, %f289;
	mov.b32 	%r92, %f286;
	shl.b32 	%r93, %r92, 23;
	mov.b32 	%f291, %r93;
	ex2.approx.ftz.f32 	%f292, %f290;
	mul.f32 	%f293, %f292, %f291;
	mul.f32 	%f457, %f457, %f293;
	mov.f32 	%f453, %f27;
$L__BB3_15:
	add.f32 	%f460, %f457, %f459;
	bar.sync 	0;
	mov.b32 	%r94, %f453;
	shfl.sync.down.b32	%r95|%p13, %r94, 4, 31, -1;
	mov.b32 	%f35, %r95;
	mov.b32 	%r96, %f460;
	shfl.sync.down.b32	%r97|%p14, %r96, 4, 31, -1;
	mov.b32 	%f462, %r97;
	bar.sync 	0;
	setp.ltu.f32 	%p15, %f453, %f35;
	@%p15 bra 	$L__BB3_17;
	sub.f32 	%f294, %f35, %f453;
	fma.rn.f32 	%f295, %f294, 0f3BBB989D, 0f3F000000;
	cvt.sat.f32.f32 	%f296, %f295;
	mov.f32 	%f297, 0f4B400001;
	mov.f32 	%f298, 0f437C0000;
	fma.rm.f32 	%f299, %f296, %f298, %f297;
	add.f32 	%f300, %f299, 0fCB40007F;
	neg.f32 	%f301, %f300;
	fma.rn.f32 	%f302, %f294, 0f3FB8AA3B, %f301;
	fma.rn.f32 	%f303, %f294, 0f32A57060, %f302;
	mov.b32 	%r98, %f299;
	shl.b32 	%r99, %r98, 23;
	mov.b32 	%f304, %r99;
	ex2.approx.ftz.f32 	%f305, %f303;
	mul.f32 	%f306, %f305, %f304;
	mul.f32 	%f462, %f306, %f462;
	bra.uni 	$L__BB3_18;
$L__BB3_17:
	sub.f32 	%f307, %f453, %f35;
	fma.rn.f32 	%f308, %f307, 0f3BBB989D, 0f3F000000;
	cvt.sat.f32.f32 	%f309, %f308;
	mov.f32 	%f310, 0f4B400001;
	mov.f32 	%f311, 0f437C0000;
	fma.rm.f32 	%f312, %f309, %f311, %f310;
	add.f32 	%f313, %f312, 0fCB40007F;
	neg.f32 	%f314, %f313;
	fma.rn.f32 	%f315, %f307, 0f3FB8AA3B, %f314;
	fma.rn.f32 	%f316, %f307, 0f32A57060, %f315;
	mov.b32 	%r100, %f312;
	shl.b32 	%r101, %r100, 23;
	mov.b32 	%f317, %r101;
	ex2.approx.ftz.f32 	%f318, %f316;
	mul.f32 	%f319, %f318, %f317;
	mul.f32 	%f460, %f460, %f319;
	mov.f32 	%f453, %f35;
$L__BB3_18:
	add.f32 	%f463, %f460, %f462;
	bar.sync 	0;
	mov.b32 	%r102, %f453;
	shfl.sync.down.b32	%r103|%p16, %r102, 2, 31, -1;
	mov.b32 	%f43, %r103;
	mov.b32 	%r104, %f463;
	shfl.sync.down.b32	%r105|%p17, %r104, 2, 31, -1;
	mov.b32 	%f465, %r105;
	bar.sync 	0;
	setp.ltu.f32 	%p18, %f453, %f43;
	@%p18 bra 	$L__BB3_20;
	sub.f32 	%f320, %f43, %f453;
	fma.rn.f32 	%f321, %f320, 0f3BBB989D, 0f3F000000;
	cvt.sat.f32.f32 	%f322, %f321;
	mov.f32 	%f323, 0f4B400001;
	mov.f32 	%f324, 0f437C0000;
	fma.rm.f32 	%f325, %f322, %f324, %f323;
	add.f32 	%f326, %f325, 0fCB40007F;
	neg.f32 	%f327, %f326;
	fma.rn.f32 	%f328, %f320, 0f3FB8AA3B, %f327;
	fma.rn.f32 	%f329, %f320, 0f32A57060, %f328;
	mov.b32 	%r106, %f325;
	shl.b32 	%r107, %r106, 23;
	mov.b32 	%f330, %r107;
	ex2.approx.ftz.f32 	%f331, %f329;
	mul.f32 	%f332, %f331, %f330;
	mul.f32 	%f465, %f332, %f465;
	bra.uni 	$L__BB3_21;
$L__BB3_20:
	sub.f32 	%f333, %f453, %f43;
	fma.rn.f32 	%f334, %f333, 0f3BBB989D, 0f3F000000;
	cvt.sat.f32.f32 	%f335, %f334;
	mov.f32 	%f336, 0f4B400001;
	mov.f32 	%f337, 0f437C0000;
	fma.rm.f32 	%f338, %f335, %f337, %f336;
	add.f32 	%f339, %f338, 0fCB40007F;
	neg.f32 	%f340, %f339;
	fma.rn.f32 	%f341, %f333, 0f3FB8AA3B, %f340;
	fma.rn.f32 	%f342, %f333, 0f32A57060, %f341;
	mov.b32 	%r108, %f338;
	shl.b32 	%r109, %r108, 23;
	mov.b32 	%f343, %r109;
	ex2.approx.ftz.f32 	%f344, %f342;
	mul.f32 	%f345, %f344, %f343;
	mul.f32 	%f463, %f463, %f345;
	mov.f32 	%f453, %f43;
$L__BB3_21:
	add.f32 	%f466, %f463, %f465;
	bar.sync 	0;
	mov.b32 	%r141, %f453;
	shfl.sync.down.b32	%r18|%p19, %r141, 1, 31, -1;
	mov.b32 	%f51, %r18;
	mov.b32 	%r110, %f466;
	shfl.sync.down.b32	%r111|%p20, %r110, 1, 31, -1;
	mov.b32 	%f467, %r111;
	bar.sync 	0;
	setp.ltu.f32 	%p21, %f453, %f51;
	@%p21 bra 	$L__BB3_23;
	sub.f32 	%f346, %f51, %f453;
	fma.rn.f32 	%f347, %f346, 0f3BBB989D, 0f3F000000;
	cvt.sat.f32.f32 	%f348, %f347;
	mov.f32 	%f349, 0f4B400001;
	mov.f32 	%f350, 0f437C0000;
	fma.rm.f32 	%f351, %f348, %f350, %f349;
	add.f32 	%f352, %f351, 0fCB40007F;
	neg.f32 	%f353, %f352;
	fma.rn.f32 	%f354, %f346, 0f3FB8AA3B, %f353;
	fma.rn.f32 	%f355, %f346, 0f32A57060, %f354;
	mov.b32 	%r112, %f351;
	shl.b32 	%r113, %r112, 23;
	mov.b32 	%f356, %r113;
	ex2.approx.ftz.f32 	%f357, %f355;
	mul.f32 	%f358, %f357, %f356;
	mul.f32 	%f467, %f358, %f467;
	bra.uni 	$L__BB3_24;
$L__BB3_23:
	sub.f32 	%f359, %f453, %f51;
	fma.rn.f32 	%f360, %f359, 0f3BBB989D, 0f3F000000;
	cvt.sat.f32.f32 	%f361, %f360;
	mov.f32 	%f362, 0f4B400001;
	mov.f32 	%f363, 0f437C0000;
	fma.rm.f32 	%f364, %f361, %f363, %f362;
	add.f32 	%f365, %f364, 0fCB40007F;
	neg.f32 	%f366, %f365;
	fma.rn.f32 	%f367, %f359, 0f3FB8AA3B, %f366;
	fma.rn.f32 	%f368, %f359, 0f32A57060, %f367;
	mov.b32 	%r114, %f364;
	shl.b32 	%r115, %r114, 23;
	mov.b32 	%f369, %r115;
	ex2.approx.ftz.f32 	%f370, %f368;
	mul.f32 	%f371, %f370, %f369;
	mul.f32 	%f466, %f466, %f371;
	mov.u32 	%r141, %r18;
$L__BB3_24:
	setp.ge.s32 	%p22, %r146, %r35;
	add.f32 	%f372, %f466, %f467;
	bar.sync 	0;
	mov.b32 	%r116, %f372;
	shfl.sync.idx.b32	%r117|%p23, %r116, 0, 31, -1;
	mov.b32 	%f57, %r117;
	shfl.sync.idx.b32	%r118|%p24, %r141, 0, 31, -1;
	mov.b32 	%f58, %r118;
	@%p22 bra 	$L__BB3_31;
	mul.lo.s32 	%r20, %r35, %r2;
	not.b32 	%r119, %r146;
	add.s32 	%r21, %r35, %r119;
	and.b32  	%r120, %r21, 96;
	setp.eq.s32 	%p25, %r120, 96;
	@%p25 bra 	$L__BB3_28;
	shr.u32 	%r121, %r21, 5;
	add.s32 	%r122, %r121, 1;
	and.b32  	%r123, %r122, 3;
	add.s32 	%r143, %r20, %r146;
	neg.s32 	%r142, %r123;
	shl.b32 	%r124, %r122, 5;
	and.b32  	%r125, %r124, 96;
	or.b32  	%r146, %r125, %r146;
$L__BB3_27:
	.pragma "nounroll";
	mul.wide.s32 	%rd14, %r143, 4;
	add.s64 	%rd15, %rd1, %rd14;
	add.s64 	%rd16, %rd2, %rd14;
	ld.global.f32 	%f373, [%rd16];
	sub.f32 	%f374, %f373, %f58;
	fma.rn.f32 	%f375, %f374, 0f3BBB989D, 0f3F000000;
	cvt.sat.f32.f32 	%f376, %f375;
	mov.f32 	%f377, 0f4B400001;
	mov.f32 	%f378, 0f437C0000;
	fma.rm.f32 	%f379, %f376, %f378, %f377;
	add.f32 	%f380, %f379, 0fCB40007F;
	neg.f32 	%f381, %f380;
	fma.rn.f32 	%f382, %f374, 0f3FB8AA3B, %f381;
	fma.rn.f32 	%f383, %f374, 0f32A57060, %f382;
	mov.b32 	%r126, %f379;
	shl.b32 	%r127, %r126, 23;
	mov.b32 	%f384, %r127;
	ex2.approx.ftz.f32 	%f385, %f383;
	mul.f32 	%f386, %f385, %f384;
	div.rn.f32 	%f387, %f386, %f57;
	st.global.f32 	[%rd15], %f387;
	add.s32 	%r143, %r143, 32;
	add.s32 	%r142, %r142, 1;
	setp.ne.s32 	%p26, %r142, 0;
	@%p26 bra 	$L__BB3_27;
$L__BB3_28:
	setp.lt.u32 	%p27, %r21, 96;
	@%p27 bra 	$L__BB3_31;
	add.s64 	%rd4, %rd2, 256;
	add.s32 	%r145, %r146, %r20;
	add.s64 	%rd5, %rd1, 256;
$L__BB3_30:
	.pragma "nounroll";
	mul.wide.s32 	%rd17, %r145, 4;
	add.s64 	%rd18, %rd4, %rd17;
	add.s64 	%rd19, %rd5, %rd17;
	ld.global.f32 	%f388, [%rd18+-256];
	sub.f32 	%f389, %f388, %f58;
	fma.rn.f32 	%f390, %f389, 0f3BBB989D, 0f3F000000;
	cvt.sat.f32.f32 	%f391, %f390;
	mov.f32 	%f392, 0f4B400001;
	mov.f32 	%f393, 0f437C0000;
	fma.rm.f32 	%f394, %f391, %f393, %f392;
	add.f32 	%f395, %f394, 0fCB40007F;
	neg.f32 	%f396, %f395;
	fma.rn.f32 	%f397, %f389, 0f3FB8AA3B, %f396;
	fma.rn.f32 	%f398, %f389, 0f32A57060, %f397;
	mov.b32 	%r128, %f394;
	shl.b32 	%r129, %r128, 23;
	mov.b32 	%f399, %r129;
	ex2.approx.ftz.f32 	%f400, %f398;
	mul.f32 	%f401, %f400, %f399;
	div.rn.f32 	%f402, %f401, %f57;
	st.global.f32 	[%rd19+-256], %f402;
	ld.global.f32 	%f403, [%rd18+-128];
	sub.f32 	%f404, %f403, %f58;
	fma.rn.f32 	%f405, %f404, 0f3BBB989D, 0f3F000000;
	cvt.sat.f32.f32 	%f406, %f405;
	fma.rm.f32 	%f407, %f406, %f393, %f392;
	add.f32 	%f408, %f407, 0fCB40007F;
	neg.f32 	%f409, %f408;
	fma.rn.f32 	%f410, %f404, 0f3FB8AA3B, %f409;
	fma.rn.f32 	%f411, %f404, 0f32A57060, %f410;
	mov.b32 	%r130, %f407;
	shl.b32 	%r131, %r130, 23;
	mov.b32 	%f412, %r131;
	ex2.approx.ftz.f32 	%f413, %f411;
	mul.f32 	%f414, %f413, %f412;
	div.rn.f32 	%f415, %f414, %f57;
	st.global.f32 	[%rd19+-128], %f415;
	ld.global.f32 	%f416, [%rd18];
	sub.f32 	%f417, %f416, %f58;
	fma.rn.f32 	%f418, %f417, 0f3BBB989D, 0f3F000000;
	cvt.sat.f32.f32 	%f419, %f418;
	fma.rm.f32 	%f420, %f419, %f393, %f392;
	add.f32 	%f421, %f420, 0fCB40007F;
	neg.f32 	%f422, %f421;
	fma.rn.f32 	%f423, %f417, 0f3FB8AA3B, %f422;
	fma.rn.f32 	%f424, %f417, 0f32A57060, %f423;
	mov.b32 	%r132, %f420;
	shl.b32 	%r133, %r132, 23;
	mov.b32 	%f425, %r133;
	ex2.approx.ftz.f32 	%f426, %f424;
	mul.f32 	%f427, %f426, %f425;
	div.rn.f32 	%f428, %f427, %f57;
	st.global.f32 	[%rd19], %f428;
	ld.global.f32 	%f429, [%rd18+128];
	sub.f32 	%f430, %f429, %f58;
	fma.rn.f32 	%f431, %f430, 0f3BBB989D, 0f3F000000;
	cvt.sat.f32.f32 	%f432, %f431;
	fma.rm.f32 	%f433, %f432, %f393, %f392;
	add.f32 	%f434, %f433, 0fCB40007F;
	neg.f32 	%f435, %f434;
	fma.rn.f32 	%f436, %f430, 0f3FB8AA3B, %f435;
	fma.rn.f32 	%f437, %f430, 0f32A57060, %f436;
	mov.b32 	%r134, %f433;
	shl.b32 	%r135, %r134, 23;
	mov.b32 	%f438, %r135;
	ex2.approx.ftz.f32 	%f439, %f437;
	mul.f32 	%f440, %f439, %f438;
	div.rn.f32 	%f441, %f440, %f57;
	st.global.f32 	[%rd19+128], %f441;
	add.s32 	%r146, %r146, 128;
	add.s32 	%r145, %r145, 128;
	setp.lt.s32 	%p28, %r146, %r35;
	@%p28 bra 	$L__BB3_30;
$L__BB3_31:
	ret;

}
	// .globl	_Z32softmax_forward_online_warp_vec4PfS_ii
.visible .entry _Z32softmax_forward_online_warp_vec4PfS_ii(
	.param .u64 .ptr .align 1 _Z32softmax_forward_online_warp_vec4PfS_ii_param_0,
	.param .u64 .ptr .align 1 _Z32softmax_forward_online_warp_vec4PfS_ii_param_1,
	.param .u32 _Z32softmax_forward_online_warp_vec4PfS_ii_param_2,
	.param .u32 _Z32softmax_forward_online_warp_vec4PfS_ii_param_3
)
{
	.reg .pred 	%p<26>;
	.reg .b32 	%r<141>;
	.reg .b32 	%f<564>;
	.reg .b64 	%rd<18>;

	ld.param.u64 	%rd6, [_Z32softmax_forward_online_warp_vec4PfS_ii_param_0];
	ld.param.u64 	%rd7, [_Z32softmax_forward_online_warp_vec4PfS_ii_param_1];
	ld.param.u32 	%r24, [_Z32softmax_forward_online_warp_vec4PfS_ii_param_3];
	cvta.to.global.u64 	%rd1, %rd7;
	cvta.to.global.u64 	%rd2, %rd6;
	mov.u32 	%r25, %tid.y;
	mov.u32 	%r26, %ntid.x;
	mov.u32 	%r27, %tid.x;
	mad.lo.s32 	%r28, %r25, %r26, %r27;
	shl.b32 	%r29, %r28, 2;
	and.b32  	%r140, %r29, 124;
	shr.u32 	%r30, %r28, 5;
	mov.u32 	%r31, %ctaid.x;
	mov.u32 	%r32, %ntid.y;
	mad.lo.s32 	%r2, %r31, %r32, %r30;
	setp.ge.s32 	%p1, %r140, %r24;
	mov.f32 	%f549, 0fFF800000;
	mov.f32 	%f548, 0f00000000;
	@%p1 bra 	$L__BB4_6;
	mul.lo.s32 	%r3, %r24, %r2;
	not.b32 	%r33, %r140;
	add.s32 	%r4, %r24, %r33;
	and.b32  	%r34, %r4, 128;
	setp.ne.s32 	%p2, %r34, 0;
	mov.f32 	%f548, 0f00000000;
	mov.f32 	%f549, 0fFF800000;
	mov.u32 	%r136, %r140;
	@%p2 bra 	$L__BB4_3;
	add.s32 	%r35, %r140, %r3;
	mul.wide.s32 	%rd8, %r35, 4;
	add.s64 	%rd9, %rd2, %rd8;
	ld.global.v4.f32 	{%f58, %f59, %f60, %f61}, [%rd9];
	max.f32 	%f62, %f58, 0fFF800000;
	max.f32 	%f63, %f59, %f62;
	max.f32 	%f64, %f60, %f63;
	max.f32 	%f549, %f61, %f64;
	sub.f32 	%f65, %f58, %f549;
	fma.rn.f32 	%f66, %f65, 0f3BBB989D, 0f3F000000;
	cvt.sat.f32.f32 	%f67, %f66;
	mov.f32 	%f68, 0f4B400001;
	mov.f32 	%f69, 0f437C0000;
	fma.rm.f32 	%f70, %f67, %f69, %f68;
	add.f32 	%f71, %f70, 0fCB40007F;
	neg.f32 	%f72, %f71;
	fma.rn.f32 	%f73, %f65, 0f3FB8AA3B, %f72;
	fma.rn.f32 	%f74, %f65, 0f32A57060, %f73;
	mov.b32 	%r36, %f70;
	shl.b32 	%r37, %r36, 23;
	mov.b32 	%f75, %r37;
	ex2.approx.ftz.f32 	%f76, %f74;
	fma.rn.f32 	%f77, %f76, %f75, 0f00000000;
	sub.f32 	%f78, %f59, %f549;
	fma.rn.f32 	%f79, %f78, 0f3BBB989D, 0f3F000000;
	cvt.sat.f32.f32 	%f80, %f79;
	fma.rm.f32 	%f81, %f80, %f69, %f68;
	add.f32 	%f82, %f81, 0fCB40007F;
	neg.f32 	%f83, %f82;
	fma.rn.f32 	%f84, %f78, 0f3FB8AA3B, %f83;
	fma.rn.f32 	%f85, %f78, 0f32A57060, %f84;
	mov.b32 	%r38, %f81;
	shl.b32 	%r39, %r38, 23;
	mov.b32 	%f86, %r39;
	ex2.approx.ftz.f32 	%f87, %f85;
	fma.rn.f32 	%f88, %f87, %f86, %f77;
	sub.f32 	%f89, %f60, %f549;
	fma.rn.f32 	%f90, %f89, 0f3BBB989D, 0f3F000000;
	cvt.sat.f32.f32 	%f91, %f90;
	fma.rm.f32 	%f92, %f91, %f69, %f68;
	add.f32 	%f93, %f92, 0fCB40007F;
	neg.f32 	%f94, %f93;
	fma.rn.f32 	%f95, %f89, 0f3FB8AA3B, %f94;
	fma.rn.f32 	%f96, %f89, 0f32A57060, %f95;
	mov.b32 	%r40, %f92;
	shl.b32 	%r41, %r40, 23;
	mov.b32 	%f97, %r41;
	ex2.approx.ftz.f32 	%f98, %f96;
	fma.rn.f32 	%f99, %f98, %f97, %f88;
	sub.f32 	%f100, %f61, %f549;
	fma.rn.f32 	%f101, %f100, 0f3BBB989D, 0f3F000000;
	cvt.sat.f32.f32 	%f102, %f101;
	fma.rm.f32 	%f103, %f102, %f69, %f68;
	add.f32 	%f104, %f103, 0fCB40007F;
	neg.f32 	%f105, %f104;
	fma.rn.f32 	%f106, %f100, 0f3FB8AA3B, %f105;
	fma.rn.f32 	%f107, %f100, 0f32A57060, %f106;
	mov.b32 	%r42, %f103;
	shl.b32 	%r43, %r42, 23;
	mov.b32 	%f108, %r43;
	ex2.approx.ftz.f32 	%f109, %f107;
	fma.rn.f32 	%f110, %f109, %f108, %f99;
	mov.f32 	%f111, 0fFF800000;
	sub.f32 	%f112, %f111, %f549;
	fma.rn.f32 	%f113, %f112, 0f3BBB989D, 0f3F000000;
	cvt.sat.f32.f32 	%f114, %f113;
	fma.rm.f32 	%f115, %f114, %f69, %f68;
	add.f32 	%f116, %f115, 0fCB40007F;
	neg.f32 	%f117, %f116;
	fma.rn.f32 	%f118, %f112, 0f3FB8AA3B, %f117;
	fma.rn.f32 	%f119, %f112, 0f32A57060, %f118;
	mov.b32 	%r44, %f115;
	shl.b32 	%r45, %r44, 23;
	mov.b32 	%f120, %r45;
	ex2.approx.ftz.f32 	%f121, %f119;
	mul.f32 	%f122, %f121, %f120;
	fma.rn.f32 	%f548, %f122, 0f00000000, %f110;
	or.b32  	%r136, %r140, 128;
$L__BB4_3:
	setp.lt.u32 	%p3, %r4, 128;
	@%p3 bra 	$L__BB4_6;
	add.s64 	%rd3, %rd2, 512;
	add.s32 	%r135, %r136, %r3;
$L__BB4_5:
	.pragma "nounroll";
	mul.wide.s32 	%rd10, %r135, 4;
	add.s64 	%rd11, %rd3, %rd10;
	ld.global.v4.f32 	{%f123, %f124, %f125, %f126}, [%rd11+-512];
	max.f32 	%f127, %f123, %f549;
	max.f32 	%f128, %f124, %f127;
	max.f32 	%f129, %f125, %f128;
	max.f32 	%f130, %f126, %f129;
	sub.f32 	%f131, %f123, %f130;
	fma.rn.f32 	%f132, %f131, 0f3BBB989D, 0f3F000000;
	cvt.sat.f32.f32 	%f133, %f132;
	mov.f32 	%f134, 0f4B400001;
	mov.f32 	%f135, 0f437C0000;
	fma.rm.f32 	%f136, %f133, %f135, %f134;
	add.f32 	%f137, %f136, 0fCB40007F;
	neg.f32 	%f138, %f137;
	fma.rn.f32 	%f139, %f131, 0f3FB8AA3B, %f138;
	fma.rn.f32 	%f140, %f131, 0f32A57060, %f139;
	mov.b32 	%r46, %f136;
	shl.b32 	%r47, %r46, 23;
	mov.b32 	%f141, %r47;
	ex2.approx.ftz.f32 	%f142, %f140;
	fma.rn.f32 	%f143, %f142, %f141, 0f00000000;
	sub.f32 	%f144, %f124, %f130;
	fma.rn.f32 	%f145, %f144, 0f3BBB989D, 0f3F000000;
	cvt.sat.f32.f32 	%f146, %f145;
	fma.rm.f32 	%f147, %f146, %f135, %f134;
	add.f32 	%f148, %f147, 0fCB40007F;
	neg.f32 	%f149, %f148;
	fma.rn.f32 	%f150, %f144, 0f3FB8AA3B, %f149;
	fma.rn.f32 	%f151, %f144, 0f32A57060, %f150;
	mov.b32 	%r48, %f147;
	shl.b32 	%r49, %r48, 23;
	mov.b32 	%f152, %r49;
	ex2.approx.ftz.f32 	%f153, %f151;
	fma.rn.f32 	%f154, %f153, %f152, %f143;
	sub.f32 	%f155, %f125, %f130;
	fma.rn.f32 	%f156, %f155, 0f3BBB989D, 0f3F000000;
	cvt.sat.f32.f32 	%f157, %f156;
	fma.rm.f32 	%f158, %f157, %f135, %f134;
	add.f32 	%f159, %f158, 0fCB40007F;
	neg.f32 	%f160, %f159;
	fma.rn.f32 	%f161, %f155, 0f3FB8AA3B, %f160;
	fma.rn.f32 	%f162, %f155, 0f32A57060, %f161;
	mov.b32 	%r50, %f158;
	shl.b32 	%r51, %r50, 23;
	mov.b32 	%f163, %r51;
	ex2.approx.ftz.f32 	%f164, %f162;
	fma.rn.f32 	%f165, %f164, %f163, %f154;
	sub.f32 	%f166, %f126, %f130;
	fma.rn.f32 	%f167, %f166, 0f3BBB989D, 0f3F000000;
	cvt.sat.f32.f32 	%f168, %f167;
	fma.rm.f32 	%f169, %f168, %f135, %f134;
	add.f32 	%f170, %f169, 0fCB40007F;
	neg.f32 	%f171, %f170;
	fma.rn.f32 	%f172, %f166, 0f3FB8AA3B, %f171;
	fma.rn.f32 	%f173, %f166, 0f32A57060, %f172;
	mov.b32 	%r52, %f169;
	shl.b32 	%r53, %r52, 23;
	mov.b32 	%f174, %r53;
	ex2.approx.ftz.f32 	%f175, %f173;
	fma.rn.f32 	%f176, %f175, %f174, %f165;
	sub.f32 	%f177, %f549, %f130;
	fma.rn.f32 	%f178, %f177, 0f3BBB989D, 0f3F000000;
	cvt.sat.f32.f32 	%f179, %f178;
	fma.rm.f32 	%f180, %f179, %f135, %f134;
	add.f32 	%f181, %f180, 0fCB40007F;
	neg.f32 	%f182, %f181;
	fma.rn.f32 	%f183, %f177, 0f3FB8AA3B, %f182;
	fma.rn.f32 	%f184, %f177, 0f32A57060, %f183;
	mov.b32 	%r54, %f180;
	shl.b32 	%r55, %r54, 23;
	mov.b32 	%f185, %r55;
	ex2.approx.ftz.f32 	%f186, %f184;
	mul.f32 	%f187, %f186, %f185;
	fma.rn.f32 	%f188, %f548, %f187, %f176;
	ld.global.v4.f32 	{%f189, %f190, %f191, %f192}, [%rd11];
	max.f32 	%f193, %f189, %f130;
	max.f32 	%f194, %f190, %f193;
	max.f32 	%f195, %f191, %f194;
	max.f32 	%f549, %f192, %f195;
	sub.f32 	%f196, %f189, %f549;
	fma.rn.f32 	%f197, %f196, 0f3BBB989D, 0f3F000000;
	cvt.sat.f32.f32 	%f198, %f197;
	fma.rm.f32 	%f199, %f198, %f135, %f134;
	add.f32 	%f200, %f199, 0fCB40007F;
	neg.f32 	%f201, %f200;
	fma.rn.f32 	%f202, %f196, 0f3FB8AA3B, %f201;
	fma.rn.f32 	%f203, %f196, 0f32A57060, %f202;
	mov.b32 	%r56, %f199;
	shl.b32 	%r57, %r56, 23;
	mov.b32 	%f204, %r57;
	ex2.approx.ftz.f32 	%f205, %f203;
	fma.rn.f32 	%f206, %f205, %f204, 0f00000000;
	sub.f32 	%f207, %f190, %f549;
	fma.rn.f32 	%f208, %f207, 0f3BBB989D, 0f3F000000;
	cvt.sat.f32.f32 	%f209, %f208;
	fma.rm.f32 	%f210, %f209, %f135, %f134;
	add.f32 	%f211, %f210, 0fCB40007F;
	neg.f32 	%f212, %f211;
	fma.rn.f32 	%f213, %f207, 0f3FB8AA3B, %f212;
	fma.rn.f32 	%f214, %f207, 0f32A57060, %f213;
	mov.b32 	%r58, %f210;
	shl.b32 	%r59, %r58, 23;
	mov.b32 	%f215, %r59;
	ex2.approx.ftz.f32 	%f216, %f214;
	fma.rn.f32 	%f217, %f216, %f215, %f206;
	sub.f32 	%f218, %f191, %f549;
	fma.rn.f32 	%f219, %f218, 0f3BBB989D, 0f3F000000;
	cvt.sat.f32.f32 	%f220, %f219;
	fma.rm.f32 	%f221, %f220, %f135, %f134;
	add.f32 	%f222, %f221, 0fCB40007F;
	neg.f32 	%f223, %f222;
	fma.rn.f32 	%f224, %f218, 0f3FB8AA3B, %f223;
	fma.rn.f32 	%f225, %f218, 0f32A57060, %f224;
	mov.b32 	%r60, %f221;
	shl.b32 	%r61, %r60, 23;
	mov.b32 	%f226, %r61;
	ex2.approx.ftz.f32 	%f227, %f225;
	fma.rn.f32 	%f228, %f227, %f226, %f217;
	sub.f32 	%f229, %f192, %f549;
	fma.rn.f32 	%f230, %f229, 0f3BBB989D, 0f3F000000;
	cvt.sat.f32.f32 	%f231, %f230;
	fma.rm.f32 	%f232, %f231, %f135, %f134;
	add.f32 	%f233, %f232, 0fCB40007F;
	neg.f32 	%f234, %f233;
	fma.rn.f32 	%f235, %f229, 0f3FB8AA3B, %f234;
	fma.rn.f32 	%f236, %f229, 0f32A57060, %f235;
	mov.b32 	%r62, %f232;
	shl.b32 	%r63, %r62, 23;
	mov.b32 	%f237, %r63;
	ex2.approx.ftz.f32 	%f238, %f236;
	fma.rn.f32 	%f239, %f238, %f237, %f228;
	sub.f32 	%f240, %f130, %f549;
	fma.rn.f32 	%f241, %f240, 0f3BBB989D, 0f3F000000;
	cvt.sat.f32.f32 	%f242, %f241;
	fma.rm.f32 	%f243, %f242, %f135, %f134;
	add.f32 	%f244, %f243, 0fCB40007F;
	neg.f32 	%f245, %f244;
	fma.rn.f32 	%f246, %f240, 0f3FB8AA3B, %f245;
	fma.rn.f32 	%f247, %f240, 0f32A57060, %f246;
	mov.b32 	%r64, %f243;
	shl.b32 	%r65, %r64, 23;
	mov.b32 	%f248, %r65;
	ex2.approx.ftz.f32 	%f249, %f247;
	mul.f32 	%f250, %f249, %f248;
	fma.rn.f32 	%f548, %f188, %f250, %f239;
	add.s32 	%r136, %r136, 256;
	add.s32 	%r135, %r135, 256;
	setp.lt.s32 	%p4, %r136, %r24;
	@%p4 bra 	$L__BB4_5;
$L__BB4_6:
	bar.sync 	0;
	mov.b32 	%r66, %f549;
	shfl.sync.down.b32	%r67|%p5, %r66, 16, 31, -1;
	mov.b32 	%f13, %r67;
	mov.b32 	%r68, %f548;
	shfl.sync.down.b32	%r69|%p6, %r68, 16, 31, -1;
	mov.b32 	%f552, %r69;
	setp.ltu.f32 	%p7, %f549, %f13;
	@%p7 bra 	$L__BB4_8;
	sub.f32 	%f251, %f13, %f549;
	fma.rn.f32 	%f252, %f251, 0f3BBB989D, 0f3F000000;
	cvt.sat.f32.f32 	%f253, %f252;
	mov.f32 	%f254, 0f4B400001;
	mov.f32 	%f255, 0f437C0000;
	fma.rm.f32 	%f256, %f253, %f255, %f254;
	add.f32 	%f257, %f256, 0fCB40007F;
	neg.f32 	%f258, %f257;
	fma.rn.f32 	%f259, %f251, 0f3FB8AA3B, %f258;
	fma.rn.f32 	%f260, %f251, 0f32A57060, %f259;
	mov.b32 	%r70, %f256;
	shl.b32 	%r71, %r70, 23;
	mov.b32 	%f261, %r71;
	ex2.approx.ftz.f32 	%f262, %f260;
	mul.f32 	%f263, %f262, %f261;
	mul.f32 	%f552, %f263, %f552;
	bra.uni 	$L__BB4_9;
$L__BB4_8:
	sub.f32 	%f264, %f549, %f13;
	fma.rn.f32 	%f265, %f264, 0f3BBB989D, 0f3F000000;
	cvt.sat.f32.f32 	%f266, %f265;
	mov.f32 	%f267, 0f4B400001;
	mov.f32 	%f268, 0f437C0000;
	fma.rm.f32 	%f269, %f266, %f268, %f267;
	add.f32 	%f270, %f269, 0fCB40007F;
	neg.f32 	%f271, %f270;
	fma.rn.f32 	%f272, %f264, 0f3FB8AA3B, %f271;
	fma.rn.f32 	%f273, %f264, 0f32A57060, %f272;
	mov.b32 	%r72, %f269;
	shl.b32 	%r73, %r72, 23;
	mov.b32 	%f274, %r73;
	ex2.approx.ftz.f32 	%f275, %f273;
	mul.f32 	%f276, %f275, %f274;
	mul.f32 	%f548, %f548, %f276;
	mov.f32 	%f549, %f13;
$L__BB4_9:
	add.f32 	%f553, %f548, %f552;
	bar.sync 	0;
	mov.b32 	%r74, %f549;
	shfl.sync.down.b32	%r75|%p8, %r74, 8, 31, -1;
	mov.b32 	%f21, %r75;
	mov.b32 	%r76, %f553;
	shfl.sync.down.b32	%r77|%p9, %r76, 8, 31, -1;
	mov.b32 	%f555, %r77;
	setp.ltu.f32 	%p10, %f549, %f21;
	@%p10 bra 	$L__BB4_11;
	sub.f32 	%f277, %f21, %f549;
	fma.rn.f32 	%f278, %f277, 0f3BBB989D, 0f3F000000;
	cvt.sat.f32.f32 	%f279, %f278;
	mov.f32 	%f280, 0f4B400001;
	mov.f32 	%f281, 0f437C0000;
	fma.rm.f32 	%f282, %f279, %f281, %f280;
	add.f32 	%f283, %f282, 0fCB40007F;
	neg.f32 	%f284, %f283;
	fma.rn.f32 	%f285, %f277, 0f3FB8AA3B, %f284;
	fma.rn.f32 	%f286, %f277, 0f32A57060, %f285;
	mov.b32 	%r78, %f282;
	shl.b32 	%r79, %r78, 23;
	mov.b32 	%f287, %r79;
	ex2.approx.ftz.f32 	%f288, %f286;
	mul.f32 	%f289, %f288, %f287;
	mul.f32 	%f555, %f289, %f555;
	bra.uni 	$L__BB4_12;
$L__BB4_11:
	sub.f32 	%f290, %f549, %f21;
	fma.rn.f32 	%f291, %f290, 0f3BBB989D, 0f3F000000;
	cvt.sat.f32.f32 	%f292, %f291;
	mov.f32 	%f293, 0f4B400001;
	mov.f32 	%f294, 0f437C0000;
	fma.rm.f32 	%f295, %f292, %f294, %f293;
	add.f32 	%f296, %f295, 0fCB40007F;
	neg.f32 	%f297, %f296;
	fma.rn.f32 	%f298, %f290, 0f3FB8AA3B, %f297;
	fma.rn.f32 	%f299, %f290, 0f32A57060, %f298;
	mov.b32 	%r80, %f295;
	shl.b32 	%r81, %r80, 23;
	mov.b32 	%f300, %r81;
	ex2.approx.ftz.f32 	%f301, %f299;
	mul.f32 	%f302, %f301, %f300;
	mul.f32 	%f553, %f553, %f302;
	mov.f32 	%f549, %f21;
$L__BB4_12:
	add.f32 	%f556, %f553, %f555;
	bar.sync 	0;
	mov.b32 	%r82, %f549;
	shfl.sync.down.b32	%r83|%p11, %r82, 4, 31, -1;
	mov.b32 	%f29, %r83;
	mov.b32 	%r84, %f556;
	shfl.sync.down.b32	%r85|%p12, %r84, 4, 31, -1;
	mov.b32 	%f558, %r85;
	setp.ltu.f32 	%p13, %f549, %f29;
	@%p13 bra 	$L__BB4_14;
	sub.f32 	%f303, %f29, %f549;
	fma.rn.f32 	%f304, %f303, 0f3BBB989D, 0f3F000000;
	cvt.sat.f32.f32 	%f305, %f304;
	mov.f32 	%f306, 0f4B400001;
	mov.f32 	%f307, 0f437C0000;
	fma.rm.f32 	%f308, %f305, %f307, %f306;
	add.f32 	%f309, %f308, 0fCB40007F;
	neg.f32 	%f310, %f309;
	fma.rn.f32 	%f311, %f303, 0f3FB8AA3B, %f310;
	fma.rn.f32 	%f312, %f303, 0f32A57060, %f311;
	mov.b32 	%r86, %f308;
	shl.b32 	%r87, %r86, 23;
	mov.b32 	%f313, %r87;
	ex2.approx.ftz.f32 	%f314, %f312;
	mul.f32 	%f315, %f314, %f313;
	mul.f32 	%f558, %f315, %f558;
	bra.uni 	$L__BB4_15;
$L__BB4_14:
	sub.f32 	%f316, %f549, %f29;
	fma.rn.f32 	%f317, %f316, 0f3BBB989D, 0f3F000000;
	cvt.sat.f32.f32 	%f318, %f317;
	mov.f32 	%f319, 0f4B400001;
	mov.f32 	%f320, 0f437C0000;
	fma.rm.f32 	%f321, %f318, %f320, %f319;
	add.f32 	%f322, %f321, 0fCB40007F;
	neg.f32 	%f323, %f322;
	fma.rn.f32 	%f324, %f316, 0f3FB8AA3B, %f323;
	fma.rn.f32 	%f325, %f316, 0f32A57060, %f324;
	mov.b32 	%r88, %f321;
	shl.b32 	%r89, %r88, 23;
	mov.b32 	%f326, %r89;
	ex2.approx.ftz.f32 	%f327, %f325;
	mul.f32 	%f328, %f327, %f326;
	mul.f32 	%f556, %f556, %f328;
	mov.f32 	%f549, %f29;
$L__BB4_15:
	add.f32 	%f559, %f556, %f558;
	bar.sync 	0;
	mov.b32 	%r90, %f549;
	shfl.sync.down.b32	%r91|%p14, %r90, 2, 31, -1;
	mov.b32 	%f37, %r91;
	mov.b32 	%r92, %f559;
	shfl.sync.down.b32	%r93|%p15, %r92, 2, 31, -1;
	mov.b32 	%f561, %r93;
	setp.ltu.f32 	%p16, %f549, %f37;
	@%p16 bra 	$L__BB4_17;
	sub.f32 	%f329, %f37, %f549;
	fma.rn.f32 	%f330, %f329, 0f3BBB989D, 0f3F000000;
	cvt.sat.f32.f32 	%f331, %f330;
	mov.f32 	%f332, 0f4B400001;
	mov.f32 	%f333, 0f437C0000;
	fma.rm.f32 	%f334, %f331, %f333, %f332;
	add.f32 	%f335, %f334, 0fCB40007F;
	neg.f32 	%f336, %f335;
	fma.rn.f32 	%f337, %f329, 0f3FB8AA3B, %f336;
	fma.rn.f32 	%f338, %f329, 0f32A57060, %f337;
	mov.b32 	%r94, %f334;
	shl.b32 	%r95, %r94, 23;
	mov.b32 	%f339, %r95;
	ex2.approx.ftz.f32 	%f340, %f338;
	mul.f32 	%f341, %f340, %f339;
	mul.f32 	%f561, %f341, %f561;
	bra.uni 	$L__BB4_18;
$L__BB4_17:
	sub.f32 	%f342, %f549, %f37;
	fma.rn.f32 	%f343, %f342, 0f3BBB989D, 0f3F000000;
	cvt.sat.f32.f32 	%f344, %f343;
	mov.f32 	%f345, 0f4B400001;
	mov.f32 	%f346, 0f437C0000;
	fma.rm.f32 	%f347, %f344, %f346, %f345;
	add.f32 	%f348, %f347, 0fCB40007F;
	neg.f32 	%f349, %f348;
	fma.rn.f32 	%f350, %f342, 0f3FB8AA3B, %f349;
	fma.rn.f32 	%f351, %f342, 0f32A57060, %f350;
	mov.b32 	%r96, %f347;
	shl.b32 	%r97, %r96, 23;
	mov.b32 	%f352, %r97;
	ex2.approx.ftz.f32 	%f353, %f351;
	mul.f32 	%f354, %f353, %f352;
	mul.f32 	%f559, %f559, %f354;
	mov.f32 	%f549, %f37;
$L__BB4_18:
	add.f32 	%f562, %f559, %f561;
	bar.sync 	0;
	mov.b32 	%r137, %f549;
	shfl.sync.down.b32	%r13|%p17, %r137, 1, 31, -1;
	mov.b32 	%f45, %r13;
	mov.b32 	%r98, %f562;
	shfl.sync.down.b32	%r99|%p18, %r98, 1, 31, -1;
	mov.b32 	%f563, %r99;
	setp.ltu.f32 	%p19, %f549, %f45;
	@%p19 bra 	$L__BB4_20;
	sub.f32 	%f355, %f45, %f549;
	fma.rn.f32 	%f356, %f355, 0f3BBB989D, 0f3F000000;
	cvt.sat.f32.f32 	%f357, %f356;
	mov.f32 	%f358, 0f4B400001;
	mov.f32 	%f359, 0f437C0000;
	fma.rm.f32 	%f360, %f357, %f359, %f358;
	add.f32 	%f361, %f360, 0fCB40007F;
	neg.f32 	%f362, %f361;
	fma.rn.f32 	%f363, %f355, 0f3FB8AA3B, %f362;
	fma.rn.f32 	%f364, %f355, 0f32A57060, %f363;
	mov.b32 	%r100, %f360;
	shl.b32 	%r101, %r100, 23;
	mov.b32 	%f365, %r101;
	ex2.approx.ftz.f32 	%f366, %f364;
	mul.f32 	%f367, %f366, %f365;
	mul.f32 	%f563, %f367, %f563;
	bra.uni 	$L__BB4_21;
$L__BB4_20:
	sub.f32 	%f368, %f549, %f45;
	fma.rn.f32 	%f369, %f368, 0f3BBB989D, 0f3F000000;
	cvt.sat.f32.f32 	%f370, %f369;
	mov.f32 	%f371, 0f4B400001;
	mov.f32 	%f372, 0f437C0000;
	fma.rm.f32 	%f373, %f370, %f372, %f371;
	add.f32 	%f374, %f373, 0fCB40007F;
	neg.f32 	%f375, %f374;
	fma.rn.f32 	%f376, %f368, 0f3FB8AA3B, %f375;
	fma.rn.f32 	%f377, %f368, 0f32A57060, %f376;
	mov.b32 	%r102, %f373;
	shl.b32 	%r103, %r102, 23;
	mov.b32 	%f378, %r103;
	ex2.approx.ftz.f32 	%f379, %f377;
	mul.f32 	%f380, %f379, %f378;
	mul.f32 	%f562, %f562, %f380;
	mov.u32 	%r137, %r13;
$L__BB4_21:
	setp.ge.s32 	%p20, %r140, %r24;
	add.f32 	%f381, %f562, %f563;
	bar.sync 	0;
	mov.b32 	%r104, %f381;
	shfl.sync.idx.b32	%r105|%p21, %r104, 0, 31, -1;
	mov.b32 	%f51, %r105;
	shfl.sync.idx.b32	%r106|%p22, %r137, 0, 31, -1;
	mov.b32 	%f52, %r106;
	@%p20 bra 	$L__BB4_27;
	mul.lo.s32 	%r15, %r24, %r2;
	not.b32 	%r107, %r140;
	add.s32 	%r16, %r24, %r107;
	and.b32  	%r108, %r16, 128;
	setp.ne.s32 	%p23, %r108, 0;
	@%p23 bra 	$L__BB4_24;
	add.s32 	%r109, %r140, %r15;
	mul.wide.s32 	%rd12, %r109, 4;
	add.s64 	%rd13, %rd2, %rd12;
	ld.global.v4.f32 	{%f382, %f383, %f384, %f385}, [%rd13];
	sub.f32 	%f386, %f382, %f52;
	fma.rn.f32 	%f387, %f386, 0f3BBB989D, 0f3F000000;
	cvt.sat.f32.f32 	%f388, %f387;
	mov.f32 	%f389, 0f4B400001;
	mov.f32 	%f390, 0f437C0000;
	fma.rm.f32 	%f391, %f388, %f390, %f389;
	add.f32 	%f392, %f391, 0fCB40007F;
	neg.f32 	%f393, %f392;
	fma.rn.f32 	%f394, %f386, 0f3FB8AA3B, %f393;
	fma.rn.f32 	%f395, %f386, 0f32A57060, %f394;
	mov.b32 	%r110, %f391;
	shl.b32 	%r111, %r110, 23;
	mov.b32 	%f396, %r111;
	ex2.approx.ftz.f32 	%f397, %f395;
	mul.f32 	%f398, %f397, %f396;
	div.rn.f32 	%f399, %f398, %f51;
	sub.f32 	%f400, %f383, %f52;
	fma.rn.f32 	%f401, %f400, 0f3BBB989D, 0f3F000000;
	cvt.sat.f32.f32 	%f402, %f401;
	fma.rm.f32 	%f403, %f402, %f390, %f389;
	add.f32 	%f404, %f403, 0fCB40007F;
	neg.f32 	%f405, %f404;
	fma.rn.f32 	%f406, %f400, 0f3FB8AA3B, %f405;
	fma.rn.f32 	%f407, %f400, 0f32A57060, %f406;
	mov.b32 	%r112, %f403;
	shl.b32 	%r113, %r112, 23;
	mov.b32 	%f408, %r113;
	ex2.approx.ftz.f32 	%f409, %f407;
	mul.f32 	%f410, %f409, %f408;
	div.rn.f32 	%f411, %f410, %f51;
	sub.f32 	%f412, %f384, %f52;
	fma.rn.f32 	%f413, %f412, 0f3BBB989D, 0f3F000000;
	cvt.sat.f32.f32 	%f414, %f413;
	fma.rm.f32 	%f415, %f414, %f390, %f389;
	add.f32 	%f416, %f415, 0fCB40007F;
	neg.f32 	%f417, %f416;
	fma.rn.f32 	%f418, %f412, 0f3FB8AA3B, %f417;
	fma.rn.f32 	%f419, %f412, 0f32A57060, %f418;
	mov.b32 	%r114, %f415;
	shl.b32 	%r115, %r114, 23;
	mov.b32 	%f420, %r115;
	ex2.approx.ftz.f32 	%f421, %f419;
	mul.f32 	%f422, %f421, %f420;
	div.rn.f32 	%f423, %f422, %f51;
	sub.f32 	%f424, %f385, %f52;
	fma.rn.f32 	%f425, %f424, 0f3BBB989D, 0f3F000000;
	cvt.sat.f32.f32 	%f426, %f425;
	fma.rm.f32 	%f427, %f426, %f390, %f389;
	add.f32 	%f428, %f427, 0fCB40007F;
	neg.f32 	%f429, %f428;
	fma.rn.f32 	%f430, %f424, 0f3FB8AA3B, %f429;
	fma.rn.f32 	%f431, %f424, 0f32A57060, %f430;
	mov.b32 	%r116, %f427;
	shl.b32 	%r117, %r116, 23;
	mov.b32 	%f432, %r117;
	ex2.approx.ftz.f32 	%f433, %f431;
	mul.f32 	%f434, %f433, %f432;
	div.rn.f32 	%f435, %f434, %f51;
	add.s64 	%rd14, %rd1, %rd12;
	st.global.v4.f32 	[%rd14], {%f399, %f411, %f423, %f435};
	or.b32  	%r140, %r140, 128;
$L__BB4_24:
	setp.lt.u32 	%p24, %r16, 128;
	@%p24 bra 	$L__BB4_27;
	add.s64 	%rd4, %rd1, 512;
	add.s32 	%r139, %r140, %r15;
	add.s64 	%rd5, %rd2, 512;
$L__BB4_26:
	.pragma "nounroll";
	mul.wide.s32 	%rd15, %r139, 4;
	add.s64 	%rd16, %rd4, %rd15;
	add.s64 	%rd17, %rd5, %rd15;
	ld.global.v4.f32 	{%f436, %f437, %f438, %f439}, [%rd17+-512];
	sub.f32 	%f440, %f436, %f52;
	fma.rn.f32 	%f441, %f440, 0f3BBB989D, 0f3F000000;
	cvt.sat.f32.f32 	%f442, %f441;
	mov.f32 	%f443, 0f4B400001;
	mov.f32 	%f444, 0f437C0000;
	fma.rm.f32 	%f445, %f442, %f444, %f443;
	add.f32 	%f446, %f445, 0fCB40007F;
	neg.f32 	%f447, %f446;
	fma.rn.f32 	%f448, %f440, 0f3FB8AA3B, %f447;
	fma.rn.f32 	%f449, %f440, 0f32A57060, %f448;
	mov.b32 	%r118, %f445;
	shl.b32 	%r119, %r118, 23;
	mov.b32 	%f450, %r119;
	ex2.approx.ftz.f32 	%f451, %f449;
	mul.f32 	%f452, %f451, %f450;
	div.rn.f32 	%f453, %f452, %f51;
	sub.f32 	%f454, %f437, %f52;
	fma.rn.f32 	%f455, %f454, 0f3BBB989D, 0f3F000000;
	cvt.sat.f32.f32 	%f456, %f455;
	fma.rm.f32 	%f457, %f456, %f444, %f443;
	add.f32 	%f458, %f457, 0fCB40007F;
	neg.f32 	%f459, %f458;
	fma.rn.f32 	%f460, %f454, 0f3FB8AA3B, %f459;
	fma.rn.f32 	%f461, %f454, 0f32A57060, %f460;
	mov.b32 	%r120, %f457;
	shl.b32 	%r121, %r120, 23;
	mov.b32 	%f462, %r121;
	ex2.approx.ftz.f32 	%f463, %f461;
	mul.f32 	%f464, %f463, %f462;
	div.rn.f32 	%f465, %f464, %f51;
	sub.f32 	%f466, %f438, %f52;
	fma.rn.f32 	%f467, %f466, 0f3BBB989D, 0f3F000000;
	cvt.sat.f32.f32 	%f468, %f467;
	fma.rm.f32 	%f469, %f468, %f444, %f443;
	add.f32 	%f470, %f469, 0fCB40007F;
	neg.f32 	%f471, %f470;
	fma.rn.f32 	%f472, %f466, 0f3FB8AA3B, %f471;
	fma.rn.f32 	%f473, %f466, 0f32A57060, %f472;
	mov.b32 	%r122, %f469;
	shl.b32 	%r123, %r122, 23;
	mov.b32 	%f474, %r123;
	ex2.approx.ftz.f32 	%f475, %f473;
	mul.f32 	%f476, %f475, %f474;
	div.rn.f32 	%f477, %f476, %f51;
	sub.f32 	%f478, %f439, %f52;
	fma.rn.f32 	%f479, %f478, 0f3BBB989D, 0f3F000000;
	cvt.sat.f32.f32 	%f480, %f479;
	fma.rm.f32 	%f481, %f480, %f444, %f443;
	add.f32 	%f482, %f481, 0fCB40007F;
	neg.f32 	%f483, %f482;
	fma.rn.f32 	%f484, %f478, 0f3FB8AA3B, %f483;
	fma.rn.f32 	%f485, %f478, 0f32A57060, %f484;
	mov.b32 	%r124, %f481;
	shl.b32 	%r125, %r124, 23;
	mov.b32 	%f486, %r125;
	ex2.approx.ftz.f32 	%f487, %f485;
	mul.f32 	%f488, %f487, %f486;
	div.rn.f32 	%f489, %f488, %f51;
	st.global.v4.f32 	[%rd16+-512], {%f453, %f465, %f477, %f489};
	ld.global.v4.f32 	{%f490, %f491, %f492, %f493}, [%rd17];
	sub.f32 	%f494, %f490, %f52;
	fma.rn.f32 	%f495, %f494, 0f3BBB989D, 0f3F000000;
	cvt.sat.f32.f32 	%f496, %f495;
	fma.rm.f32 	%f497, %f496, %f444, %f443;
	add.f32 	%f498, %f497, 0fCB40007F;
	neg.f32 	%f499, %f498;
	fma.rn.f32 	%f500, %f494, 0f3FB8AA3B, %f499;
	fma.rn.f32 	%f501, %f494, 0f32A57060, %f500;
	mov.b32 	%r126, %f497;
	shl.b32 	%r127, %r126, 23;
	mov.b32 	%f502, %r127;
	ex2.approx.ftz.f32 	%f503, %f501;
	mul.f32 	%f504, %f503, %f502;
	div.rn.f32 	%f505, %f504, %f51;
	sub.f32 	%f506, %f491, %f52;
	fma.rn.f32 	%f507, %f506, 0f3BBB989D, 0f3F000000;
	cvt.sat.f32.f32 	%f508, %f507;
	fma.rm.f32 	%f509, %f508, %f444, %f443;
	add.f32 	%f510, %f509, 0fCB40007F;
	neg.f32 	%f511, %f510;
	fma.rn.f32 	%f512, %f506, 0f3FB8AA3B, %f511;
	fma.rn.f32 	%f513, %f506, 0f32A57060, %f512;
	mov.b32 	%r128, %f509;
	shl.b32 	%r129, %r128, 23;
	mov.b32 	%f514, %r129;
	ex2.approx.ftz.f32 	%f515, %f513;
	mul.f32 	%f516, %f515, %f514;
	div.rn.f32 	%f517, %f516, %f51;
	sub.f32 	%f518, %f492, %f52;
	fma.rn.f32 	%f519, %f518, 0f3BBB989D, 0f3F000000;
	cvt.sat.f32.f32 	%f520, %f519;
	fma.rm.f32 	%f521, %f520, %f444, %f443;
	add.f32 	%f522, %f521, 0fCB40007F;
	neg.f32 	%f523, %f522;
	fma.rn.f32 	%f524, %f518, 0f3FB8AA3B, %f523;
	fma.rn.f32 	%f525, %f518, 0f32A57060, %f524;
	mov.b32 	%r130, %f521;
	shl.b32 	%r131, %r130, 23;
	mov.b32 	%f526, %r131;
	ex2.approx.ftz.f32 	%f527, %f525;
	mul.f32 	%f528, %f527, %f526;
	div.rn.f32 	%f529, %f528, %f51;
	sub.f32 	%f530, %f493, %f52;
	fma.rn.f32 	%f531, %f530, 0f3BBB989D, 0f3F000000;
	cvt.sat.f32.f32 	%f532, %f531;
	fma.rm.f32 	%f533, %f532, %f444, %f443;
	add.f32 	%f534, %f533, 0fCB40007F;
	neg.f32 	%f535, %f534;
	fma.rn.f32 	%f536, %f530, 0f3FB8AA3B, %f535;
	fma.rn.f32 	%f537, %f530, 0f32A57060, %f536;
	mov.b32 	%r132, %f533;
	shl.b32 	%r133, %r132, 23;
	mov.b32 	%f538, %r133;
	ex2.approx.ftz.f32 	%f539, %f537;
	mul.f32 	%f540, %f539, %f538;
	div.rn.f32 	%f541, %f540, %f51;
	st.global.v4.f32 	[%rd16], {%f505, %f517, %f529, %f541};
	add.s32 	%r140, %r140, 256;
	add.s32 	%r139, %r139, 256;
	setp.lt.s32 	%p25, %r140, %r24;
	@%p25 bra 	$L__BB4_26;
$L__BB4_27:
	ret;

}
	// .globl	_Z20softmax_kernel_blockILj128EEvPfS0_ii
.visible .entry _Z20softmax_kernel_blockILj128EEvPfS0_ii(
	.param .u64 .ptr .align 1 _Z20softmax_kernel_blockILj128EEvPfS0_ii_param_0,
	.param .u64 .ptr .align 1 _Z20softmax_kernel_blockILj128EEvPfS0_ii_param_1,
	.param .u32 _Z20softmax_kernel_blockILj128EEvPfS0_ii_param_2,
	.param .u32 _Z20softmax_kernel_blockILj128EEvPfS0_ii_param_3
)
{
	.reg .pred 	%p<51>;
	.reg .b32 	%r<188>;
	.reg .b32 	%f<417>;
	.reg .b64 	%rd<31>;
	// demoted variable
	.shared .align 4 .b8 _ZZ20softmax_kernel_blockILj128EEvPfS0_iiE4smem[16];
	// demoted variable
	.shared .align 4 .f32 _ZZ20softmax_kernel_blockILj128EEvPfS0_iiE8smem_m_d_$_0;
	// demoted variable
	.shared .align 4 .f32 _ZZ20softmax_kernel_blockILj128EEvPfS0_iiE8smem_m_d_$_1;
	ld.param.u64 	%rd7, [_Z20softmax_kernel_blockILj128EEvPfS0_ii_param_0];
	ld.param.u64 	%rd8, [_Z20softmax_kernel_blockILj128EEvPfS0_ii_param_1];
	ld.param.u32 	%r62, [_Z20softmax_kernel_blockILj128EEvPfS0_ii_param_3];
	cvta.to.global.u64 	%rd1, %rd8;
	cvta.to.global.u64 	%rd2, %rd7;
	mov.u32 	%r187, %tid.x;
	and.b32  	%r2, %r187, 31;
	mov.u32 	%r3, %ctaid.x;
	setp.ge.s32 	%p1, %r187, %r62;
	mov.f32 	%f404, 0fFF800000;
	@%p1 bra 	$L__BB5_13;
	mul.lo.s32 	%r4, %r62, %r3;
	not.b32 	%r63, %r187;
	add.s32 	%r64, %r62, %r63;
	shr.u32 	%r65, %r64, 7;
	add.s32 	%r5, %r65, 1;
	and.b32  	%r6, %r5, 15;
	setp.lt.u32 	%p2, %r64, 1920;
	mov.f32 	%f404, 0fFF800000;
	mov.u32 	%r176, %r187;
	@%p2 bra 	$L__BB5_4;
	and.b32  	%r66, %r5, 67108848;
	neg.s32 	%r175, %r66;
	add.s64 	%rd3, %rd2, 4096;
	add.s32 	%r174, %r187, %r4;
	mov.f32 	%f404, 0fFF800000;
	mov.u32 	%r176, %r187;
$L__BB5_3:
	.pragma "nounroll";
	mul.wide.s32 	%rd9, %r174, 4;
	add.s64 	%rd10, %rd3, %rd9;
	ld.global.f32 	%f43, [%rd10+-4096];
	max.f32 	%f44, %f404, %f43;
	ld.global.f32 	%f45, [%rd10+-3584];
	max.f32 	%f46, %f44, %f45;
	ld.global.f32 	%f47, [%rd10+-3072];
	max.f32 	%f48, %f46, %f47;
	ld.global.f32 	%f49, [%rd10+-2560];
	max.f32 	%f50, %f48, %f49;
	ld.global.f32 	%f51, [%rd10+-2048];
	max.f32 	%f52, %f50, %f51;
	ld.global.f32 	%f53, [%rd10+-1536];
	max.f32 	%f54, %f52, %f53;
	ld.global.f32 	%f55, [%rd10+-1024];
	max.f32 	%f56, %f54, %f55;
	ld.global.f32 	%f57, [%rd10+-512];
	max.f32 	%f58, %f56, %f57;
	ld.global.f32 	%f59, [%rd10];
	max.f32 	%f60, %f58, %f59;
	ld.global.f32 	%f61, [%rd10+512];
	max.f32 	%f62, %f60, %f61;
	ld.global.f32 	%f63, [%rd10+1024];
	max.f32 	%f64, %f62, %f63;
	ld.global.f32 	%f65, [%rd10+1536];
	max.f32 	%f66, %f64, %f65;
	ld.global.f32 	%f67, [%rd10+2048];
	max.f32 	%f68, %f66, %f67;
	ld.global.f32 	%f69, [%rd10+2560];
	max.f32 	%f70, %f68, %f69;
	ld.global.f32 	%f71, [%rd10+3072];
	max.f32 	%f72, %f70, %f71;
	ld.global.f32 	%f73, [%rd10+3584];
	max.f32 	%f404, %f72, %f73;
	add.s32 	%r176, %r176, 2048;
	add.s32 	%r175, %r175, 16;
	add.s32 	%r174, %r174, 2048;
	setp.eq.s32 	%p3, %r175, 0;
	@%p3 bra 	$L__BB5_4;
	bra.uni 	$L__BB5_3;
$L__BB5_4:
	setp.eq.s32 	%p4, %r6, 0;
	@%p4 bra 	$L__BB5_13;
	and.b32  	%r10, %r5, 7;
	setp.lt.u32 	%p5, %r6, 8;
	@%p5 bra 	$L__BB5_7;
	add.s32 	%r67, %r176, %r4;
	mul.wide.s32 	%rd11, %r67, 4;
	add.s64 	%rd12, %rd2, %rd11;
	ld.global.f32 	%f75, [%rd12];
	max.f32 	%f76, %f404, %f75;
	ld.global.f32 	%f77, [%rd12+512];
	max.f32 	%f78, %f76, %f77;
	ld.global.f32 	%f79, [%rd12+1024];
	max.f32 	%f80, %f78, %f79;
	ld.global.f32 	%f81, [%rd12+1536];
	max.f32 	%f82, %f80, %f81;
	ld.global.f32 	%f83, [%rd12+2048];
	max.f32 	%f84, %f82, %f83;
	ld.global.f32 	%f85, [%rd12+2560];
	max.f32 	%f86, %f84, %f85;
	ld.global.f32 	%f87, [%rd12+3072];
	max.f32 	%f88, %f86, %f87;
	ld.global.f32 	%f89, [%rd12+3584];
	max.f32 	%f404, %f88, %f89;
	add.s32 	%r176, %r176, 1024;
$L__BB5_7:
	setp.eq.s32 	%p6, %r10, 0;
	@%p6 bra 	$L__BB5_13;
	and.b32  	%r13, %r5, 3;
	setp.lt.u32 	%p7, %r10, 4;
	@%p7 bra 	$L__BB5_10;
	add.s32 	%r68, %r176, %r4;
	mul.wide.s32 	%rd13, %r68, 4;
	add.s64 	%rd14, %rd2, %rd13;
	ld.global.f32 	%f91, [%rd14];
	max.f32 	%f92, %f404, %f91;
	ld.global.f32 	%f93, [%rd14+512];
	max.f32 	%f94, %f92, %f93;
	ld.global.f32 	%f95, [%rd14+1024];
	max.f32 	%f96, %f94, %f95;
	ld.global.f32 	%f97, [%rd14+1536];
	max.f32 	%f404, %f96, %f97;
	add.s32 	%r176, %r176, 512;
$L__BB5_10:
	setp.eq.s32 	%p8, %r13, 0;
	@%p8 bra 	$L__BB5_13;
	add.s32 	%r173, %r176, %r4;
	neg.s32 	%r172, %r13;
$L__BB5_12:
	.pragma "nounroll";
	mul.wide.s32 	%rd15, %r173, 4;
	add.s64 	%rd16, %rd2, %rd15;
	ld.global.f32 	%f98, [%rd16];
	max.f32 	%f404, %f404, %f98;
	add.s32 	%r173, %r173, 128;
	add.s32 	%r172, %r172, 1;
	setp.eq.s32 	%p9, %r172, 0;
	@%p9 bra 	$L__BB5_13;
	bra.uni 	$L__BB5_12;
$L__BB5_13:
	mov.b32 	%r69, %f404;
	shfl.sync.down.b32	%r70|%p10, %r69, 16, 31, -1;
	mov.b32 	%f99, %r70;
	max.f32 	%f100, %f404, %f99;
	mov.b32 	%r71, %f100;
	shfl.sync.down.b32	%r72|%p11, %r71, 8, 31, -1;
	mov.b32 	%f101, %r72;
	max.f32 	%f102, %f100, %f101;
	mov.b32 	%r73, %f102;
	shfl.sync.down.b32	%r74|%p12, %r73, 4, 31, -1;
	mov.b32 	%f103, %r74;
	max.f32 	%f104, %f102, %f103;
	mov.b32 	%r75, %f104;
	shfl.sync.down.b32	%r76|%p13, %r75, 2, 31, -1;
	mov.b32 	%f105, %r76;
	max.f32 	%f106, %f104, %f105;
	mov.b32 	%r77, %f106;
	shfl.sync.down.b32	%r78|%p14, %r77, 1, 31, -1;
	mov.b32 	%f107, %r78;
	max.f32 	%f14, %f106, %f107;
	setp.ne.s32 	%p15, %r2, 0;
	shr.u32 	%r79, %r187, 3;
	and.b32  	%r80, %r79, 124;
	mov.u32 	%r81, _ZZ20softmax_kernel_blockILj128EEvPfS0_iiE4smem;
	add.s32 	%r28, %r81, %r80;
	@%p15 bra 	$L__BB5_15;
	st.shared.f32 	[%r28], %f14;
$L__BB5_15:
	bar.sync 	0;
	setp.gt.u32 	%p16, %r2, 3;
	shl.b32 	%r82, %r2, 2;
	add.s32 	%r29, %r81, %r82;
	mov.f32 	%f406, 0fFF800000;
	@%p16 bra 	$L__BB5_17;
	ld.shared.f32 	%f406, [%r29];
$L__BB5_17:
	setp.gt.u32 	%p17, %r187, 31;
	@%p17 bra 	$L__BB5_19;
	mov.b32 	%r84, %f406;
	shfl.sync.down.b32	%r85|%p18, %r84, 16, 31, -1;
	mov.b32 	%f109, %r85;
	max.f32 	%f110, %f406, %f109;
	mov.b32 	%r86, %f110;
	shfl.sync.down.b32	%r87|%p19, %r86, 8, 31, -1;
	mov.b32 	%f111, %r87;
	max.f32 	%f112, %f110, %f111;
	mov.b32 	%r88, %f112;
	shfl.sync.down.b32	%r89|%p20, %r88, 4, 31, -1;
	mov.b32 	%f113, %r89;
	max.f32 	%f114, %f112, %f113;
	mov.b32 	%r90, %f114;
	shfl.sync.down.b32	%r91|%p21, %r90, 2, 31, -1;
	mov.b32 	%f115, %r91;
	max.f32 	%f116, %f114, %f115;
	mov.b32 	%r92, %f116;
	shfl.sync.down.b32	%r93|%p22, %r92, 1, 31, -1;
	mov.b32 	%f117, %r93;
	max.f32 	%f406, %f116, %f117;
$L__BB5_19:
	bar.sync 	0;
	setp.ne.s32 	%p23, %r187, 0;
	@%p23 bra 	$L__BB5_21;
	st.shared.f32 	[_ZZ20softmax_kernel_blockILj128EEvPfS0_iiE8smem_m_d_$_0], %f406;
$L__BB5_21:
	setp.ge.s32 	%p24, %r187, %r62;
	bar.sync 	0;
	mov.f32 	%f414, 0f00000000;
	@%p24 bra 	$L__BB5_33;
	mul.lo.s32 	%r30, %r62, %r3;
	ld.shared.f32 	%f19, [_ZZ20softmax_kernel_blockILj128EEvPfS0_iiE8smem_m_d_$_0];
	not.b32 	%r94, %r187;
	add.s32 	%r31, %r62, %r94;
	shr.u32 	%r95, %r31, 7;
	add.s32 	%r32, %r95, 1;
	and.b32  	%r33, %r32, 7;
	setp.lt.u32 	%p25, %r31, 896;
	mov.f32 	%f414, 0f00000000;
	mov.u32 	%r182, %r187;
	@%p25 bra 	$L__BB5_25;
	and.b32  	%r96, %r32, 67108856;
	neg.s32 	%r181, %r96;
	add.s64 	%rd4, %rd2, 2048;
	add.s32 	%r180, %r187, %r30;
	mov.f32 	%f414, 0f00000000;
	mov.u32 	%r182, %r187;
$L__BB5_24:
	.pragma "nounroll";
	mul.wide.s32 	%rd17, %r180, 4;
	add.s64 	%rd18, %rd4, %rd17;
	ld.global.f32 	%f122, [%rd18+-2048];
	sub.f32 	%f123, %f122, %f19;
	fma.rn.f32 	%f124, %f123, 0f3BBB989D, 0f3F000000;
	cvt.sat.f32.f32 	%f125, %f124;
	mov.f32 	%f126, 0f4B400001;
	mov.f32 	%f127, 0f437C0000;
	fma.rm.f32 	%f128, %f125, %f127, %f126;
	add.f32 	%f129, %f128, 0fCB40007F;
	neg.f32 	%f130, %f129;
	fma.rn.f32 	%f131, %f123, 0f3FB8AA3B, %f130;
	fma.rn.f32 	%f132, %f123, 0f32A57060, %f131;
	mov.b32 	%r97, %f128;
	shl.b32 	%r98, %r97, 23;
	mov.b32 	%f133, %r98;
	ex2.approx.ftz.f32 	%f134, %f132;
	fma.rn.f32 	%f135, %f134, %f133, %f414;
	ld.global.f32 	%f136, [%rd18+-1536];
	sub.f32 	%f137, %f136, %f19;
	fma.rn.f32 	%f138, %f137, 0f3BBB989D, 0f3F000000;
	cvt.sat.f32.f32 	%f139, %f138;
	fma.rm.f32 	%f140, %f139, %f127, %f126;
	add.f32 	%f141, %f140, 0fCB40007F;
	neg.f32 	%f142, %f141;
	fma.rn.f32 	%f143, %f137, 0f3FB8AA3B, %f142;
	fma.rn.f32 	%f144, %f137, 0f32A57060, %f143;
	mov.b32 	%r99, %f140;
	shl.b32 	%r100, %r99, 23;
	mov.b32 	%f145, %r100;
	ex2.approx.ftz.f32 	%f146, %f144;
	fma.rn.f32 	%f147, %f146, %f145, %f135;
	ld.global.f32 	%f148, [%rd18+-1024];
	sub.f32 	%f149, %f148, %f19;
	fma.rn.f32 	%f150, %f149, 0f3BBB989D, 0f3F000000;
	cvt.sat.f32.f32 	%f151, %f150;
	fma.rm.f32 	%f152, %f151, %f127, %f126;
	add.f32 	%f153, %f152, 0fCB40007F;
	neg.f32 	%f154, %f153;
	fma.rn.f32 	%f155, %f149, 0f3FB8AA3B, %f154;
	fma.rn.f32 	%f156, %f149, 0f32A57060, %f155;
	mov.b32 	%r101, %f152;
	shl.b32 	%r102, %r101, 23;
	mov.b32 	%f157, %r102;
	ex2.approx.ftz.f32 	%f158, %f156;
	fma.rn.f32 	%f159, %f158, %f157, %f147;
	ld.global.f32 	%f160, [%rd18+-512];
	sub.f32 	%f161, %f160, %f19;
	fma.rn.f32 	%f162, %f161, 0f3BBB989D, 0f3F000000;
	cvt.sat.f32.f32 	%f163, %f162;
	fma.rm.f32 	%f164, %f163, %f127, %f126;
	add.f32 	%f165, %f164, 0fCB40007F;
	neg.f32 	%f166, %f165;
	fma.rn.f32 	%f167, %f161, 0f3FB8AA3B, %f166;
	fma.rn.f32 	%f168, %f161, 0f32A57060, %f167;
	mov.b32 	%r103, %f164;
	shl.b32 	%r104, %r103, 23;
	mov.b32 	%f169, %r104;
	ex2.approx.ftz.f32 	%f170, %f168;
	fma.rn.f32 	%f171, %f170, %f169, %f159;
	ld.global.f32 	%f172, [%rd18];
	sub.f32 	%f173, %f172, %f19;
	fma.rn.f32 	%f174, %f173, 0f3BBB989D, 0f3F000000;
	cvt.sat.f32.f32 	%f175, %f174;
	fma.rm.f32 	%f176, %f175, %f127, %f126;
	add.f32 	%f177, %f176, 0fCB40007F;
	neg.f32 	%f178, %f177;
	fma.rn.f32 	%f179, %f173, 0f3FB8AA3B, %f178;
	fma.rn.f32 	%f180, %f173, 0f32A57060, %f179;
	mov.b32 	%r105, %f176;
	shl.b32 	%r106, %r105, 23;
	mov.b32 	%f181, %r106;
	ex2.approx.ftz.f32 	%f182, %f180;
	fma.rn.f32 	%f183, %f182, %f181, %f171;
	ld.global.f32 	%f184, [%rd18+512];
	sub.f32 	%f185, %f184, %f19;
	fma.rn.f32 	%f186, %f185, 0f3BBB989D, 0f3F000000;
	cvt.sat.f32.f32 	%f187, %f186;
	fma.rm.f32 	%f188, %f187, %f127, %f126;
	add.f32 	%f189, %f188, 0fCB40007F;
	neg.f32 	%f190, %f189;
	fma.rn.f32 	%f191, %f185, 0f3FB8AA3B, %f190;
	fma.rn.f32 	%f192, %f185, 0f32A57060, %f191;
	mov.b32 	%r107, %f188;
	shl.b32 	%r108, %r107, 23;
	mov.b32 	%f193, %r108;
	ex2.approx.ftz.f32 	%f194, %f192;
	fma.rn.f32 	%f195, %f194, %f193, %f183;
	ld.global.f32 	%f196, [%rd18+1024];
	sub.f32 	%f197, %f196, %f19;
	fma.rn.f32 	%f198, %f197, 0f3BBB989D, 0f3F000000;
	cvt.sat.f32.f32 	%f199, %f198;
	fma.rm.f32 	%f200, %f199, %f127, %f126;
	add.f32 	%f201, %f200, 0fCB40007F;
	neg.f32 	%f202, %f201;
	fma.rn.f32 	%f203, %f197, 0f3FB8AA3B, %f202;
	fma.rn.f32 	%f204, %f197, 0f32A57060, %f203;
	mov.b32 	%r109, %f200;
	shl.b32 	%r110, %r109, 23;
	mov.b32 	%f205, %r110;
	ex2.approx.ftz.f32 	%f206, %f204;
	fma.rn.f32 	%f207, %f206, %f205, %f195;
	ld.global.f32 	%f208, [%rd18+1536];
	sub.f32 	%f209, %f208, %f19;
	fma.rn.f32 	%f210, %f209, 0f3BBB989D, 0f3F000000;
	cvt.sat.f32.f32 	%f211, %f210;
	fma.rm.f32 	%f212, %f211, %f127, %f126;
	add.f32 	%f213, %f212, 0fCB40007F;
	neg.f32 	%f214, %f213;
	fma.rn.f32 	%f215, %f209, 0f3FB8AA3B, %f214;
	fma.rn.f32 	%f216, %f209, 0f32A57060, %f215;
	mov.b32 	%r111, %f212;
	shl.b32 	%r112, %r111, 23;
	mov.b32 	%f217, %r112;
	ex2.approx.ftz.f32 	%f218, %f216;
	fma.rn.f32 	%f414, %f218, %f217, %f207;
	add.s32 	%r182, %r182, 1024;
	add.s32 	%r181, %r181, 8;
	add.s32 	%r180, %r180, 1024;
	setp.eq.s32 	%p26, %r181, 0;
	@%p26 bra 	$L__BB5_25;
	bra.uni 	$L__BB5_24;
$L__BB5_25:
	setp.eq.s32 	%p27, %r33, 0;
	@%p27 bra 	$L__BB5_33;
	setp.lt.u32 	%p28, %r33, 4;
	@%p28 bra 	$L__BB5_28;
	add.s32 	%r113, %r182, %r30;
	mul.wide.s32 	%rd19, %r113, 4;
	add.s64 	%rd20, %rd2, %rd19;
	ld.global.f32 	%f220, [%rd20];
	sub.f32 	%f221, %f220, %f19;
	fma.rn.f32 	%f222, %f221, 0f3BBB989D, 0f3F000000;
	cvt.sat.f32.f32 	%f223, %f222;
	mov.f32 	%f224, 0f4B400001;
	mov.f32 	%f225, 0f437C0000;
	fma.rm.f32 	%f226, %f223, %f225, %f224;
	add.f32 	%f227, %f226, 0fCB40007F;
	neg.f32 	%f228, %f227;
	fma.rn.f32 	%f229, %f221, 0f3FB8AA3B, %f228;
	fma.rn.f32 	%f230, %f221, 0f32A57060, %f229;
	mov.b32 	%r114, %f226;
	shl.b32 	%r115, %r114, 23;
	mov.b32 	%f231, %r115;
	ex2.approx.ftz.f32 	%f232, %f230;
	fma.rn.f32 	%f233, %f232, %f231, %f414;
	ld.global.f32 	%f234, [%rd20+512];
	sub.f32 	%f235, %f234, %f19;
	fma.rn.f32 	%f236, %f235, 0f3BBB989D, 0f3F000000;
	cvt.sat.f32.f32 	%f237, %f236;
	fma.rm.f32 	%f238, %f237, %f225, %f224;
	add.f32 	%f239, %f238, 0fCB40007F;
	neg.f32 	%f240, %f239;
	fma.rn.f32 	%f241, %f235, 0f3FB8AA3B, %f240;
	fma.rn.f32 	%f242, %f235, 0f32A57060, %f241;
	mov.b32 	%r116, %f238;
	shl.b32 	%r117, %r116, 23;
	mov.b32 	%f243, %r117;
	ex2.approx.ftz.f32 	%f244, %f242;
	fma.rn.f32 	%f245, %f244, %f243, %f233;
	ld.global.f32 	%f246, [%rd20+1024];
	sub.f32 	%f247, %f246, %f19;
	fma.rn.f32 	%f248, %f247, 0f3BBB989D, 0f3F000000;
	cvt.sat.f32.f32 	%f249, %f248;
	fma.rm.f32 	%f250, %f249, %f225, %f224;
	add.f32 	%f251, %f250, 0fCB40007F;
	neg.f32 	%f252, %f251;
	fma.rn.f32 	%f253, %f247, 0f3FB8AA3B, %f252;
	fma.rn.f32 	%f254, %f247, 0f32A57060, %f253;
	mov.b32 	%r118, %f250;
	shl.b32 	%r119, %r118, 23;
	mov.b32 	%f255, %r119;
	ex2.approx.ftz.f32 	%f256, %f254;
	fma.rn.f32 	%f257, %f256, %f255, %f245;
	ld.global.f32 	%f258, [%rd20+1536];
	sub.f32 	%f259, %f258, %f19;
	fma.rn.f32 	%f260, %f259, 0f3BBB989D, 0f3F000000;
	cvt.sat.f32.f32 	%f261, %f260;
	fma.rm.f32 	%f262, %f261, %f225, %f224;
	add.f32 	%f263, %f262, 0fCB40007F;
	neg.f32 	%f264, %f263;
	fma.rn.f32 	%f265, %f259, 0f3FB8AA3B, %f264;
	fma.rn.f32 	%f266, %f259, 0f32A57060, %f265;
	mov.b32 	%r120, %f262;
	shl.b32 	%r121, %r120, 23;
	mov.b32 	%f267, %r121;
	ex2.approx.ftz.f32 	%f268, %f266;
	fma.rn.f32 	%f414, %f268, %f267, %f257;
	add.s32 	%r182, %r182, 512;
$L__BB5_28:
	and.b32  	%r122, %r32, 3;
	setp.eq.s32 	%p29, %r122, 0;
	@%p29 bra 	$L__BB5_33;
	setp.eq.s32 	%p30, %r122, 1;
	@%p30 bra 	$L__BB5_31;
	add.s32 	%r123, %r182, %r30;
	mul.wide.s32 	%rd21, %r123, 4;
	add.s64 	%rd22, %rd2, %rd21;
	ld.global.f32 	%f270, [%rd22];
	sub.f32 	%f271, %f270, %f19;
	fma.rn.f32 	%f272, %f271, 0f3BBB989D, 0f3F000000;
	cvt.sat.f32.f32 	%f273, %f272;
	mov.f32 	%f274, 0f4B400001;
	mov.f32 	%f275, 0f437C0000;
	fma.rm.f32 	%f276, %f273, %f275, %f274;
	add.f32 	%f277, %f276, 0fCB40007F;
	neg.f32 	%f278, %f277;
	fma.rn.f32 	%f279, %f271, 0f3FB8AA3B, %f278;
	fma.rn.f32 	%f280, %f271, 0f32A57060, %f279;
	mov.b32 	%r124, %f276;
	shl.b32 	%r125, %r124, 23;
	mov.b32 	%f281, %r125;
	ex2.approx.ftz.f32 	%f282, %f280;
	fma.rn.f32 	%f283, %f282, %f281, %f414;
	ld.global.f32 	%f284, [%rd22+512];
	sub.f32 	%f285, %f284, %f19;
	fma.rn.f32 	%f286, %f285, 0f3BBB989D, 0f3F000000;
	cvt.sat.f32.f32 	%f287, %f286;
	fma.rm.f32 	%f288, %f287, %f275, %f274;
	add.f32 	%f289, %f288, 0fCB40007F;
	neg.f32 	%f290, %f289;
	fma.rn.f32 	%f291, %f285, 0f3FB8AA3B, %f290;
	fma.rn.f32 	%f292, %f285, 0f32A57060, %f291;
	mov.b32 	%r126, %f288;
	shl.b32 	%r127, %r126, 23;
	mov.b32 	%f293, %r127;
	ex2.approx.ftz.f32 	%f294, %f292;
	fma.rn.f32 	%f414, %f294, %f293, %f283;
	add.s32 	%r182, %r182, 256;
$L__BB5_31:
	and.b32  	%r128, %r31, 128;
	setp.ne.s32 	%p31, %r128, 0;
	@%p31 bra 	$L__BB5_33;
	add.s32 	%r129, %r182, %r30;
	mul.wide.s32 	%rd23, %r129, 4;
	add.s64 	%rd24, %rd2, %rd23;
	ld.global.f32 	%f295, [%rd24];
	sub.f32 	%f296, %f295, %f19;
	fma.rn.f32 	%f297, %f296, 0f3BBB989D, 0f3F000000;
	cvt.sat.f32.f32 	%f298, %f297;
	mov.f32 	%f299, 0f4B400001;
	mov.f32 	%f300, 0f437C0000;
	fma.rm.f32 	%f301, %f298, %f300, %f299;
	add.f32 	%f302, %f301, 0fCB40007F;
	neg.f32 	%f303, %f302;
	fma.rn.f32 	%f304, %f296, 0f3FB8AA3B, %f303;
	fma.rn.f32 	%f305, %f296, 0f32A57060, %f304;
	mov.b32 	%r130, %f301;
	shl.b32 	%r131, %r130, 23;
	mov.b32 	%f306, %r131;
	ex2.approx.ftz.f32 	%f307, %f305;
	fma.rn.f32 	%f414, %f307, %f306, %f414;
$L__BB5_33:
	setp.ne.s32 	%p32, %r2, 0;
	mov.b32 	%r132, %f414;
	shfl.sync.down.b32	%r133|%p33, %r132, 16, 31, -1;
	mov.b32 	%f308, %r133;
	add.f32 	%f309, %f414, %f308;
	mov.b32 	%r134, %f309;
	shfl.sync.down.b32	%r135|%p34, %r134, 8, 31, -1;
	mov.b32 	%f310, %r135;
	add.f32 	%f311, %f309, %f310;
	mov.b32 	%r136, %f311;
	shfl.sync.down.b32	%r137|%p35, %r136, 4, 31, -1;
	mov.b32 	%f312, %r137;
	add.f32 	%f313, %f311, %f312;
	mov.b32 	%r138, %f313;
	shfl.sync.down.b32	%r139|%p36, %r138, 2, 31, -1;
	mov.b32 	%f314, %r139;
	add.f32 	%f315, %f313, %f314;
	mov.b32 	%r140, %f315;
	shfl.sync.down.b32	%r141|%p37, %r140, 1, 31, -1;
	mov.b32 	%f316, %r141;
	add.f32 	%f32, %f315, %f316;
	@%p32 bra 	$L__BB5_35;
	st.shared.f32 	[%r28], %f32;
$L__BB5_35:
	setp.gt.u32 	%p38, %r2, 3;
	bar.sync 	0;
	mov.f32 	%f416, 0f00000000;
	@%p38 bra 	$L__BB5_37;
	ld.shared.f32 	%f416, [%r29];
$L__BB5_37:
	setp.gt.u32 	%p39, %r187, 31;
	@%p39 bra 	$L__BB5_39;
	mov.b32 	%r142, %f416;
	shfl.sync.down.b32	%r143|%p40, %r142, 16, 31, -1;
	mov.b32 	%f318, %r143;
	add.f32 	%f319, %f416, %f318;
	mov.b32 	%r144, %f319;
	shfl.sync.down.b32	%r145|%p41, %r144, 8, 31, -1;
	mov.b32 	%f320, %r145;
	add.f32 	%f321, %f319, %f320;
	mov.b32 	%r146, %f321;
	shfl.sync.down.b32	%r147|%p42, %r146, 4, 31, -1;
	mov.b32 	%f322, %r147;
	add.f32 	%f323, %f321, %f322;
	mov.b32 	%r148, %f323;
	shfl.sync.down.b32	%r149|%p43, %r148, 2, 31, -1;
	mov.b32 	%f324, %r149;
	add.f32 	%f325, %f323, %f324;
	mov.b32 	%r150, %f325;
	shfl.sync.down.b32	%r151|%p44, %r150, 1, 31, -1;
	mov.b32 	%f326, %r151;
	add.f32 	%f416, %f325, %f326;
$L__BB5_39:
	setp.ne.s32 	%p45, %r187, 0;
	bar.sync 	0;
	@%p45 bra 	$L__BB5_41;
	st.shared.f32 	[_ZZ20softmax_kernel_blockILj128EEvPfS0_iiE8smem_m_d_$_1], %f416;
$L__BB5_41:
	setp.ge.s32 	%p46, %r187, %r62;
	bar.sync 	0;
	ld.shared.f32 	%f37, [_ZZ20softmax_kernel_blockILj128EEvPfS0_iiE8smem_m_d_$_0];
	ld.shared.f32 	%f38, [_ZZ20softmax_kernel_blockILj128EEvPfS0_iiE8smem_m_d_$_1];
	@%p46 bra 	$L__BB5_48;
	mul.lo.s32 	%r47, %r62, %r3;
	not.b32 	%r152, %r187;
	add.s32 	%r48, %r62, %r152;
	and.b32  	%r153, %r48, 384;
	setp.eq.s32 	%p47, %r153, 384;
	@%p47 bra 	$L__BB5_45;
	shr.u32 	%r154, %r48, 7;
	add.s32 	%r155, %r154, 1;
	and.b32  	%r156, %r155, 3;
	add.s32 	%r184, %r187, %r47;
	neg.s32 	%r183, %r156;
	shl.b32 	%r157, %r155, 7;
	and.b32  	%r158, %r157, 384;
	add.s32 	%r187, %r187, %r158;
$L__BB5_44:
	.pragma "nounroll";
	mul.wide.s32 	%rd25, %r184, 4;
	add.s64 	%rd26, %rd1, %rd25;
	add.s64 	%rd27, %rd2, %rd25;
	ld.global.f32 	%f327, [%rd27];
	sub.f32 	%f328, %f327, %f37;
	fma.rn.f32 	%f329, %f328, 0f3BBB989D, 0f3F000000;
	cvt.sat.f32.f32 	%f330, %f329;
	mov.f32 	%f331, 0f4B400001;
	mov.f32 	%f332, 0f437C0000;
	fma.rm.f32 	%f333, %f330, %f332, %f331;
	add.f32 	%f334, %f333, 0fCB40007F;
	neg.f32 	%f335, %f334;
	fma.rn.f32 	%f336, %f328, 0f3FB8AA3B, %f335;
	fma.rn.f32 	%f337, %f328, 0f32A57060, %f336;
	mov.b32 	%r159, %f333;
	shl.b32 	%r160, %r159, 23;
	mov.b32 	%f338, %r160;
	ex2.approx.ftz.f32 	%f339, %f337;
	mul.f32 	%f340, %f339, %f338;
	div.rn.f32 	%f341, %f340, %f38;
	st.global.f32 	[%rd26], %f341;
	add.s32 	%r184, %r184, 128;
	add.s32 	%r183, %r183, 1;
	setp.ne.s32 	%p48, %r183, 0;
	@%p48 bra 	$L__BB5_44;
$L__BB5_45:
	setp.lt.u32 	%p49, %r48, 384;
	@%p49 bra 	$L__BB5_48;
	add.s64 	%rd5, %rd2, 1024;
	add.s32 	%r186, %r187, %r47;
	add.s64 	%rd6, %rd1, 1024;
$L__BB5_47:
	mul.wide.s32 	%rd28, %r186, 4;
	add.s64 	%rd29, %rd5, %rd28;
	add.s64 	%rd30, %rd6, %rd28;
	ld.global.f32 	%f342, [%rd29+-1024];
	sub.f32 	%f343, %f342, %f37;
	fma.rn.f32 	%f344, %f343, 0f3BBB989D, 0f3F000000;
	cvt.sat.f32.f32 	%f345, %f344;
	mov.f32 	%f346, 0f4B400001;
	mov.f32 	%f347, 0f437C0000;
	fma.rm.f32 	%f348, %f345, %f347, %f346;
	add.f32 	%f349, %f348, 0fCB40007F;
	neg.f32 	%f350, %f349;
	fma.rn.f32 	%f351, %f343, 0f3FB8AA3B, %f350;
	fma.rn.f32 	%f352, %f343, 0f32A57060, %f351;
	mov.b32 	%r161, %f348;
	shl.b32 	%r162, %r161, 23;
	mov.b32 	%f353, %r162;
	ex2.approx.ftz.f32 	%f354, %f352;
	mul.f32 	%f355, %f354, %f353;
	div.rn.f32 	%f356, %f355, %f38;
	st.global.f32 	[%rd30+-1024], %f356;
	ld.global.f32 	%f357, [%rd29+-512];
	sub.f32 	%f358, %f357, %f37;
	fma.rn.f32 	%f359, %f358, 0f3BBB989D, 0f3F000000;
	cvt.sat.f32.f32 	%f360, %f359;
	fma.rm.f32 	%f361, %f360, %f347, %f346;
	add.f32 	%f362, %f361, 0fCB40007F;
	neg.f32 	%f363, %f362;
	fma.rn.f32 	%f364, %f358, 0f3FB8AA3B, %f363;
	fma.rn.f32 	%f365, %f358, 0f32A57060, %f364;
	mov.b32 	%r163, %f361;
	shl.b32 	%r164, %r163, 23;
	mov.b32 	%f366, %r164;
	ex2.approx.ftz.f32 	%f367, %f365;
	mul.f32 	%f368, %f367, %f366;
	div.rn.f32 	%f369, %f368, %f38;
	st.global.f32 	[%rd30+-512], %f369;
	ld.global.f32 	%f370, [%rd29];
	sub.f32 	%f371, %f370, %f37;
	fma.rn.f32 	%f372, %f371, 0f3BBB989D, 0f3F000000;
	cvt.sat.f32.f32 	%f373, %f372;
	fma.rm.f32 	%f374, %f373, %f347, %f346;
	add.f32 	%f375, %f374, 0fCB40007F;
	neg.f32 	%f376, %f375;
	fma.rn.f32 	%f377, %f371, 0f3FB8AA3B, %f376;
	fma.rn.f32 	%f378, %f371, 0f32A57060, %f377;
	mov.b32 	%r165, %f374;
	shl.b32 	%r166, %r165, 23;
	mov.b32 	%f379, %r166;
	ex2.approx.ftz.f32 	%f380, %f378;
	mul.f32 	%f381, %f380, %f379;
	div.rn.f32 	%f382, %f381, %f38;
	st.global.f32 	[%rd30], %f382;
	ld.global.f32 	%f383, [%rd29+512];
	sub.f32 	%f384, %f383, %f37;
	fma.rn.f32 	%f385, %f384, 0f3BBB989D, 0f3F000000;
	cvt.sat.f32.f32 	%f386, %f385;
	fma.rm.f32 	%f387, %f386, %f347, %f346;
	add.f32 	%f388, %f387, 0fCB40007F;
	neg.f32 	%f389, %f388;
	fma.rn.f32 	%f390, %f384, 0f3FB8AA3B, %f389;
	fma.rn.f32 	%f391, %f384, 0f32A57060, %f390;
	mov.b32 	%r167, %f387;
	shl.b32 	%r168, %r167, 23;
	mov.b32 	%f392, %r168;
	ex2.approx.ftz.f32 	%f393, %f391;
	mul.f32 	%f394, %f393, %f392;
	div.rn.f32 	%f395, %f394, %f38;
	st.global.f32 	[%rd30+512], %f395;
	add.s32 	%r187, %r187, 512;
	add.s32 	%r186, %r186, 512;
	setp.lt.s32 	%p50, %r187, %r62;
	@%p50 bra 	$L__BB5_47;
$L__BB5_48:
	ret;

}
	// .globl	_Z25softmax_kernel_block_vec4ILj128EEvPfS0_ii
.visible .entry _Z25softmax_kernel_block_vec4ILj128EEvPfS0_ii(
	.param .u64 .ptr .align 1 _Z25softmax_kernel_block_vec4ILj128EEvPfS0_ii_param_0,
	.param .u64 .ptr .align 1 _Z25softmax_kernel_block_vec4ILj128EEvPfS0_ii_param_1,
	.param .u32 _Z25softmax_kernel_block_vec4ILj128EEvPfS0_ii_param_2,
	.param .u32 _Z25softmax_kernel_block_vec4ILj128EEvPfS0_ii_param_3
)
{
	.reg .pred 	%p<46>;
	.reg .b32 	%r<160>;
	.reg .b32 	%f<425>;
	.reg .b64 	%rd<27>;
	// demoted variable
	.shared .align 4 .b8 _ZZ25softmax_kernel_block_vec4ILj128EEvPfS0_iiE4smem[16];
	// demoted variable
	.shared .align 4 .f32 _ZZ25softmax_kernel_block_vec4ILj128EEvPfS0_iiE8smem_m_d_$_0;
	// demoted variable
	.shared .align 4 .f32 _ZZ25softmax_kernel_block_vec4ILj128EEvPfS0_iiE8smem_m_d_$_1;
	ld.param.u64 	%rd7, [_Z25softmax_kernel_block_vec4ILj128EEvPfS0_ii_param_0];
	ld.param.u64 	%rd8, [_Z25softmax_kernel_block_vec4ILj128EEvPfS0_ii_param_1];
	ld.param.u32 	%r48, [_Z25softmax_kernel_block_vec4ILj128EEvPfS0_ii_param_3];
	cvta.to.global.u64 	%rd1, %rd8;
	cvta.to.global.u64 	%rd2, %rd7;
	mov.u32 	%r159, %tid.x;
	and.b32  	%r2, %r159, 31;
	mov.u32 	%r3, %ctaid.x;
	shl.b32 	%r154, %r159, 2;
	setp.ge.s32 	%p1, %r154, %r48;
	mov.f32 	%f416, 0fFF800000;
	@%p1 bra 	$L__BB6_12;
	mul.lo.s32 	%r5, %r48, %r3;
	not.b32 	%r49, %r154;
	add.s32 	%r6, %r48, %r49;
	shr.u32 	%r50, %r6, 9;
	add.s32 	%r7, %r50, 1;
	and.b32  	%r8, %r7, 7;
	setp.lt.u32 	%p2, %r6, 3584;
	mov.f32 	%f416, 0fFF800000;
	mov.u32 	%r151, %r154;
	@%p2 bra 	$L__BB6_4;
	and.b32  	%r51, %r7, 16777208;
	neg.s32 	%r150, %r51;
	add.s64 	%rd3, %rd2, 8192;
	add.s32 	%r149, %r5, %r154;
	mov.f32 	%f416, 0fFF800000;
	mov.u32 	%r151, %r154;
$L__BB6_3:
	.pragma "nounroll";
	mul.wide.s32 	%rd9, %r149, 4;
	add.s64 	%rd10, %rd3, %rd9;
	ld.global.v4.f32 	{%f35, %f36, %f37, %f38}, [%rd10+-8192];
	max.f32 	%f39, %f416, %f35;
	max.f32 	%f40, %f39, %f36;
	max.f32 	%f41, %f40, %f37;
	max.f32 	%f42, %f41, %f38;
	ld.global.v4.f32 	{%f43, %f44, %f45, %f46}, [%rd10+-6144];
	max.f32 	%f47, %f42, %f43;
	max.f32 	%f48, %f47, %f44;
	max.f32 	%f49, %f48, %f45;
	max.f32 	%f50, %f49, %f46;
	ld.global.v4.f32 	{%f51, %f52, %f53, %f54}, [%rd10+-4096];
	max.f32 	%f55, %f50, %f51;
	max.f32 	%f56, %f55, %f52;
	max.f32 	%f57, %f56, %f53;
	max.f32 	%f58, %f57, %f54;
	ld.global.v4.f32 	{%f59, %f60, %f61, %f62}, [%rd10+-2048];
	max.f32 	%f63, %f58, %f59;
	max.f32 	%f64, %f63, %f60;
	max.f32 	%f65, %f64, %f61;
	max.f32 	%f66, %f65, %f62;
	ld.global.v4.f32 	{%f67, %f68, %f69, %f70}, [%rd10];
	max.f32 	%f71, %f66, %f67;
	max.f32 	%f72, %f71, %f68;
	max.f32 	%f73, %f72, %f69;
	max.f32 	%f74, %f73, %f70;
	ld.global.v4.f32 	{%f75, %f76, %f77, %f78}, [%rd10+2048];
	max.f32 	%f79, %f74, %f75;
	max.f32 	%f80, %f79, %f76;
	max.f32 	%f81, %f80, %f77;
	max.f32 	%f82, %f81, %f78;
	ld.global.v4.f32 	{%f83, %f84, %f85, %f86}, [%rd10+4096];
	max.f32 	%f87, %f82, %f83;
	max.f32 	%f88, %f87, %f84;
	max.f32 	%f89, %f88, %f85;
	max.f32 	%f90, %f89, %f86;
	ld.global.v4.f32 	{%f91, %f92, %f93, %f94}, [%rd10+6144];
	max.f32 	%f95, %f90, %f91;
	max.f32 	%f96, %f95, %f92;
	max.f32 	%f97, %f96, %f93;
	max.f32 	%f416, %f97, %f94;
	add.s32 	%r151, %r151, 4096;
	add.s32 	%r150, %r150, 8;
	add.s32 	%r149, %r149, 4096;
	setp.eq.s32 	%p3, %r150, 0;
	@%p3 bra 	$L__BB6_4;
	bra.uni 	$L__BB6_3;
$L__BB6_4:
	setp.eq.s32 	%p4, %r8, 0;
	@%p4 bra 	$L__BB6_12;
	setp.lt.u32 	%p5, %r8, 4;
	@%p5 bra 	$L__BB6_7;
	add.s32 	%r52, %r151, %r5;
	mul.wide.s32 	%rd11, %r52, 4;
	add.s64 	%rd12, %rd2, %rd11;
	ld.global.v4.f32 	{%f99, %f100, %f101, %f102}, [%rd12];
	max.f32 	%f103, %f416, %f99;
	max.f32 	%f104, %f103, %f100;
	max.f32 	%f105, %f104, %f101;
	max.f32 	%f106, %f105, %f102;
	ld.global.v4.f32 	{%f107, %f108, %f109, %f110}, [%rd12+2048];
	max.f32 	%f111, %f106, %f107;
	max.f32 	%f112, %f111, %f108;
	max.f32 	%f113, %f112, %f109;
	max.f32 	%f114, %f113, %f110;
	ld.global.v4.f32 	{%f115, %f116, %f117, %f118}, [%rd12+4096];
	max.f32 	%f119, %f114, %f115;
	max.f32 	%f120, %f119, %f116;
	max.f32 	%f121, %f120, %f117;
	max.f32 	%f122, %f121, %f118;
	ld.global.v4.f32 	{%f123, %f124, %f125, %f126}, [%rd12+6144];
	max.f32 	%f127, %f122, %f123;
	max.f32 	%f128, %f127, %f124;
	max.f32 	%f129, %f128, %f125;
	max.f32 	%f416, %f129, %f126;
	add.s32 	%r151, %r151, 2048;
$L__BB6_7:
	and.b32  	%r53, %r7, 3;
	setp.eq.s32 	%p6, %r53, 0;
	@%p6 bra 	$L__BB6_12;
	setp.eq.s32 	%p7, %r53, 1;
	@%p7 bra 	$L__BB6_10;
	add.s32 	%r54, %r151, %r5;
	mul.wide.s32 	%rd13, %r54, 4;
	add.s64 	%rd14, %rd2, %rd13;
	ld.global.v4.f32 	{%f131, %f132, %f133, %f134}, [%rd14];
	max.f32 	%f135, %f416, %f131;
	max.f32 	%f136, %f135, %f132;
	max.f32 	%f137, %f136, %f133;
	max.f32 	%f138, %f137, %f134;
	ld.global.v4.f32 	{%f139, %f140, %f141, %f142}, [%rd14+2048];
	max.f32 	%f143, %f138, %f139;
	max.f32 	%f144, %f143, %f140;
	max.f32 	%f145, %f144, %f141;
	max.f32 	%f416, %f145, %f142;
	add.s32 	%r151, %r151, 1024;
$L__BB6_10:
	and.b32  	%r55, %r6, 512;
	setp.ne.s32 	%p8, %r55, 0;
	@%p8 bra 	$L__BB6_12;
	add.s32 	%r56, %r151, %r5;
	mul.wide.s32 	%rd15, %r56, 4;
	add.s64 	%rd16, %rd2, %rd15;
	ld.global.v4.f32 	{%f146, %f147, %f148, %f149}, [%rd16];
	max.f32 	%f150, %f416, %f146;
	max.f32 	%f151, %f150, %f147;
	max.f32 	%f152, %f151, %f148;
	max.f32 	%f416, %f152, %f149;
$L__BB6_12:
	mov.b32 	%r57, %f416;
	shfl.sync.down.b32	%r58|%p9, %r57, 16, 31, -1;
	mov.b32 	%f153, %r58;
	max.f32 	%f154, %f416, %f153;
	mov.b32 	%r59, %f154;
	shfl.sync.down.b32	%r60|%p10, %r59, 8, 31, -1;
	mov.b32 	%f155, %r60;
	max.f32 	%f156, %f154, %f155;
	mov.b32 	%r61, %f156;
	shfl.sync.down.b32	%r62|%p11, %r61, 4, 31, -1;
	mov.b32 	%f157, %r62;
	max.f32 	%f158, %f156, %f157;
	mov.b32 	%r63, %f158;
	shfl.sync.down.b32	%r64|%p12, %r63, 2, 31, -1;
	mov.b32 	%f159, %r64;
	max.f32 	%f160, %f158, %f159;
	mov.b32 	%r65, %f160;
	shfl.sync.down.b32	%r66|%p13, %r65, 1, 31, -1;
	mov.b32 	%f161, %r66;
	max.f32 	%f13, %f160, %f161;
	setp.ne.s32 	%p14, %r2, 0;
	shr.u32 	%r67, %r159, 3;
	and.b32  	%r68, %r67, 124;
	mov.u32 	%r69, _ZZ25softmax_kernel_block_vec4ILj128EEvPfS0_iiE4smem;
	add.s32 	%r22, %r69, %r68;
	@%p14 bra 	$L__BB6_14;
	st.shared.f32 	[%r22], %f13;
$L__BB6_14:
	bar.sync 	0;
	setp.gt.u32 	%p15, %r2, 3;
	shl.b32 	%r70, %r2, 2;
	add.s32 	%r23, %r69, %r70;
	mov.f32 	%f418, 0fFF800000;
	@%p15 bra 	$L__BB6_16;
	ld.shared.f32 	%f418, [%r23];
$L__BB6_16:
	setp.gt.u32 	%p16, %r159, 31;
	@%p16 bra 	$L__BB6_18;
	mov.b32 	%r72, %f418;
	shfl.sync.down.b32	%r73|%p17, %r72, 16, 31, -1;
	mov.b32 	%f163, %r73;
	max.f32 	%f164, %f418, %f163;
	mov.b32 	%r74, %f164;
	shfl.sync.down.b32	%r75|%p18, %r74, 8, 31, -1;
	mov.b32 	%f165, %r75;
	max.f32 	%f166, %f164, %f165;
	mov.b32 	%r76, %f166;
	shfl.sync.down.b32	%r77|%p19, %r76, 4, 31, -1;
	mov.b32 	%f167, %r77;
	max.f32 	%f168, %f166, %f167;
	mov.b32 	%r78, %f168;
	shfl.sync.down.b32	%r79|%p20, %r78, 2, 31, -1;
	mov.b32 	%f169, %r79;
	max.f32 	%f170, %f168, %f169;
	mov.b32 	%r80, %f170;
	shfl.sync.down.b32	%r81|%p21, %r80, 1, 31, -1;
	mov.b32 	%f171, %r81;
	max.f32 	%f418, %f170, %f171;
$L__BB6_18:
	bar.sync 	0;
	setp.ne.s32 	%p22, %r159, 0;
	@%p22 bra 	$L__BB6_20;
	st.shared.f32 	[_ZZ25softmax_kernel_block_vec4ILj128EEvPfS0_iiE8smem_m_d_$_0], %f418;
$L__BB6_20:
	setp.ge.s32 	%p23, %r154, %r48;
	bar.sync 	0;
	mov.f32 	%f422, 0f00000000;
	ld.shared.f32 	%f18, [_ZZ25softmax_kernel_block_vec4ILj128EEvPfS0_iiE8smem_m_d_$_0];
	@%p23 bra 	$L__BB6_26;
	mul.lo.s32 	%r24, %r48, %r3;
	not.b32 	%r82, %r154;
	add.s32 	%r25, %r48, %r82;
	and.b32  	%r83, %r25, 512;
	setp.ne.s32 	%p24, %r83, 0;
	mov.f32 	%f422, 0f00000000;
	@%p24 bra 	$L__BB6_23;
	add.s32 	%r84, %r154, %r24;
	mul.wide.u32 	%rd17, %r84, 4;
	add.s64 	%rd18, %rd2, %rd17;
	ld.global.v4.f32 	{%f175, %f176, %f177, %f178}, [%rd18];
	sub.f32 	%f179, %f175, %f18;
	fma.rn.f32 	%f180, %f179, 0f3BBB989D, 0f3F000000;
	cvt.sat.f32.f32 	%f181, %f180;
	mov.f32 	%f182, 0f4B400001;
	mov.f32 	%f183, 0f437C0000;
	fma.rm.f32 	%f184, %f181, %f183, %f182;
	add.f32 	%f185, %f184, 0fCB40007F;
	neg.f32 	%f186, %f185;
	fma.rn.f32 	%f187, %f179, 0f3FB8AA3B, %f186;
	fma.rn.f32 	%f188, %f179, 0f32A57060, %f187;
	mov.b32 	%r85, %f184;
	shl.b32 	%r86, %r85, 23;
	mov.b32 	%f189, %r86;
	ex2.approx.ftz.f32 	%f190, %f188;
	fma.rn.f32 	%f191, %f190, %f189, 0f00000000;
	sub.f32 	%f192, %f176, %f18;
	fma.rn.f32 	%f193, %f192, 0f3BBB989D, 0f3F000000;
	cvt.sat.f32.f32 	%f194, %f193;
	fma.rm.f32 	%f195, %f194, %f183, %f182;
	add.f32 	%f196, %f195, 0fCB40007F;
	neg.f32 	%f197, %f196;
	fma.rn.f32 	%f198, %f192, 0f3FB8AA3B, %f197;
	fma.rn.f32 	%f199, %f192, 0f32A57060, %f198;
	mov.b32 	%r87, %f195;
	shl.b32 	%r88, %r87, 23;
	mov.b32 	%f200, %r88;
	ex2.approx.ftz.f32 	%f201, %f199;
	fma.rn.f32 	%f202, %f201, %f200, %f191;
	sub.f32 	%f203, %f177, %f18;
	fma.rn.f32 	%f204, %f203, 0f3BBB989D, 0f3F000000;
	cvt.sat.f32.f32 	%f205, %f204;
	fma.rm.f32 	%f206, %f205, %f183, %f182;
	add.f32 	%f207, %f206, 0fCB40007F;
	neg.f32 	%f208, %f207;
	fma.rn.f32 	%f209, %f203, 0f3FB8AA3B, %f208;
	fma.rn.f32 	%f210, %f203, 0f32A57060, %f209;
	mov.b32 	%r89, %f206;
	shl.b32 	%r90, %r89, 23;
	mov.b32 	%f211, %r90;
	ex2.approx.ftz.f32 	%f212, %f210;
	fma.rn.f32 	%f213, %f212, %f211, %f202;
	sub.f32 	%f214, %f178, %f18;
	fma.rn.f32 	%f215, %f214, 0f3BBB989D, 0f3F000000;
	cvt.sat.f32.f32 	%f216, %f215;
	fma.rm.f32 	%f217, %f216, %f183, %f182;
	add.f32 	%f218, %f217, 0fCB40007F;
	neg.f32 	%f219, %f218;
	fma.rn.f32 	%f220, %f214, 0f3FB8AA3B, %f219;
	fma.rn.f32 	%f221, %f214, 0f32A57060, %f220;
	mov.b32 	%r91, %f217;
	shl.b32 	%r92, %r91, 23;
	mov.b32 	%f222, %r92;
	ex2.approx.ftz.f32 	%f223, %f221;
	fma.rn.f32 	%f422, %f223, %f222, %f213;
	add.s32 	%r154, %r154, 512;
$L__BB6_23:
	setp.lt.u32 	%p25, %r25, 512;
	@%p25 bra 	$L__BB6_26;
	add.s64 	%rd4, %rd2, 2048;
	add.s32 	%r153, %r154, %r24;
$L__BB6_25:
	mul.wide.s32 	%rd19, %r153, 4;
	add.s64 	%rd20, %rd4, %rd19;
	ld.global.v4.f32 	{%f224, %f225, %f226, %f227}, [%rd20+-2048];
	sub.f32 	%f228, %f224, %f18;
	fma.rn.f32 	%f229, %f228, 0f3BBB989D, 0f3F000000;
	cvt.sat.f32.f32 	%f230, %f229;
	mov.f32 	%f231, 0f4B400001;
	mov.f32 	%f232, 0f437C0000;
	fma.rm.f32 	%f233, %f230, %f232, %f231;
	add.f32 	%f234, %f233, 0fCB40007F;
	neg.f32 	%f235, %f234;
	fma.rn.f32 	%f236, %f228, 0f3FB8AA3B, %f235;
	fma.rn.f32 	%f237, %f228, 0f32A57060, %f236;
	mov.b32 	%r93, %f233;
	shl.b32 	%r94, %r93, 23;
	mov.b32 	%f238, %r94;
	ex2.approx.ftz.f32 	%f239, %f237;
	fma.rn.f32 	%f240, %f239, %f238, %f422;
	sub.f32 	%f241, %f225, %f18;
	fma.rn.f32 	%f242, %f241, 0f3BBB989D, 0f3F000000;
	cvt.sat.f32.f32 	%f243, %f242;
	fma.rm.f32 	%f244, %f243, %f232, %f231;
	add.f32 	%f245, %f244, 0fCB40007F;
	neg.f32 	%f246, %f245;
	fma.rn.f32 	%f247, %f241, 0f3FB8AA3B, %f246;
	fma.rn.f32 	%f248, %f241, 0f32A57060, %f247;
	mov.b32 	%r95, %f244;
	shl.b32 	%r96, %r95, 23;
	mov.b32 	%f249, %r96;
	ex2.approx.ftz.f32 	%f250, %f248;
	fma.rn.f32 	%f251, %f250, %f249, %f240;
	sub.f32 	%f252, %f226, %f18;
	fma.rn.f32 	%f253, %f252, 0f3BBB989D, 0f3F000000;
	cvt.sat.f32.f32 	%f254, %f253;
	fma.rm.f32 	%f255, %f254, %f232, %f231;
	add.f32 	%f256, %f255, 0fCB40007F;
	neg.f32 	%f257, %f256;
	fma.rn.f32 	%f258, %f252, 0f3FB8AA3B, %f257;
	fma.rn.f32 	%f259, %f252, 0f32A57060, %f258;
	mov.b32 	%r97, %f255;
	shl.b32 	%r98, %r97, 23;
	mov.b32 	%f260, %r98;
	ex2.approx.ftz.f32 	%f261, %f259;
	fma.rn.f32 	%f262, %f261, %f260, %f251;
	sub.f32 	%f263, %f227, %f18;
	fma.rn.f32 	%f264, %f263, 0f3BBB989D, 0f3F000000;
	cvt.sat.f32.f32 	%f265, %f264;
	fma.rm.f32 	%f266, %f265, %f232, %f231;
	add.f32 	%f267, %f266, 0fCB40007F;
	neg.f32 	%f268, %f267;
	fma.rn.f32 	%f269, %f263, 0f3FB8AA3B, %f268;
	fma.rn.f32 	%f270, %f263, 0f32A57060, %f269;
	mov.b32 	%r99, %f266;
	shl.b32 	%r100, %r99, 23;
	mov.b32 	%f271, %r100;
	ex2.approx.ftz.f32 	%f272, %f270;
	fma.rn.f32 	%f273, %f272, %f271, %f262;
	ld.global.v4.f32 	{%f274, %f275, %f276, %f277}, [%rd20];
	sub.f32 	%f278, %f274, %f18;
	fma.rn.f32 	%f279, %f278, 0f3BBB989D, 0f3F000000;
	cvt.sat.f32.f32 	%f280, %f279;
	fma.rm.f32 	%f281, %f280, %f232, %f231;
	add.f32 	%f282, %f281, 0fCB40007F;
	neg.f32 	%f283, %f282;
	fma.rn.f32 	%f284, %f278, 0f3FB8AA3B, %f283;
	fma.rn.f32 	%f285, %f278, 0f32A57060, %f284;
	mov.b32 	%r101, %f281;
	shl.b32 	%r102, %r101, 23;
	mov.b32 	%f286, %r102;
	ex2.approx.ftz.f32 	%f287, %f285;
	fma.rn.f32 	%f288, %f287, %f286, %f273;
	sub.f32 	%f289, %f275, %f18;
	fma.rn.f32 	%f290, %f289, 0f3BBB989D, 0f3F000000;
	cvt.sat.f32.f32 	%f291, %f290;
	fma.rm.f32 	%f292, %f291, %f232, %f231;
	add.f32 	%f293, %f292, 0fCB40007F;
	neg.f32 	%f294, %f293;
	fma.rn.f32 	%f295, %f289, 0f3FB8AA3B, %f294;
	fma.rn.f32 	%f296, %f289, 0f32A57060, %f295;
	mov.b32 	%r103, %f292;
	shl.b32 	%r104, %r103, 23;
	mov.b32 	%f297, %r104;
	ex2.approx.ftz.f32 	%f298, %f296;
	fma.rn.f32 	%f299, %f298, %f297, %f288;
	sub.f32 	%f300, %f276, %f18;
	fma.rn.f32 	%f301, %f300, 0f3BBB989D, 0f3F000000;
	cvt.sat.f32.f32 	%f302, %f301;
	fma.rm.f32 	%f303, %f302, %f232, %f231;
	add.f32 	%f304, %f303, 0fCB40007F;
	neg.f32 	%f305, %f304;
	fma.rn.f32 	%f306, %f300, 0f3FB8AA3B, %f305;
	fma.rn.f32 	%f307, %f300, 0f32A57060, %f306;
	mov.b32 	%r105, %f303;
	shl.b32 	%r106, %r105, 23;
	mov.b32 	%f308, %r106;
	ex2.approx.ftz.f32 	%f309, %f307;
	fma.rn.f32 	%f310, %f309, %f308, %f299;
	sub.f32 	%f311, %f277, %f18;
	fma.rn.f32 	%f312, %f311, 0f3BBB989D, 0f3F000000;
	cvt.sat.f32.f32 	%f313, %f312;
	fma.rm.f32 	%f314, %f313, %f232, %f231;
	add.f32 	%f315, %f314, 0fCB40007F;
	neg.f32 	%f316, %f315;
	fma.rn.f32 	%f317, %f311, 0f3FB8AA3B, %f316;
	fma.rn.f32 	%f318, %f311, 0f32A57060, %f317;
	mov.b32 	%r107, %f314;
	shl.b32 	%r108, %r107, 23;
	mov.b32 	%f319, %r108;
	ex2.approx.ftz.f32 	%f320, %f318;
	fma.rn.f32 	%f422, %f320, %f319, %f310;
	add.s32 	%r154, %r154, 1024;
	add.s32 	%r153, %r153, 1024;
	setp.lt.s32 	%p26, %r154, %r48;
	@%p26 bra 	$L__BB6_25;
$L__BB6_26:
	setp.ne.s32 	%p27, %r2, 0;
	mov.b32 	%r109, %f422;
	shfl.sync.down.b32	%r110|%p28, %r109, 16, 31, -1;
	mov.b32 	%f321, %r110;
	add.f32 	%f322, %f422, %f321;
	mov.b32 	%r111, %f322;
	shfl.sync.down.b32	%r112|%p29, %r111, 8, 31, -1;
	mov.b32 	%f323, %r112;
	add.f32 	%f324, %f322, %f323;
	mov.b32 	%r113, %f324;
	shfl.sync.down.b32	%r114|%p30, %r113, 4, 31, -1;
	mov.b32 	%f325, %r114;
	add.f32 	%f326, %f324, %f325;
	mov.b32 	%r115, %f326;
	shfl.sync.down.b32	%r116|%p31, %r115, 2, 31, -1;
	mov.b32 	%f327, %r116;
	add.f32 	%f328, %f326, %f327;
	mov.b32 	%r117, %f328;
	shfl.sync.down.b32	%r118|%p32, %r117, 1, 31, -1;
	mov.b32 	%f329, %r118;
	add.f32 	%f25, %f328, %f329;
	@%p27 bra 	$L__BB6_28;
	st.shared.f32 	[%r22], %f25;
$L__BB6_28:
	setp.gt.u32 	%p33, %r2, 3;
	bar.sync 	0;
	mov.f32 	%f424, 0f00000000;
	@%p33 bra 	$L__BB6_30;
	ld.shared.f32 	%f424, [%r23];
$L__BB6_30:
	setp.gt.u32 	%p34, %r159, 31;
	@%p34 bra 	$L__BB6_32;
	mov.b32 	%r119, %f424;
	shfl.sync.down.b32	%r120|%p35, %r119, 16, 31, -1;
	mov.b32 	%f331, %r120;
	add.f32 	%f332, %f424, %f331;
	mov.b32 	%r121, %f332;
	shfl.sync.down.b32	%r122|%p36, %r121, 8, 31, -1;
	mov.b32 	%f333, %r122;
	add.f32 	%f334, %f332, %f333;
	mov.b32 	%r123, %f334;
	shfl.sync.down.b32	%r124|%p37, %r123, 4, 31, -1;
	mov.b32 	%f335, %r124;
	add.f32 	%f336, %f334, %f335;
	mov.b32 	%r125, %f336;
	shfl.sync.down.b32	%r126|%p38, %r125, 2, 31, -1;
	mov.b32 	%f337, %r126;
	add.f32 	%f338, %f336, %f337;
	mov.b32 	%r127, %f338;
	shfl.sync.down.b32	%r128|%p39, %r127, 1, 31, -1;
	mov.b32 	%f339, %r128;
	add.f32 	%f424, %f338, %f339;
$L__BB6_32:
	setp.ne.s32 	%p40, %r159, 0;
	bar.sync 	0;
	@%p40 bra 	$L__BB6_34;
	st.shared.f32 	[_ZZ25softmax_kernel_block_vec4ILj128EEvPfS0_iiE8smem_m_d_$_1], %f424;
$L__BB6_34:
	bar.sync 	0;
	ld.shared.f32 	%f30, [_ZZ25softmax_kernel_block_vec4ILj128EEvPfS0_iiE8smem_m_d_$_1];
	setp.ge.s32 	%p41, %r159, %r48;
	@%p41 bra 	$L__BB6_41;
	mul.lo.s32 	%r33, %r48, %r3;
	not.b32 	%r129, %r159;
	add.s32 	%r34, %r48, %r129;
	and.b32  	%r130, %r34, 384;
	setp.eq.s32 	%p42, %r130, 384;
	@%p42 bra 	$L__BB6_38;
	shr.u32 	%r131, %r34, 7;
	add.s32 	%r132, %r131, 1;
	and.b32  	%r133, %r132, 3;
	add.s32 	%r156, %r159, %r33;
	neg.s32 	%r155, %r133;
	shl.b32 	%r134, %r132, 7;
	and.b32  	%r135, %r134, 384;
	add.s32 	%r159, %r159, %r135;
$L__BB6_37:
	.pragma "nounroll";
	mul.wide.s32 	%rd21, %r156, 4;
	add.s64 	%rd22, %rd1, %rd21;
	add.s64 	%rd23, %rd2, %rd21;
	ld.global.f32 	%f340, [%rd23];
	sub.f32 	%f341, %f340, %f18;
	fma.rn.f32 	%f342, %f341, 0f3BBB989D, 0f3F000000;
	cvt.sat.f32.f32 	%f343, %f342;
	mov.f32 	%f344, 0f4B400001;
	mov.f32 	%f345, 0f437C0000;
	fma.rm.f32 	%f346, %f343, %f345, %f344;
	add.f32 	%f347, %f346, 0fCB40007F;
	neg.f32 	%f348, %f347;
	fma.rn.f32 	%f349, %f341, 0f3FB8AA3B, %f348;
	fma.rn.f32 	%f350, %f341, 0f32A57060, %f349;
	mov.b32 	%r136, %f346;
	shl.b32 	%r137, %r136, 23;
	mov.b32 	%f351, %r137;
	ex2.approx.ftz.f32 	%f352, %f350;
	mul.f32 	%f353, %f352, %f351;
	div.rn.f32 	%f354, %f353, %f30;
	st.global.f32 	[%rd22], %f354;
	add.s32 	%r156, %r156, 128;
	add.s32 	%r155, %r155, 1;
	setp.ne.s32 	%p43, %r155, 0;
	@%p43 bra 	$L__BB6_37;
$L__BB6_38:
	setp.lt.u32 	%p44, %r34, 384;
	@%p44 bra 	$L__BB6_41;
	add.s64 	%rd5, %rd2, 1024;
	add.s32 	%r158, %r159, %r33;
	add.s64 	%rd6, %rd1, 1024;
$L__BB6_40:
	mul.wide.s32 	%rd24, %r158, 4;
	add.s64 	%rd25, %rd5, %rd24;
	add.s64 	%rd26, %rd6, %rd24;
	ld.global.f32 	%f355, [%rd25+-1024];
	sub.f32 	%f356, %f355, %f18;
	fma.rn.f32 	%f357, %f356, 0f3BBB989D, 0f3F000000;
	cvt.sat.f32.f32 	%f358, %f357;
	mov.f32 	%f359, 0f4B400001;
	mov.f32 	%f360, 0f437C0000;
	fma.rm.f32 	%f361, %f358, %f360, %f359;
	add.f32 	%f362, %f361, 0fCB40007F;
	neg.f32 	%f363, %f362;
	fma.rn.f32 	%f364, %f356, 0f3FB8AA3B, %f363;
	fma.rn.f32 	%f365, %f356, 0f32A57060, %f364;
	mov.b32 	%r138, %f361;
	shl.b32 	%r139, %r138, 23;
	mov.b32 	%f366, %r139;
	ex2.approx.ftz.f32 	%f367, %f365;
	mul.f32 	%f368, %f367, %f366;
	div.rn.f32 	%f369, %f368, %f30;
	st.global.f32 	[%rd26+-1024], %f369;
	ld.global.f32 	%f370, [%rd25+-512];
	sub.f32 	%f371, %f370, %f18;
	fma.rn.f32 	%f372, %f371, 0f3BBB989D, 0f3F000000;
	cvt.sat.f32.f32 	%f373, %f372;
	fma.rm.f32 	%f374, %f373, %f360, %f359;
	add.f32 	%f375, %f374, 0fCB40007F;
	neg.f32 	%f376, %f375;
	fma.rn.f32 	%f377, %f371, 0f3FB8AA3B, %f376;
	fma.rn.f32 	%f378, %f371, 0f32A57060, %f377;
	mov.b32 	%r140, %f374;
	shl.b32 	%r141, %r140, 23;
	mov.b32 	%f379, %r141;
	ex2.approx.ftz.f32 	%f380, %f378;
	mul.f32 	%f381, %f380, %f379;
	div.rn.f32 	%f382, %f381, %f30;
	st.global.f32 	[%rd26+-512], %f382;
	ld.global.f32 	%f383, [%rd25];
	sub.f32 	%f384, %f383, %f18;
	fma.rn.f32 	%f385, %f384, 0f3BBB989D, 0f3F000000;
	cvt.sat.f32.f32 	%f386, %f385;
	fma.rm.f32 	%f387, %f386, %f360, %f359;
	add.f32 	%f388, %f387, 0fCB40007F;
	neg.f32 	%f389, %f388;
	fma.rn.f32 	%f390, %f384, 0f3FB8AA3B, %f389;
	fma.rn.f32 	%f391, %f384, 0f32A57060, %f390;
	mov.b32 	%r142, %f387;
	shl.b32 	%r143, %r142, 23;
	mov.b32 	%f392, %r143;
	ex2.approx.ftz.f32 	%f393, %f391;
	mul.f32 	%f394, %f393, %f392;
	div.rn.f32 	%f395, %f394, %f30;
	st.global.f32 	[%rd26], %f395;
	ld.global.f32 	%f396, [%rd25+512];
	sub.f32 	%f397, %f396, %f18;
	fma.rn.f32 	%f398, %f397, 0f3BBB989D, 0f3F000000;
	cvt.sat.f32.f32 	%f399, %f398;
	fma.rm.f32 	%f400, %f399, %f360, %f359;
	add.f32 	%f401, %f400, 0fCB40007F;
	neg.f32 	%f402, %f401;
	fma.rn.f32 	%f403, %f397, 0f3FB8AA3B, %f402;
	fma.rn.f32 	%f404, %f397, 0f32A57060, %f403;
	mov.b32 	%r144, %f400;
	shl.b32 	%r145, %r144, 23;
	mov.b32 	%f405, %r145;
	ex2.approx.ftz.f32 	%f406, %f404;
	mul.f32 	%f407, %f406, %f405;
	div.rn.f32 	%f408, %f407, %f30;
	st.global.f32 	[%rd26+512], %f408;
	add.s32 	%r159, %r159, 512;
	add.s32 	%r158, %r158, 512;
	setp.lt.s32 	%p45, %r159, %r48;
	@%p45 bra 	$L__BB6_40;
$L__BB6_41:
	ret;

}
	// .globl	_Z28softmax_forward_online_blockILj128EEvPfS0_ii
.visible .entry _Z28softmax_forward_online_blockILj128EEvPfS0_ii(
	.param .u64 .ptr .align 1 _Z28softmax_forward_online_blockILj128EEvPfS0_ii_param_0,
	.param .u64 .ptr .align 1 _Z28softmax_forward_online_blockILj128EEvPfS0_ii_param_1,
	.param .u32 _Z28softmax_forward_online_blockILj128EEvPfS0_ii_param_2,
	.param .u32 _Z28softmax_forward_online_blockILj128EEvPfS0_ii_param_3
)
{
	.reg .pred 	%p<37>;
	.reg .b32 	%r<163>;
	.reg .b32 	%f<556>;
	.reg .b64 	%rd<20>;
	// demoted variable
	.shared .align 4 .b8 _ZZ28softmax_forward_online_blockILj128EEvPfS0_iiE8smem_max[16];
	// demoted variable
	.shared .align 4 .b8 _ZZ28softmax_forward_online_blockILj128EEvPfS0_iiE8smem_sum[16];
	ld.param.u64 	%rd6, [_Z28softmax_forward_online_blockILj128EEvPfS0_ii_param_0];
	ld.param.u64 	%rd7, [_Z28softmax_forward_online_blockILj128EEvPfS0_ii_param_1];
	ld.param.u32 	%r33, [_Z28softmax_forward_online_blockILj128EEvPfS0_ii_param_3];
	cvta.to.global.u64 	%rd1, %rd7;
	cvta.to.global.u64 	%rd2, %rd6;
	mov.u32 	%r1, %tid.x;
	and.b32  	%r162, %r1, 31;
	mov.u32 	%r3, %ctaid.x;
	setp.ge.s32 	%p1, %r162, %r33;
	mov.f32 	%f530, 0f00000000;
	mov.f32 	%f529, 0fFF800000;
	@%p1 bra 	$L__BB7_9;
	mul.lo.s32 	%r4, %r33, %r3;
	not.b32 	%r34, %r162;
	add.s32 	%r5, %r33, %r34;
	shr.u32 	%r35, %r5, 7;
	add.s32 	%r6, %r35, 1;
	setp.lt.u32 	%p2, %r5, 384;
	mov.f32 	%f529, 0fFF800000;
	mov.f32 	%f530, 0f00000000;
	mov.u32 	%r156, %r162;
	@%p2 bra 	$L__BB7_4;
	add.s64 	%rd3, %rd2, 1024;
	add.s32 	%r154, %r4, %r162;
	and.b32  	%r36, %r6, 67108860;
	neg.s32 	%r153, %r36;
	mov.f32 	%f529, 0fFF800000;
	mov.f32 	%f530, 0f00000000;
	mov.u32 	%r156, %r162;
$L__BB7_3:
	.pragma "nounroll";
	mul.wide.s32 	%rd8, %r154, 4;
	add.s64 	%rd9, %rd3, %rd8;
	ld.global.f32 	%f90, [%rd9+-1024];
	max.f32 	%f91, %f90, %f529;
	sub.f32 	%f92, %f529, %f91;
	fma.rn.f32 	%f93, %f92, 0f3BBB989D, 0f3F000000;
	cvt.sat.f32.f32 	%f94, %f93;
	mov.f32 	%f95, 0f4B400001;
	mov.f32 	%f96, 0f437C0000;
	fma.rm.f32 	%f97, %f94, %f96, %f95;
	add.f32 	%f98, %f97, 0fCB40007F;
	neg.f32 	%f99, %f98;
	fma.rn.f32 	%f100, %f92, 0f3FB8AA3B, %f99;
	fma.rn.f32 	%f101, %f92, 0f32A57060, %f100;
	mov.b32 	%r37, %f97;
	shl.b32 	%r38, %r37, 23;
	mov.b32 	%f102, %r38;
	ex2.approx.ftz.f32 	%f103, %f101;
	mul.f32 	%f104, %f103, %f102;
	mul.f32 	%f105, %f530, %f104;
	sub.f32 	%f106, %f90, %f91;
	fma.rn.f32 	%f107, %f106, 0f3BBB989D, 0f3F000000;
	cvt.sat.f32.f32 	%f108, %f107;
	fma.rm.f32 	%f109, %f108, %f96, %f95;
	add.f32 	%f110, %f109, 0fCB40007F;
	neg.f32 	%f111, %f110;
	fma.rn.f32 	%f112, %f106, 0f3FB8AA3B, %f111;
	fma.rn.f32 	%f113, %f106, 0f32A57060, %f112;
	mov.b32 	%r39, %f109;
	shl.b32 	%r40, %r39, 23;
	mov.b32 	%f114, %r40;
	ex2.approx.ftz.f32 	%f115, %f113;
	fma.rn.f32 	%f116, %f115, %f114, %f105;
	ld.global.f32 	%f117, [%rd9+-512];
	max.f32 	%f118, %f117, %f91;
	sub.f32 	%f119, %f91, %f118;
	fma.rn.f32 	%f120, %f119, 0f3BBB989D, 0f3F000000;
	cvt.sat.f32.f32 	%f121, %f120;
	fma.rm.f32 	%f122, %f121, %f96, %f95;
	add.f32 	%f123, %f122, 0fCB40007F;
	neg.f32 	%f124, %f123;
	fma.rn.f32 	%f125, %f119, 0f3FB8AA3B, %f124;
	fma.rn.f32 	%f126, %f119, 0f32A57060, %f125;
	mov.b32 	%r41, %f122;
	shl.b32 	%r42, %r41, 23;
	mov.b32 	%f127, %r42;
	ex2.approx.ftz.f32 	%f128, %f126;
	mul.f32 	%f129, %f128, %f127;
	mul.f32 	%f130, %f116, %f129;
	sub.f32 	%f131, %f117, %f118;
	fma.rn.f32 	%f132, %f131, 0f3BBB989D, 0f3F000000;
	cvt.sat.f32.f32 	%f133, %f132;
	fma.rm.f32 	%f134, %f133, %f96, %f95;
	add.f32 	%f135, %f134, 0fCB40007F;
	neg.f32 	%f136, %f135;
	fma.rn.f32 	%f137, %f131, 0f3FB8AA3B, %f136;
	fma.rn.f32 	%f138, %f131, 0f32A57060, %f137;
	mov.b32 	%r43, %f134;
	shl.b32 	%r44, %r43, 23;
	mov.b32 	%f139, %r44;
	ex2.approx.ftz.f32 	%f140, %f138;
	fma.rn.f32 	%f141, %f140, %f139, %f130;
	ld.global.f32 	%f142, [%rd9];
	max.f32 	%f143, %f142, %f118;
	sub.f32 	%f144, %f118, %f143;
	fma.rn.f32 	%f145, %f144, 0f3BBB989D, 0f3F000000;
	cvt.sat.f32.f32 	%f146, %f145;
	fma.rm.f32 	%f147, %f146, %f96, %f95;
	add.f32 	%f148, %f147, 0fCB40007F;
	neg.f32 	%f149, %f148;
	fma.rn.f32 	%f150, %f144, 0f3FB8AA3B, %f149;
	fma.rn.f32 	%f151, %f144, 0f32A57060, %f150;
	mov.b32 	%r45, %f147;
	shl.b32 	%r46, %r45, 23;
	mov.b32 	%f152, %r46;
	ex2.approx.ftz.f32 	%f153, %f151;
	mul.f32 	%f154, %f153, %f152;
	mul.f32 	%f155, %f141, %f154;
	sub.f32 	%f156, %f142, %f143;
	fma.rn.f32 	%f157, %f156, 0f3BBB989D, 0f3F000000;
	cvt.sat.f32.f32 	%f158, %f157;
	fma.rm.f32 	%f159, %f158, %f96, %f95;
	add.f32 	%f160, %f159, 0fCB40007F;
	neg.f32 	%f161, %f160;
	fma.rn.f32 	%f162, %f156, 0f3FB8AA3B, %f161;
	fma.rn.f32 	%f163, %f156, 0f32A57060, %f162;
	mov.b32 	%r47, %f159;
	shl.b32 	%r48, %r47, 23;
	mov.b32 	%f164, %r48;
	ex2.approx.ftz.f32 	%f165, %f163;
	fma.rn.f32 	%f166, %f165, %f164, %f155;
	ld.global.f32 	%f167, [%rd9+512];
	max.f32 	%f529, %f167, %f143;
	sub.f32 	%f168, %f143, %f529;
	fma.rn.f32 	%f169, %f168, 0f3BBB989D, 0f3F000000;
	cvt.sat.f32.f32 	%f170, %f169;
	fma.rm.f32 	%f171, %f170, %f96, %f95;
	add.f32 	%f172, %f171, 0fCB40007F;
	neg.f32 	%f173, %f172;
	fma.rn.f32 	%f174, %f168, 0f3FB8AA3B, %f173;
	fma.rn.f32 	%f175, %f168, 0f32A57060, %f174;
	mov.b32 	%r49, %f171;
	shl.b32 	%r50, %r49, 23;
	mov.b32 	%f176, %r50;
	ex2.approx.ftz.f32 	%f177, %f175;
	mul.f32 	%f178, %f177, %f176;
	mul.f32 	%f179, %f166, %f178;
	sub.f32 	%f180, %f167, %f529;
	fma.rn.f32 	%f181, %f180, 0f3BBB989D, 0f3F000000;
	cvt.sat.f32.f32 	%f182, %f181;
	fma.rm.f32 	%f183, %f182, %f96, %f95;
	add.f32 	%f184, %f183, 0fCB40007F;
	neg.f32 	%f185, %f184;
	fma.rn.f32 	%f186, %f180, 0f3FB8AA3B, %f185;
	fma.rn.f32 	%f187, %f180, 0f32A57060, %f186;
	mov.b32 	%r51, %f183;
	shl.b32 	%r52, %r51, 23;
	mov.b32 	%f188, %r52;
	ex2.approx.ftz.f32 	%f189, %f187;
	fma.rn.f32 	%f530, %f189, %f188, %f179;
	add.s32 	%r156, %r156, 512;
	add.s32 	%r154, %r154, 512;
	add.s32 	%r153, %r153, 4;
	setp.ne.s32 	%p3, %r153, 0;
	@%p3 bra 	$L__BB7_3;
$L__BB7_4:
	and.b32  	%r53, %r6, 3;
	setp.eq.s32 	%p4, %r53, 0;
	@%p4 bra 	$L__BB7_9;
	setp.eq.s32 	%p5, %r53, 1;
	@%p5 bra 	$L__BB7_7;
	add.s32 	%r54, %r156, %r4;
	mul.wide.s32 	%rd10, %r54, 4;
	add.s64 	%rd11, %rd2, %rd10;
	ld.global.f32 	%f191, [%rd11];
	max.f32 	%f192, %f191, %f529;
	sub.f32 	%f193, %f529, %f192;
	fma.rn.f32 	%f194, %f193, 0f3BBB989D, 0f3F000000;
	cvt.sat.f32.f32 	%f195, %f194;
	mov.f32 	%f196, 0f4B400001;
	mov.f32 	%f197, 0f437C0000;
	fma.rm.f32 	%f198, %f195, %f197, %f196;
	add.f32 	%f199, %f198, 0fCB40007F;
	neg.f32 	%f200, %f199;
	fma.rn.f32 	%f201, %f193, 0f3FB8AA3B, %f200;
	fma.rn.f32 	%f202, %f193, 0f32A57060, %f201;
	mov.b32 	%r55, %f198;
	shl.b32 	%r56, %r55, 23;
	mov.b32 	%f203, %r56;
	ex2.approx.ftz.f32 	%f204, %f202;
	mul.f32 	%f205, %f204, %f203;
	mul.f32 	%f206, %f530, %f205;
	sub.f32 	%f207, %f191, %f192;
	fma.rn.f32 	%f208, %f207, 0f3BBB989D, 0f3F000000;
	cvt.sat.f32.f32 	%f209, %f208;
	fma.rm.f32 	%f210, %f209, %f197, %f196;
	add.f32 	%f211, %f210, 0fCB40007F;
	neg.f32 	%f212, %f211;
	fma.rn.f32 	%f213, %f207, 0f3FB8AA3B, %f212;
	fma.rn.f32 	%f214, %f207, 0f32A57060, %f213;
	mov.b32 	%r57, %f210;
	shl.b32 	%r58, %r57, 23;
	mov.b32 	%f215, %r58;
	ex2.approx.ftz.f32 	%f216, %f214;
	fma.rn.f32 	%f217, %f216, %f215, %f206;
	ld.global.f32 	%f218, [%rd11+512];
	max.f32 	%f529, %f218, %f192;
	sub.f32 	%f219, %f192, %f529;
	fma.rn.f32 	%f220, %f219, 0f3BBB989D, 0f3F000000;
	cvt.sat.f32.f32 	%f221, %f220;
	fma.rm.f32 	%f222, %f221, %f197, %f196;
	add.f32 	%f223, %f222, 0fCB40007F;
	neg.f32 	%f224, %f223;
	fma.rn.f32 	%f225, %f219, 0f3FB8AA3B, %f224;
	fma.rn.f32 	%f226, %f219, 0f32A57060, %f225;
	mov.b32 	%r59, %f222;
	shl.b32 	%r60, %r59, 23;
	mov.b32 	%f227, %r60;
	ex2.approx.ftz.f32 	%f228, %f226;
	mul.f32 	%f229, %f228, %f227;
	mul.f32 	%f230, %f217, %f229;
	sub.f32 	%f231, %f218, %f529;
	fma.rn.f32 	%f232, %f231, 0f3BBB989D, 0f3F000000;
	cvt.sat.f32.f32 	%f233, %f232;
	fma.rm.f32 	%f234, %f233, %f197, %f196;
	add.f32 	%f235, %f234, 0fCB40007F;
	neg.f32 	%f236, %f235;
	fma.rn.f32 	%f237, %f231, 0f3FB8AA3B, %f236;
	fma.rn.f32 	%f238, %f231, 0f32A57060, %f237;
	mov.b32 	%r61, %f234;
	shl.b32 	%r62, %r61, 23;
	mov.b32 	%f239, %r62;
	ex2.approx.ftz.f32 	%f240, %f238;
	fma.rn.f32 	%f530, %f240, %f239, %f230;
	add.s32 	%r156, %r156, 256;
$L__BB7_7:
	and.b32  	%r63, %r5, 128;
	setp.ne.s32 	%p6, %r63, 0;
	@%p6 bra 	$L__BB7_9;
	add.s32 	%r64, %r156, %r4;
	mul.wide.s32 	%rd12, %r64, 4;
	add.s64 	%rd13, %rd2, %rd12;
	ld.global.f32 	%f241, [%rd13];
	max.f32 	%f15, %f241, %f529;
	sub.f32 	%f242, %f529, %f15;
	fma.rn.f32 	%f243, %f242, 0f3BBB989D, 0f3F000000;
	cvt.sat.f32.f32 	%f244, %f243;
	mov.f32 	%f245, 0f4B400001;
	mov.f32 	%f246, 0f437C0000;
	fma.rm.f32 	%f247, %f244, %f246, %f245;
	add.f32 	%f248, %f247, 0fCB40007F;
	neg.f32 	%f249, %f248;
	fma.rn.f32 	%f250, %f242, 0f3FB8AA3B, %f249;
	fma.rn.f32 	%f251, %f242, 0f32A57060, %f250;
	mov.b32 	%r65, %f247;
	shl.b32 	%r66, %r65, 23;
	mov.b32 	%f252, %r66;
	ex2.approx.ftz.f32 	%f253, %f251;
	mul.f32 	%f254, %f253, %f252;
	mul.f32 	%f255, %f530, %f254;
	sub.f32 	%f256, %f241, %f15;
	fma.rn.f32 	%f257, %f256, 0f3BBB989D, 0f3F000000;
	cvt.sat.f32.f32 	%f258, %f257;
	fma.rm.f32 	%f259, %f258, %f246, %f245;
	add.f32 	%f260, %f259, 0fCB40007F;
	neg.f32 	%f261, %f260;
	fma.rn.f32 	%f262, %f256, 0f3FB8AA3B, %f261;
	fma.rn.f32 	%f263, %f256, 0f32A57060, %f262;
	mov.b32 	%r67, %f259;
	shl.b32 	%r68, %r67, 23;
	mov.b32 	%f264, %r68;
	ex2.approx.ftz.f32 	%f265, %f263;
	fma.rn.f32 	%f530, %f265, %f264, %f255;
	mov.f32 	%f529, %f15;
$L__BB7_9:
	bar.sync 	0;
	mov.b32 	%r69, %f529;
	shfl.sync.down.b32	%r70|%p7, %r69, 16, 31, -1;
	mov.b32 	%f534, %r70;
	mov.b32 	%r71, %f530;
	shfl.sync.down.b32	%r72|%p8, %r71, 16, 31, -1;
	mov.b32 	%f533, %r72;
	setp.geu.f32 	%p9, %f529, %f534;
	@%p9 bra 	$L__BB7_11;
	sub.f32 	%f279, %f529, %f534;
	fma.rn.f32 	%f280, %f279, 0f3BBB989D, 0f3F000000;
	cvt.sat.f32.f32 	%f281, %f280;
	mov.f32 	%f282, 0f4B400001;
	mov.f32 	%f283, 0f437C0000;
	fma.rm.f32 	%f284, %f281, %f283, %f282;
	add.f32 	%f285, %f284, 0fCB40007F;
	neg.f32 	%f286, %f285;
	fma.rn.f32 	%f287, %f279, 0f3FB8AA3B, %f286;
	fma.rn.f32 	%f288, %f279, 0f32A57060, %f287;
	mov.b32 	%r75, %f284;
	shl.b32 	%r76, %r75, 23;
	mov.b32 	%f289, %r76;
	ex2.approx.ftz.f32 	%f290, %f288;
	mul.f32 	%f291, %f290, %f289;
	mul.f32 	%f530, %f530, %f291;
	bra.uni 	$L__BB7_12;
$L__BB7_11:
	sub.f32 	%f266, %f534, %f529;
	fma.rn.f32 	%f267, %f266, 0f3BBB989D, 0f3F000000;
	cvt.sat.f32.f32 	%f268, %f267;
	mov.f32 	%f269, 0f4B400001;
	mov.f32 	%f270, 0f437C0000;
	fma.rm.f32 	%f271, %f268, %f270, %f269;
	add.f32 	%f272, %f271, 0fCB40007F;
	neg.f32 	%f273, %f272;
	fma.rn.f32 	%f274, %f266, 0f3FB8AA3B, %f273;
	fma.rn.f32 	%f275, %f266, 0f32A57060, %f274;
	mov.b32 	%r73, %f271;
	shl.b32 	%r74, %r73, 23;
	mov.b32 	%f276, %r74;
	ex2.approx.ftz.f32 	%f277, %f275;
	mul.f32 	%f278, %f277, %f276;
	mul.f32 	%f533, %f278, %f533;
	mov.f32 	%f534, %f529;
$L__BB7_12:
	add.f32 	%f535, %f530, %f533;
	bar.sync 	0;
	mov.b32 	%r77, %f534;
	shfl.sync.down.b32	%r78|%p10, %r77, 8, 31, -1;
	mov.b32 	%f27, %r78;
	mov.b32 	%r79, %f535;
	shfl.sync.down.b32	%r80|%p11, %r79, 8, 31, -1;
	mov.b32 	%f536, %r80;
	setp.lt.f32 	%p12, %f534, %f27;
	@%p12 bra 	$L__BB7_14;
	sub.f32 	%f292, %f27, %f534;
	fma.rn.f32 	%f293, %f292, 0f3BBB989D, 0f3F000000;
	cvt.sat.f32.f32 	%f294, %f293;
	mov.f32 	%f295, 0f4B400001;
	mov.f32 	%f296, 0f437C0000;
	fma.rm.f32 	%f297, %f294, %f296, %f295;
	add.f32 	%f298, %f297, 0fCB40007F;
	neg.f32 	%f299, %f298;
	fma.rn.f32 	%f300, %f292, 0f3FB8AA3B, %f299;
	fma.rn.f32 	%f301, %f292, 0f32A57060, %f300;
	mov.b32 	%r81, %f297;
	shl.b32 	%r82, %r81, 23;
	mov.b32 	%f302, %r82;
	ex2.approx.ftz.f32 	%f303, %f301;
	mul.f32 	%f304, %f303, %f302;
	mul.f32 	%f536, %f304, %f536;
	bra.uni 	$L__BB7_15;
$L__BB7_14:
	sub.f32 	%f305, %f534, %f27;
	fma.rn.f32 	%f306, %f305, 0f3BBB989D, 0f3F000000;
	cvt.sat.f32.f32 	%f307, %f306;
	mov.f32 	%f308, 0f4B400001;
	mov.f32 	%f309, 0f437C0000;
	fma.rm.f32 	%f310, %f307, %f309, %f308;
	add.f32 	%f311, %f310, 0fCB40007F;
	neg.f32 	%f312, %f311;
	fma.rn.f32 	%f313, %f305, 0f3FB8AA3B, %f312;
	fma.rn.f32 	%f314, %f305, 0f32A57060, %f313;
	mov.b32 	%r83, %f310;
	shl.b32 	%r84, %r83, 23;
	mov.b32 	%f315, %r84;
	ex2.approx.ftz.f32 	%f316, %f314;
	mul.f32 	%f317, %f316, %f315;
	mul.f32 	%f535, %f535, %f317;
	mov.f32 	%f534, %f27;
$L__BB7_15:
	add.f32 	%f538, %f535, %f536;
	bar.sync 	0;
	mov.b32 	%r85, %f534;
	shfl.sync.down.b32	%r86|%p13, %r85, 4, 31, -1;
	mov.b32 	%f35, %r86;
	mov.b32 	%r87, %f538;
	shfl.sync.down.b32	%r88|%p14, %r87, 4, 31, -1;
	mov.b32 	%f539, %r88;
	setp.lt.f32 	%p15, %f534, %f35;
	@%p15 bra 	$L__BB7_17;
	sub.f32 	%f318, %f35, %f534;
	fma.rn.f32 	%f319, %f318, 0f3BBB989D, 0f3F000000;
	cvt.sat.f32.f32 	%f320, %f319;
	mov.f32 	%f321, 0f4B400001;
	mov.f32 	%f322, 0f437C0000;
	fma.rm.f32 	%f323, %f320, %f322, %f321;
	add.f32 	%f324, %f323, 0fCB40007F;
	neg.f32 	%f325, %f324;
	fma.rn.f32 	%f326, %f318, 0f3FB8AA3B, %f325;
	fma.rn.f32 	%f327, %f318, 0f32A57060, %f326;
	mov.b32 	%r89, %f323;
	shl.b32 	%r90, %r89, 23;
	mov.b32 	%f328, %r90;
	ex2.approx.ftz.f32 	%f329, %f327;
	mul.f32 	%f330, %f329, %f328;
	mul.f32 	%f539, %f330, %f539;
	bra.uni 	$L__BB7_18;
$L__BB7_17:
	sub.f32 	%f331, %f534, %f35;
	fma.rn.f32 	%f332, %f331, 0f3BBB989D, 0f3F000000;
	cvt.sat.f32.f32 	%f333, %f332;
	mov.f32 	%f334, 0f4B400001;
	mov.f32 	%f335, 0f437C0000;
	fma.rm.f32 	%f336, %f333, %f335, %f334;
	add.f32 	%f337, %f336, 0fCB40007F;
	neg.f32 	%f338, %f337;
	fma.rn.f32 	%f339, %f331, 0f3FB8AA3B, %f338;
	fma.rn.f32 	%f340, %f331, 0f32A57060, %f339;
	mov.b32 	%r91, %f336;
	shl.b32 	%r92, %r91, 23;
	mov.b32 	%f341, %r92;
	ex2.approx.ftz.f32 	%f342, %f340;
	mul.f32 	%f343, %f342, %f341;
	mul.f32 	%f538, %f538, %f343;
	mov.f32 	%f534, %f35;
$L__BB7_18:
	add.f32 	%f541, %f538, %f539;
	bar.sync 	0;
	mov.b32 	%r93, %f534;
	shfl.sync.down.b32	%r94|%p16, %r93, 2, 31, -1;
	mov.b32 	%f43, %r94;
	mov.b32 	%r95, %f541;
	shfl.sync.down.b32	%r96|%p17, %r95, 2, 31, -1;
	mov.b32 	%f542, %r96;
	setp.lt.f32 	%p18, %f534, %f43;
	@%p18 bra 	$L__BB7_20;
	sub.f32 	%f344, %f43, %f534;
	fma.rn.f32 	%f345, %f344, 0f3BBB989D, 0f3F000000;
	cvt.sat.f32.f32 	%f346, %f345;
	mov.f32 	%f347, 0f4B400001;
	mov.f32 	%f348, 0f437C0000;
	fma.rm.f32 	%f349, %f346, %f348, %f347;
	add.f32 	%f350, %f349, 0fCB40007F;
	neg.f32 	%f351, %f350;
	fma.rn.f32 	%f352, %f344, 0f3FB8AA3B, %f351;
	fma.rn.f32 	%f353, %f344, 0f32A57060, %f352;
	mov.b32 	%r97, %f349;
	shl.b32 	%r98, %r97, 23;
	mov.b32 	%f354, %r98;
	ex2.approx.ftz.f32 	%f355, %f353;
	mul.f32 	%f356, %f355, %f354;
	mul.f32 	%f542, %f356, %f542;
	bra.uni 	$L__BB7_21;
$L__BB7_20:
	sub.f32 	%f357, %f534, %f43;
	fma.rn.f32 	%f358, %f357, 0f3BBB989D, 0f3F000000;
	cvt.sat.f32.f32 	%f359, %f358;
	mov.f32 	%f360, 0f4B400001;
	mov.f32 	%f361, 0f437C0000;
	fma.rm.f32 	%f362, %f359, %f361, %f360;
	add.f32 	%f363, %f362, 0fCB40007F;
	neg.f32 	%f364, %f363;
	fma.rn.f32 	%f365, %f357, 0f3FB8AA3B, %f364;
	fma.rn.f32 	%f366, %f357, 0f32A57060, %f365;
	mov.b32 	%r99, %f362;
	shl.b32 	%r100, %r99, 23;
	mov.b32 	%f367, %r100;
	ex2.approx.ftz.f32 	%f368, %f366;
	mul.f32 	%f369, %f368, %f367;
	mul.f32 	%f541, %f541, %f369;
	mov.f32 	%f534, %f43;
$L__BB7_21:
	add.f32 	%f544, %f541, %f542;
	bar.sync 	0;
	mov.b32 	%r101, %f534;
	shfl.sync.down.b32	%r102|%p19, %r101, 1, 31, -1;
	mov.b32 	%f51, %r102;
	mov.b32 	%r103, %f544;
	shfl.sync.down.b32	%r104|%p20, %r103, 1, 31, -1;
	mov.b32 	%f545, %r104;
	setp.lt.f32 	%p21, %f534, %f51;
	@%p21 bra 	$L__BB7_23;
	sub.f32 	%f370, %f51, %f534;
	fma.rn.f32 	%f371, %f370, 0f3BBB989D, 0f3F000000;
	cvt.sat.f32.f32 	%f372, %f371;
	mov.f32 	%f373, 0f4B400001;
	mov.f32 	%f374, 0f437C0000;
	fma.rm.f32 	%f375, %f372, %f374, %f373;
	add.f32 	%f376, %f375, 0fCB40007F;
	neg.f32 	%f377, %f376;
	fma.rn.f32 	%f378, %f370, 0f3FB8AA3B, %f377;
	fma.rn.f32 	%f379, %f370, 0f32A57060, %f378;
	mov.b32 	%r105, %f375;
	shl.b32 	%r106, %r105, 23;
	mov.b32 	%f380, %r106;
	ex2.approx.ftz.f32 	%f381, %f379;
	mul.f32 	%f382, %f381, %f380;
	mul.f32 	%f545, %f382, %f545;
	bra.uni 	$L__BB7_24;
$L__BB7_23:
	sub.f32 	%f383, %f534, %f51;
	fma.rn.f32 	%f384, %f383, 0f3BBB989D, 0f3F000000;
	cvt.sat.f32.f32 	%f385, %f384;
	mov.f32 	%f386, 0f4B400001;
	mov.f32 	%f387, 0f437C0000;
	fma.rm.f32 	%f388, %f385, %f387, %f386;
	add.f32 	%f389, %f388, 0fCB40007F;
	neg.f32 	%f390, %f389;
	fma.rn.f32 	%f391, %f383, 0f3FB8AA3B, %f390;
	fma.rn.f32 	%f392, %f383, 0f32A57060, %f391;
	mov.b32 	%r107, %f388;
	shl.b32 	%r108, %r107, 23;
	mov.b32 	%f393, %r108;
	ex2.approx.ftz.f32 	%f394, %f392;
	mul.f32 	%f395, %f394, %f393;
	mul.f32 	%f544, %f544, %f395;
	mov.f32 	%f534, %f51;
$L__BB7_24:
	add.f32 	%f58, %f544, %f545;
	bar.sync 	0;
	setp.ne.s32 	%p22, %r162, 0;
	@%p22 bra 	$L__BB7_26;
	shr.u32 	%r109, %r1, 3;
	and.b32  	%r110, %r109, 124;
	mov.u32 	%r111, _ZZ28softmax_forward_online_blockILj128EEvPfS0_iiE8smem_max;
	add.s32 	%r112, %r111, %r110;
	st.shared.f32 	[%r112], %f534;
	mov.u32 	%r113, _ZZ28softmax_forward_online_blockILj128EEvPfS0_iiE8smem_sum;
	add.s32 	%r114, %r113, %r110;
	st.shared.f32 	[%r114], %f58;
$L__BB7_26:
	bar.sync 	0;
	setp.gt.u32 	%p23, %r162, 3;
	mov.f32 	%f547, 0fFF800000;
	mov.f32 	%f546, 0f00000000;
	@%p23 bra 	$L__BB7_28;
	shl.b32 	%r115, %r162, 2;
	mov.u32 	%r116, _ZZ28softmax_forward_online_blockILj128EEvPfS0_iiE8smem_sum;
	add.s32 	%r117, %r116, %r115;
	ld.shared.f32 	%f546, [%r117];
	mov.u32 	%r118, _ZZ28softmax_forward_online_blockILj128EEvPfS0_iiE8smem_max;
	add.s32 	%r119, %r118, %r115;
	ld.shared.f32 	%f547, [%r119];
$L__BB7_28:
	setp.gt.u32 	%p24, %r1, 31;
	@%p24 bra 	$L__BB7_36;
	mov.b32 	%r120, %f547;
	shfl.sync.down.b32	%r121|%p25, %r120, 2, 31, -1;
	mov.b32 	%f548, %r121;
	mov.b32 	%r122, %f546;
	shfl.sync.down.b32	%r123|%p26, %r122, 2, 31, -1;
	mov.b32 	%f550, %r123;
	setp.geu.f32 	%p27, %f547, %f548;
	@%p27 bra 	$L__BB7_31;
	sub.f32 	%f411, %f547, %f548;
	fma.rn.f32 	%f412, %f411, 0f3BBB989D, 0f3F000000;
	cvt.sat.f32.f32 	%f413, %f412;
	mov.f32 	%f414, 0f4B400001;
	mov.f32 	%f415, 0f437C0000;
	fma.rm.f32 	%f416, %f413, %f415, %f414;
	add.f32 	%f417, %f416, 0fCB40007F;
	neg.f32 	%f418, %f417;
	fma.rn.f32 	%f419, %f411, 0f3FB8AA3B, %f418;
	fma.rn.f32 	%f420, %f411, 0f32A57060, %f419;
	mov.b32 	%r126, %f416;
	shl.b32 	%r127, %r126, 23;
	mov.b32 	%f421, %r127;
	ex2.approx.ftz.f32 	%f422, %f420;
	mul.f32 	%f423, %f422, %f421;
	mul.f32 	%f546, %f546, %f423;
	bra.uni 	$L__BB7_32;
$L__BB7_31:
	sub.f32 	%f398, %f548, %f547;
	fma.rn.f32 	%f399, %f398, 0f3BBB989D, 0f3F000000;
	cvt.sat.f32.f32 	%f400, %f399;
	mov.f32 	%f401, 0f4B400001;
	mov.f32 	%f402, 0f437C0000;
	fma.rm.f32 	%f403, %f400, %f402, %f401;
	add.f32 	%f404, %f403, 0fCB40007F;
	neg.f32 	%f405, %f404;
	fma.rn.f32 	%f406, %f398, 0f3FB8AA3B, %f405;
	fma.rn.f32 	%f407, %f398, 0f32A57060, %f406;
	mov.b32 	%r124, %f403;
	shl.b32 	%r125, %r124, 23;
	mov.b32 	%f408, %r125;
	ex2.approx.ftz.f32 	%f409, %f407;
	mul.f32 	%f410, %f409, %f408;
	mul.f32 	%f550, %f410, %f550;
	mov.f32 	%f548, %f547;
$L__BB7_32:
	add.f32 	%f552, %f546, %f550;
	bar.sync 	0;
	mov.b32 	%r128, %f548;
	shfl.sync.down.b32	%r129|%p28, %r128, 1, 31, -1;
	mov.b32 	%f547, %r129;
	mov.b32 	%r130, %f552;
	shfl.sync.down.b32	%r131|%p29, %r130, 1, 31, -1;
	mov.b32 	%f553, %r131;
	setp.lt.f32 	%p30, %f548, %f547;
	@%p30 bra 	$L__BB7_34;
	sub.f32 	%f424, %f547, %f548;
	fma.rn.f32 	%f425, %f424, 0f3BBB989D, 0f3F000000;
	cvt.sat.f32.f32 	%f426, %f425;
	mov.f32 	%f427, 0f4B400001;
	mov.f32 	%f428, 0f437C0000;
	fma.rm.f32 	%f429, %f426, %f428, %f427;
	add.f32 	%f430, %f429, 0fCB40007F;
	neg.f32 	%f431, %f430;
	fma.rn.f32 	%f432, %f424, 0f3FB8AA3B, %f431;
	fma.rn.f32 	%f433, %f424, 0f32A57060, %f432;
	mov.b32 	%r132, %f429;
	shl.b32 	%r133, %r132, 23;
	mov.b32 	%f434, %r133;
	ex2.approx.ftz.f32 	%f435, %f433;
	mul.f32 	%f436, %f435, %f434;
	mul.f32 	%f553, %f436, %f553;
	mov.f32 	%f547, %f548;
	bra.uni 	$L__BB7_35;
$L__BB7_34:
	sub.f32 	%f437, %f548, %f547;
	fma.rn.f32 	%f438, %f437, 0f3BBB989D, 0f3F000000;
	cvt.sat.f32.f32 	%f439, %f438;
	mov.f32 	%f440, 0f4B400001;
	mov.f32 	%f441, 0f437C0000;
	fma.rm.f32 	%f442, %f439, %f441, %f440;
	add.f32 	%f443, %f442, 0fCB40007F;
	neg.f32 	%f444, %f443;
	fma.rn.f32 	%f445, %f437, 0f3FB8AA3B, %f444;
	fma.rn.f32 	%f446, %f437, 0f32A57060, %f445;
	mov.b32 	%r134, %f442;
	shl.b32 	%r135, %r134, 23;
	mov.b32 	%f447, %r135;
	ex2.approx.ftz.f32 	%f448, %f446;
	mul.f32 	%f449, %f448, %f447;
	mul.f32 	%f552, %f552, %f449;
$L__BB7_35:
	add.f32 	%f546, %f552, %f553;
	bar.sync 	0;
$L__BB7_36:
	bar.sync 	0;
	setp.ne.s32 	%p31, %r1, 0;
	@%p31 bra 	$L__BB7_38;
	st.shared.f32 	[_ZZ28softmax_forward_online_blockILj128EEvPfS0_iiE8smem_sum], %f546;
	st.shared.f32 	[_ZZ28softmax_forward_online_blockILj128EEvPfS0_iiE8smem_max], %f547;
$L__BB7_38:
	setp.ge.s32 	%p32, %r162, %r33;
	@%p32 bra 	$L__BB7_45;
	mul.lo.s32 	%r18, %r33, %r3;
	ld.shared.f32 	%f81, [_ZZ28softmax_forward_online_blockILj128EEvPfS0_iiE8smem_max];
	ld.shared.f32 	%f82, [_ZZ28softmax_forward_online_blockILj128EEvPfS0_iiE8smem_sum];
	not.b32 	%r136, %r162;
	add.s32 	%r19, %r33, %r136;
	and.b32  	%r137, %r19, 384;
	setp.eq.s32 	%p33, %r137, 384;
	@%p33 bra 	$L__BB7_42;
	shr.u32 	%r138, %r19, 7;
	add.s32 	%r139, %r138, 1;
	and.b32  	%r140, %r139, 3;
	add.s32 	%r159, %r18, %r162;
	neg.s32 	%r158, %r140;
	shl.b32 	%r141, %r139, 7;
	and.b32  	%r142, %r141, 384;
	or.b32  	%r162, %r142, %r162;
$L__BB7_41:
	.pragma "nounroll";
	mul.wide.s32 	%rd14, %r159, 4;
	add.s64 	%rd15, %rd1, %rd14;
	add.s64 	%rd16, %rd2, %rd14;
	ld.global.f32 	%f450, [%rd16];
	sub.f32 	%f451, %f450, %f81;
	fma.rn.f32 	%f452, %f451, 0f3BBB989D, 0f3F000000;
	cvt.sat.f32.f32 	%f453, %f452;
	mov.f32 	%f454, 0f4B400001;
	mov.f32 	%f455, 0f437C0000;
	fma.rm.f32 	%f456, %f453, %f455, %f454;
	add.f32 	%f457, %f456, 0fCB40007F;
	neg.f32 	%f458, %f457;
	fma.rn.f32 	%f459, %f451, 0f3FB8AA3B, %f458;
	fma.rn.f32 	%f460, %f451, 0f32A57060, %f459;
	mov.b32 	%r143, %f456;
	shl.b32 	%r144, %r143, 23;
	mov.b32 	%f461, %r144;
	ex2.approx.ftz.f32 	%f462, %f460;
	mul.f32 	%f463, %f462, %f461;
	div.rn.f32 	%f464, %f463, %f82;
	st.global.f32 	[%rd15], %f464;
	add.s32 	%r159, %r159, 128;
	add.s32 	%r158, %r158, 1;
	setp.ne.s32 	%p34, %r158, 0;
	@%p34 bra 	$L__BB7_41;
$L__BB7_42:
	setp.lt.u32 	%p35, %r19, 384;
	@%p35 bra 	$L__BB7_45;
	add.s64 	%rd4, %rd2, 1024;
	add.s32 	%r161, %r162, %r18;
	add.s64 	%rd5, %rd1, 1024;
$L__BB7_44:
	.pragma "nounroll";
	mul.wide.s32 	%rd17, %r161, 4;
	add.s64 	%rd18, %rd4, %rd17;
	add.s64 	%rd19, %rd5, %rd17;
	ld.global.f32 	%f465, [%rd18+-1024];
	sub.f32 	%f466, %f465, %f81;
	fma.rn.f32 	%f467, %f466, 0f3BBB989D, 0f3F000000;
	cvt.sat.f32.f32 	%f468, %f467;
	mov.f32 	%f469, 0f4B400001;
	mov.f32 	%f470, 0f437C0000;
	fma.rm.f32 	%f471, %f468, %f470, %f469;
	add.f32 	%f472, %f471, 0fCB40007F;
	neg.f32 	%f473, %f472;
	fma.rn.f32 	%f474, %f466, 0f3FB8AA3B, %f473;
	fma.rn.f32 	%f475, %f466, 0f32A57060, %f474;
	mov.b32 	%r145, %f471;
	shl.b32 	%r146, %r145, 23;
	mov.b32 	%f476, %r146;
	ex2.approx.ftz.f32 	%f477, %f475;
	mul.f32 	%f478, %f477, %f476;
	div.rn.f32 	%f479, %f478, %f82;
	st.global.f32 	[%rd19+-1024], %f479;
	ld.global.f32 	%f480, [%rd18+-512];
	sub.f32 	%f481, %f480, %f81;
	fma.rn.f32 	%f482, %f481, 0f3BBB989D, 0f3F000000;
	cvt.sat.f32.f32 	%f483, %f482;
	fma.rm.f32 	%f484, %f483, %f470, %f469;
	add.f32 	%f485, %f484, 0fCB40007F;
	neg.f32 	%f486, %f485;
	fma.rn.f32 	%f487, %f481, 0f3FB8AA3B, %f486;
	fma.rn.f32 	%f488, %f481, 0f32A57060, %f487;
	mov.b32 	%r147, %f484;
	shl.b32 	%r148, %r147, 23;
	mov.b32 	%f489, %r148;
	ex2.approx.ftz.f32 	%f490, %f488;
	mul.f32 	%f491, %f490, %f489;
	div.rn.f32 	%f492, %f491, %f82;
	st.global.f32 	[%rd19+-512], %f492;
	ld.global.f32 	%f493, [%rd18];
	sub.f32 	%f494, %f493, %f81;
	fma.rn.f32 	%f495, %f494, 0f3BBB989D, 0f3F000000;
	cvt.sat.f32.f32 	%f496, %f495;
	fma.rm.f32 	%f497, %f496, %f470, %f469;
	add.f32 	%f498, %f497, 0fCB40007F;
	neg.f32 	%f499, %f498;
	fma.rn.f32 	%f500, %f494, 0f3FB8AA3B, %f499;
	fma.rn.f32 	%f501, %f494, 0f32A57060, %f500;
	mov.b32 	%r149, %f497;
	shl.b32 	%r150, %r149, 23;
	mov.b32 	%f502, %r150;
	ex2.approx.ftz.f32 	%f503, %f501;
	mul.f32 	%f504, %f503, %f502;
	div.rn.f32 	%f505, %f504, %f82;
	st.global.f32 	[%rd19], %f505;
	ld.global.f32 	%f506, [%rd18+512];
	sub.f32 	%f507, %f506, %f81;
	fma.rn.f32 	%f508, %f507, 0f3BBB989D, 0f3F000000;
	cvt.sat.f32.f32 	%f509, %f508;
	fma.rm.f32 	%f510, %f509, %f470, %f469;
	add.f32 	%f511, %f510, 0fCB40007F;
	neg.f32 	%f512, %f511;
	fma.rn.f32 	%f513, %f507, 0f3FB8AA3B, %f512;
	fma.rn.f32 	%f514, %f507, 0f32A57060, %f513;
	mov.b32 	%r151, %f510;
	shl.b32 	%r152, %r151, 23;
	mov.b32 	%f515, %r152;
	ex2.approx.ftz.f32 	%f516, %f514;
	mul.f32 	%f517, %f516, %f515;
	div.rn.f32 	%f518, %f517, %f82;
	st.global.f32 	[%rd19+512], %f518;
	add.s32 	%r162, %r162, 512;
	add.s32 	%r161, %r161, 512;
	setp.lt.s32 	%p36, %r162, %r33;
	@%p36 bra 	$L__BB7_44;
$L__BB7_45:
	ret;

}


// ===== COMPILED SASS (sm_100) =====

	.target	sm_100

	.elftype	@"ET_EXEC"


//--------------------- .note.nv.tkinfo           --------------------------
	.section	.note.nv.tkinfo,"",@"SHT_NOTE"
	.sectionflags	@"SHF_NOTE_NV_TKINFO"
	.tkinfo
        /*0018*/ 	.word	0x00000002
        /*0030*/ 	.string	""
        /*0030*/ 	.string	"ptxas"
        /*0030*/ 	.string	"Cuda compilation tools, release 13.0, V13.0.88"
        /*0030*/ 	.string	"Build cuda_13.0.r13.0/compiler.36424714_0"
        /*0030*/ 	.string	"-arch sm_100 -m 64 "



//--------------------- .note.nv.cuinfo           --------------------------
	.section	.note.nv.cuinfo,"",@"SHT_NOTE"
	.sectionflags	@"SHF_NOTE_NV_CUINFO"
        /*0018*/ 	.short	0x0002
        /*001a*/ 	.short	0x0064
        /*001c*/ 	.short	0x0082
	.zero		2


//--------------------- .nv.info                  --------------------------
	.section	.nv.info,"",@"SHT_CUDA_INFO"
	.align	4


	//----- nvinfo : EIATTR_REGCOUNT
	.align		4
        /*0000*/ 	.byte	0x04, 0x2f
        /*0002*/ 	.short	(.L_1 - .L_0)
	.align		4
.L_0:
        /*0004*/ 	.word	index@(_Z15softmax_kernel1PfS_ii)
        /*0008*/ 	.word	0x0000001e


	//----- nvinfo : EIATTR_FRAME_SIZE
	.align		4
.L_1:
        /*000c*/ 	.byte	0x04, 0x11
        /*000e*/ 	.short	(.L_3 - .L_2)
	.align		4
.L_2:
        /*0010*/ 	.word	index@($__internal_7_$__cuda_sm3x_div_rn_noftz_f32_slowpath)
        /*0014*/ 	.word	0x00000000


	//----- nvinfo : EIATTR_FRAME_SIZE
	.align		4
.L_3:
        /*0018*/ 	.byte	0x04, 0x11
        /*001a*/ 	.short	(.L_5 - .L_4)
	.align		4
.L_4:
        /*001c*/ 	.word	index@(_Z15softmax_kernel1PfS_ii)
        /*0020*/ 	.word	0x00000000


	//----- nvinfo : EIATTR_REGCOUNT
	.align		4
.L_5:
        /*0024*/ 	.byte	0x04, 0x2f
        /*0026*/ 	.short	(.L_7 - .L_6)
	.align		4
.L_6:
        /*0028*/ 	.word	index@(_Z20softmax_forward_warpPfS_ii)
        /*002c*/ 	.word	0x00000020


	//----- nvinfo : EIATTR_FRAME_SIZE
	.align		4
.L_7:
        /*0030*/ 	.byte	0x04, 0x11
        /*0032*/ 	.short	(.L_9 - .L_8)
	.align		4
.L_8:
        /*0034*/ 	.word	index@($__internal_6_$__cuda_sm3x_div_rn_noftz_f32_slowpath)
        /*0038*/ 	.word	0x00000000


	//----- nvinfo : EIATTR_FRAME_SIZE
	.align		4
.L_9:
        /*003c*/ 	.byte	0x04, 0x11
        /*003e*/ 	.short	(.L_11 - .L_10)
	.align		4
.L_10:
        /*0040*/ 	.word	index@(_Z20softmax_forward_warpPfS_ii)
        /*0044*/ 	.word	0x00000000


	//----- nvinfo : EIATTR_REGCOUNT
	.align		4
.L_11:
        /*0048*/ 	.byte	0x04, 0x2f
        /*004a*/ 	.short	(.L_13 - .L_12)
	.align		4
.L_12:
        /*004c*/ 	.word	index@(_Z28softmax_forward_online_naivePfS_ii)
        /*0050*/ 	.word	0x0000001c


	//----- nvinfo : EIATTR_FRAME_SIZE
	.align		4
.L_13:
        /*0054*/ 	.byte	0x04, 0x11
        /*0056*/ 	.short	(.L_15 - .L_14)
	.align		4
.L_14:
        /*0058*/ 	.word	index@($__internal_5_$__cuda_sm3x_div_rn_noftz_f32_slowpath)
        /*005c*/ 	.word	0x00000000


	//----- nvinfo : EIATTR_FRAME_SIZE
	.align		4
.L_15:
        /*0060*/ 	.byte	0x04, 0x11
        /*0062*/ 	.short	(.L_17 - .L_16)
	.align		4
.L_16:
        /*0064*/ 	.word	index@(_Z28softmax_forward_online_naivePfS_ii)
        /*0068*/ 	.word	0x00000000


	//----- nvinfo : EIATTR_REGCOUNT
	.align		4
.L_17:
        /*006c*/ 	.byte	0x04, 0x2f
        /*006e*/ 	.short	(.L_19 - .L_18)
	.align		4
.L_18:
        /*0070*/ 	.word	index@(_Z27softmax_forward_online_warpPfS_ii)
        /*0074*/ 	.word	0x0000001f


	//----- nvinfo : EIATTR_FRAME_SIZE
	.align		4
.L_19:
        /*0078*/ 	.byte	0x04, 0x11
        /*007a*/ 	.short	(.L_21 - .L_20)
	.align		4
.L_20:
        /*007c*/ 	.word	index@($__internal_4_$__cuda_sm3x_div_rn_noftz_f32_slowpath)
        /*0080*/ 	.word	0x00000000


	//----- nvinfo : EIATTR_FRAME_SIZE
	.align		4
.L_21:
        /*0084*/ 	.byte	0x04, 0x11
        /*0086*/ 	.short	(.L_23 - .L_22)
	.align		4
.L_22:
        /*0088*/ 	.word	index@(_Z27softmax_forward_online_warpPfS_ii)
        /*008c*/ 	.word	0x00000000


	//----- nvinfo : EIATTR_REGCOUNT
	.align		4
.L_23:
        /*0090*/ 	.byte	0x04, 0x2f
        /*0092*/ 	.short	(.L_25 - .L_24)
	.align		4
.L_24:
        /*0094*/ 	.word	index@(_Z32softmax_forward_online_warp_vec4PfS_ii)
        /*0098*/ 	.word	0x00000020


	//----- nvinfo : EIATTR_FRAME_SIZE
	.align		4
.L_25:
        /*009c*/ 	.byte	0x04, 0x11
        /*009e*/ 	.short	(.L_27 - .L_26)
	.align		4
.L_26:
        /*00a0*/ 	.word	index@($__internal_3_$__cuda_sm3x_div_rn_noftz_f32_slowpath)
        /*00a4*/ 	.word	0x00000000


	//----- nvinfo : EIATTR_FRAME_SIZE
	.align		4
.L_27:
        /*00a8*/ 	.byte	0x04, 0x11
        /*00aa*/ 	.short	(.L_29 - .L_28)
	.align		4
.L_28:
        /*00ac*/ 	.word	index@(_Z32softmax_forward_online_warp_vec4PfS_ii)
        /*00b0*/ 	.word	0x00000000


	//----- nvinfo : EIATTR_REGCOUNT
	.align		4
.L_29:
        /*00b4*/ 	.byte	0x04, 0x2f
        /*00b6*/ 	.short	(.L_31 - .L_30)
	.align		4
.L_30:
        /*00b8*/ 	.word	index@(_Z20softmax_kernel_blockILj128EEvPfS0_ii)
        /*00bc*/ 	.word	0x00000020


	//----- nvinfo : EIATTR_FRAME_SIZE
	.align		4
.L_31:
        /*00c0*/ 	.byte	0x04, 0x11
        /*00c2*/ 	.short	(.L_33 - .L_32)
	.align		4
.L_32:
        /*00c4*/ 	.word	index@($__internal_2_$__cuda_sm3x_div_rn_noftz_f32_slowpath)
        /*00c8*/ 	.word	0x00000000


	//----- nvinfo : EIATTR_FRAME_SIZE
	.align		4
.L_33:
        /*00cc*/ 	.byte	0x04, 0x11
        /*00ce*/ 	.short	(.L_35 - .L_34)
	.align		4
.L_34:
        /*00d0*/ 	.word	index@(_Z20softmax_kernel_blockILj128EEvPfS0_ii)
        /*00d4*/ 	.word	0x00000000


	//----- nvinfo : EIATTR_REGCOUNT
	.align		4
.L_35:
        /*00d8*/ 	.byte	0x04, 0x2f
        /*00da*/ 	.short	(.L_37 - .L_36)
	.align		4
.L_36:
        /*00dc*/ 	.word	index@(_Z25softmax_kernel_block_vec4ILj128EEvPfS0_ii)
        /*00e0*/ 	.word	0x00000022


	//----- nvinfo : EIATTR_FRAME_SIZE
	.align		4
.L_37:
        /*00e4*/ 	.byte	0x04, 0x11
        /*00e6*/ 	.short	(.L_39 - .L_38)
	.align		4
.L_38:
        /*00e8*/ 	.word	index@($__internal_1_$__cuda_sm3x_div_rn_noftz_f32_slowpath)
        /*00ec*/ 	.word	0x00000000


	//----- nvinfo : EIATTR_FRAME_SIZE
	.align		4
.L_39:
        /*00f0*/ 	.byte	0x04, 0x11
        /*00f2*/ 	.short	(.L_41 - .L_40)
	.align		4
.L_40:
        /*00f4*/ 	.word	index@(_Z25softmax_kernel_block_vec4ILj128EEvPfS0_ii)
        /*00f8*/ 	.word	0x00000000


	//----- nvinfo : EIATTR_REGCOUNT
	.align		4
.L_41:
        /*00fc*/ 	.byte	0x04, 0x2f
        /*00fe*/ 	.short	(.L_43 - .L_42)
	.align		4
.L_42:
        /*0100*/ 	.word	index@(_Z28softmax_forward_online_blockILj128EEvPfS0_ii)
        /*0104*/ 	.word	0x00000020


	//----- nvinfo : EIATTR_FRAME_SIZE
	.align		4
.L_43:
        /*0108*/ 	.byte	0x04, 0x11
        /*010a*/ 	.short	(.L_45 - .L_44)
	.align		4
.L_44:
        /*010c*/ 	.word	index@($__internal_0_$__cuda_sm3x_div_rn_noftz_f32_slowpath)
        /*0110*/ 	.word	0x00000000


	//----- nvinfo : EIATTR_FRAME_SIZE
	.align		4
.L_45:
        /*0114*/ 	.byte	0x04, 0x11
        /*0116*/ 	.short	(.L_47 - .L_46)
	.align		4
.L_46:
        /*0118*/ 	.word	index@(_Z28softmax_forward_online_blockILj128EEvPfS0_ii)
        /*011c*/ 	.word	0x00000000


	//----- nvinfo : EIATTR_MIN_STACK_SIZE
	.align		4
.L_47:
        /*0120*/ 	.byte	0x04, 0x12
        /*0122*/ 	.short	(.L_49 - .L_48)
	.align		4
.L_48:
        /*0124*/ 	.word	index@(_Z28softmax_forward_online_blockILj128EEvPfS0_ii)
        /*0128*/ 	.word	0x00000000


	//----- nvinfo : EIATTR_MIN_STACK_SIZE
	.align		4
.L_49:
        /*012c*/ 	.byte	0x04, 0x12
        /*012e*/ 	.short	(.L_51 - .L_50)
	.align		4
.L_50:
        /*0130*/ 	.word	index@(_Z25softmax_kernel_block_vec4ILj128EEvPfS0_ii)
        /*0134*/ 	.word	0x00000000


	//----- nvinfo : EIATTR_MIN_STACK_SIZE
	.align		4
.L_51:
        /*0138*/ 	.byte	0x04, 0x12
        /*013a*/ 	.short	(.L_53 - .L_52)
	.align		4
.L_52:
        /*013c*/ 	.word	index@(_Z20softmax_kernel_blockILj128EEvPfS0_ii)
        /*0140*/ 	.word	0x00000000


	//----- nvinfo : EIATTR_MIN_STACK_SIZE
	.align		4
.L_53:
        /*0144*/ 	.byte	0x04, 0x12
        /*0146*/ 	.short	(.L_55 - .L_54)
	.align		4
.L_54:
        /*0148*/ 	.word	index@(_Z32softmax_forward_online_warp_vec4PfS_ii)
        /*014c*/ 	.word	0x00000000


	//----- nvinfo : EIATTR_MIN_STACK_SIZE
	.align		4
.L_55:
        /*0150*/ 	.byte	0x04, 0x12
        /*0152*/ 	.short	(.L_57 - .L_56)
	.align		4
.L_56:
        /*0154*/ 	.word	index@(_Z27softmax_forward_online_warpPfS_ii)
        /*0158*/ 	.word	0x00000000


	//----- nvinfo : EIATTR_MIN_STACK_SIZE
	.align		4
.L_57:
        /*015c*/ 	.byte	0x04, 0x12
        /*015e*/ 	.short	(.L_59 - .L_58)
	.align		4
.L_58:
        /*0160*/ 	.word	index@(_Z28softmax_forward_online_naivePfS_ii)
        /*0164*/ 	.word	0x00000000


	//----- nvinfo : EIATTR_MIN_STACK_SIZE
	.align		4
.L_59:
        /*0168*/ 	.byte	0x04, 0x12
        /*016a*/ 	.short	(.L_61 - .L_60)
	.align		4
.L_60:
        /*016c*/ 	.word	index@(_Z20softmax_forward_warpPfS_ii)
        /*0170*/ 	.word	0x00000000


	//----- nvinfo : EIATTR_MIN_STACK_SIZE
	.align		4
.L_61:
        /*0174*/ 	.byte	0x04, 0x12
        /*0176*/ 	.short	(.L_63 - .L_62)
	.align		4
.L_62:
        /*0178*/ 	.word	index@(_Z15softmax_kernel1PfS_ii)
        /*017c*/ 	.word	0x00000000
.L_63:


//--------------------- .nv.compat                --------------------------
	.section	.nv.compat,"",@"SHT_CUDA_COMPAT_INFO"
	.align	4
        /*0000*/ 	.byte	0x02, 0x09, 0x00, 0x00, 0x02, 0x02, 0x01, 0x00, 0x02, 0x05, 0x05, 0x00, 0x03, 0x07, 0x01, 0x01
        /*0010*/ 	.byte	0x02, 0x03, 0x00, 0x00, 0x02, 0x06, 0x01, 0x00, 0x04, 0x0b, 0x08, 0x00, 0x01, 0x00, 0x00, 0x00
        /*0020*/ 	.byte	0x00, 0x00, 0x00, 0x00


//--------------------- .nv.info._Z28softmax_forward_online_blockILj128EEvPfS0_ii --------------------------
	.section	.nv.info._Z28softmax_forward_online_blockILj128EEvPfS0_ii,"",@"SHT_CUDA_INFO"
	.sectionflags	@""
	.align	4


	//----- nvinfo : EIATTR_CUDA_API_VERSION
	.align		4
        /*0000*/ 	.byte	0x04, 0x37
        /*0002*/ 	.short	(.L_65 - .L_64)
.L_64:
        /*0004*/ 	.word	0x00000082


	//----- nvinfo : EIATTR_KPARAM_INFO
	.align		4
.L_65:
        /*0008*/ 	.byte	0x04, 0x17
        /*000a*/ 	.short	(.L_67 - .L_66)
.L_66:
        /*000c*/ 	.word	0x00000000
        /*0010*/ 	.short	0x0003
        /*0012*/ 	.short	0x0014
        /*0014*/ 	.byte	0x00, 0xf0, 0x11, 0x00


	//----- nvinfo : EIATTR_KPARAM_INFO
	.align		4
.L_67:
        /*0018*/ 	.byte	0x04, 0x17
        /*001a*/ 	.short	(.L_69 - .L_68)
.L_68:
        /*001c*/ 	.word	0x00000000
        /*0020*/ 	.short	0x0002
        /*0022*/ 	.short	0x0010
        /*0024*/ 	.byte	0x00, 0xf0, 0x11, 0x00


	//----- nvinfo : EIATTR_KPARAM_INFO
	.align		4
.L_69:
        /*0028*/ 	.byte	0x04, 0x17
        /*002a*/ 	.short	(.L_71 - .L_70)
.L_70:
        /*002c*/ 	.word	0x00000000
        /*0030*/ 	.short	0x0001
        /*0032*/ 	.short	0x0008
        /*0034*/ 	.byte	0x00, 0xf5, 0x21, 0x00


	//----- nvinfo : EIATTR_KPARAM_INFO
	.align		4
.L_71:
        /*0038*/ 	.byte	0x04, 0x17
        /*003a*/ 	.short	(.L_73 - .L_72)
.L_72:
        /*003c*/ 	.word	0x00000000
        /*0040*/ 	.short	0x0000
        /*0042*/ 	.short	0x0000
        /*0044*/ 	.byte	0x00, 0xf5, 0x21, 0x00


	//----- nvinfo : EIATTR_SPARSE_MMA_MASK
	.align		4
.L_73:
        /*0048*/ 	.byte	0x03, 0x50
        /*004a*/ 	.short	0x0000


	//----- nvinfo : EIATTR_MAXREG_COUNT
	.align		4
        /*004c*/ 	.byte	0x03, 0x1b
        /*004e*/ 	.short	0x00ff


	//----- nvinfo : EIATTR_NUM_BARRIERS
	.align		4
        /*0050*/ 	.byte	0x02, 0x4c
        /*0052*/ 	.byte	0x01
	.zero		1


	//----- nvinfo : EIATTR_MERCURY_ISA_VERSION
	.align		4
        /*0054*/ 	.byte	0x03, 0x5f
        /*0056*/ 	.short	0x0101


	//----- nvinfo : EIATTR_COOP_GROUP_MASK_REGIDS
	.align		4
        /*0058*/ 	.byte	0x04, 0x29
        /*005a*/ 	.short	(.L_75 - .L_74)


	//   ....[0]....
.L_74:
        /*005c*/ 	.word	0xffffffff


	//   ....[1]....
        /*0060*/ 	.word	0xffffffff


	//   ....[2]....
        /*0064*/ 	.word	0xffffffff


	//   ....[3]....
        /*0068*/ 	.word	0xffffffff


	//   ....[4]....
        /*006c*/ 	.word	0xffffffff


	//   ....[5]....
        /*0070*/ 	.word	0xffffffff


	//   ....[6]....
        /*0074*/ 	.word	0xffffffff


	//   ....[7]....
        /*0078*/ 	.word	0xffffffff


	//   ....[8]....
        /*007c*/ 	.word	0xffffffff


	//   ....[9]....
        /*0080*/ 	.word	0xffffffff


	//   ....[10]....
        /*0084*/ 	.word	0xffffffff


	//   ....[11]....
        /*0088*/ 	.word	0xffffffff


	//   ....[12]....
        /*008c*/ 	.word	0xffffffff


	//   ....[13]....
        /*0090*/ 	.word	0xffffffff


	//   ....[14]....
        /*0094*/ 	.word	0x05000009


	//   ....[15]....
        /*0098*/ 	.word	0x05000009


	//----- nvinfo : EIATTR_COOP_GROUP_INSTR_OFFSETS
	.align		4
.L_75:
        /*009c*/ 	.byte	0x04, 0x28
        /*009e*/ 	.short	(.L_77 - .L_76)


	//   ....[0]....
.L_76:
        /*00a0*/ 	.word	0x00000ce0


	//   ....[1]....
        /*00a4*/ 	.word	0x00000d30


	//   ....[2]....
        /*00a8*/ 	.word	0x00000ed0


	//   ....[3]....
        /*00ac*/ 	.word	0x00000f10


	//   ....[4]....
        /*00b0*/ 	.word	0x000010b0


	//   ....[5]....
        /*00b4*/ 	.word	0x000010f0


	//   ....[6]....
        /*00b8*/ 	.word	0x00001290


	//   ....[7]....
        /*00bc*/ 	.word	0x000012d0


	//   ....[8]....
        /*00c0*/ 	.word	0x00001470


	//   ....[9]....
        /*00c4*/ 	.word	0x000014b0


	//   ....[10]....
        /*00c8*/ 	.word	0x00001880


	//   ....[11]....
        /*00cc*/ 	.word	0x00001890


	//   ....[12]....
        /*00d0*/ 	.word	0x00001a30


	//   ....[13]....
        /*00d4*/ 	.word	0x00001a70


	//   ....[14]....
        /*00d8*/ 	.word	0x00002880


	//   ....[15]....
        /*00dc*/ 	.word	0x000028d0


	//----- nvinfo : EIATTR_VRC_CTA_INIT_COUNT
	.align		4
.L_77:
        /*00e0*/ 	.byte	0x02, 0x4a
	.zero		1
	.zero		1


	//----- nvinfo : EIATTR_EXIT_INSTR_OFFSETS
	.align		4
        /*00e4*/ 	.byte	0x04, 0x1c
        /*00e6*/ 	.short	(.L_79 - .L_78)


	//   ....[0]....
.L_78:
        /*00e8*/ 	.word	0x00001cc0


	//   ....[1]....
        /*00ec*/ 	.word	0x00002020


	//   ....[2]....
        /*00f0*/ 	.word	0x00002820


	//----- nvinfo : EIATTR_CRS_STACK_SIZE
	.align		4
.L_79:
        /*00f4*/ 	.byte	0x04, 0x1e
        /*00f6*/ 	.short	(.L_81 - .L_80)
.L_80:
        /*00f8*/ 	.word	0x00000000


	//----- nvinfo : EIATTR_CBANK_PARAM_SIZE
	.align		4
.L_81:
        /*00fc*/ 	.byte	0x03, 0x19
        /*00fe*/ 	.short	0x0018


	//----- nvinfo : EIATTR_PARAM_CBANK
	.align		4
        /*0100*/ 	.byte	0x04, 0x0a
        /*0102*/ 	.short	(.L_83 - .L_82)
	.align		4
.L_82:
        /*0104*/ 	.word	index@(.nv.constant0._Z28softmax_forward_online_blockILj128EEvPfS0_ii)
        /*0108*/ 	.short	0x0380
        /*010a*/ 	.short	0x0018


	//----- nvinfo : EIATTR_SW_WAR
	.align		4
.L_83:
        /*010c*/ 	.byte	0x04, 0x36
        /*010e*/ 	.short	(.L_85 - .L_84)
.L_84:
        /*0110*/ 	.word	0x00000008
.L_85:


//--------------------- .nv.info._Z25softmax_kernel_block_vec4ILj128EEvPfS0_ii --------------------------
	.section	.nv.info._Z25softmax_kernel_block_vec4ILj128EEvPfS0_ii,"",@"SHT_CUDA_INFO"
	.sectionflags	@""
	.align	4


	//----- nvinfo : EIATTR_CUDA_API_VERSION
	.align		4
        /*0000*/ 	.byte	0x04, 0x37
        /*0002*/ 	.short	(.L_87 - .L_86)
.L_86:
        /*0004*/ 	.word	0x00000082


	//----- nvinfo : EIATTR_KPARAM_INFO
	.align		4
.L_87:
        /*0008*/ 	.byte	0x04, 0x17
        /*000a*/ 	.short	(.L_89 - .L_88)
.L_88:
        /*000c*/ 	.word	0x00000000
        /*0010*/ 	.short	0x0003
        /*0012*/ 	.short	0x0014
        /*0014*/ 	.byte	0x00, 0xf0, 0x11, 0x00


	//----- nvinfo : EIATTR_KPARAM_INFO
	.align		4
.L_89:
        /*0018*/ 	.byte	0x04, 0x17
        /*001a*/ 	.short	(.L_91 - .L_90)
.L_90:
        /*001c*/ 	.word	0x00000000
        /*0020*/ 	.short	0x0002
        /*0022*/ 	.short	0x0010
        /*0024*/ 	.byte	0x00, 0xf0, 0x11, 0x00


	//----- nvinfo : EIATTR_KPARAM_INFO
	.align		4
.L_91:
        /*0028*/ 	.byte	0x04, 0x17
        /*002a*/ 	.short	(.L_93 - .L_92)
.L_92:
        /*002c*/ 	.word	0x00000000
        /*0030*/ 	.short	0x0001
        /*0032*/ 	.short	0x0008
        /*0034*/ 	.byte	0x00, 0xf5, 0x21, 0x00


	//----- nvinfo : EIATTR_KPARAM_INFO
	.align		4
.L_93:
        /*0038*/ 	.byte	0x04, 0x17
        /*003a*/ 	.short	(.L_95 - .L_94)
.L_94:
        /*003c*/ 	.word	0x00000000
        /*0040*/ 	.short	0x0000
        /*0042*/ 	.short	0x0000
        /*0044*/ 	.byte	0x00, 0xf5, 0x21, 0x00


	//----- nvinfo : EIATTR_SPARSE_MMA_MASK
	.align		4
.L_95:
        /*0048*/ 	.byte	0x03, 0x50
        /*004a*/ 	.short	0x0000


	//----- nvinfo : EIATTR_MAXREG_COUNT
	.align		4
        /*004c*/ 	.byte	0x03, 0x1b
        /*004e*/ 	.short	0x00ff


	//----- nvinfo : EIATTR_NUM_BARRIERS
	.align		4
        /*0050*/ 	.byte	0x02, 0x4c
        /*0052*/ 	.byte	0x01
	.zero		1


	//----- nvinfo : EIATTR_MERCURY_ISA_VERSION
	.align		4
        /*0054*/ 	.byte	0x03, 0x5f
        /*0056*/ 	.short	0x0101


	//----- nvinfo : EIATTR_COOP_GROUP_MASK_REGIDS
	.align		4
        /*0058*/ 	.byte	0x04, 0x29
        /*005a*/ 	.short	(.L_97 - .L_96)


	//   ....[0]....
.L_96:
        /*005c*/ 	.word	0xffffffff


	//   ....[1]....
        /*0060*/ 	.word	0xffffffff


	//   ....[2]....
        /*0064*/ 	.word	0xffffffff


	//   ....[3]....
        /*0068*/ 	.word	0xffffffff


	//   ....[4]....
        /*006c*/ 	.word	0xffffffff


	//   ....[5]....
        /*0070*/ 	.word	0xffffffff


	//   ....[6]....
        /*0074*/ 	.word	0xffffffff


	//   ....[7]....
        /*0078*/ 	.word	0xffffffff


	//   ....[8]....
        /*007c*/ 	.word	0xffffffff


	//   ....[9]....
        /*0080*/ 	.word	0xffffffff


	//   ....[10]....
        /*0084*/ 	.word	0xffffffff


	//   ....[11]....
        /*0088*/ 	.word	0xffffffff


	//   ....[12]....
        /*008c*/ 	.word	0xffffffff


	//   ....[13]....
        /*0090*/ 	.word	0xffffffff


	//   ....[14]....
        /*0094*/ 	.word	0xffffffff


	//   ....[15]....
        /*0098*/ 	.word	0xffffffff


	//   ....[16]....
        /*009c*/ 	.word	0xffffffff


	//   ....[17]....
        /*00a0*/ 	.word	0xffffffff


	//   ....[18]....
        /*00a4*/ 	.word	0xffffffff


	//   ....[19]....
        /*00a8*/ 	.word	0xffffffff


	//   ....[20]....
        /*00ac*/ 	.word	0x05000008


	//   ....[21]....
        /*00b0*/ 	.word	0x05000008


	//   ....[22]....
        /*00b4*/ 	.word	0x05000008


	//   ....[23]....
        /*00b8*/ 	.word	0x05000008


	//   ....[24]....
        /*00bc*/ 	.word	0x05000008


	//   ....[25]....
        /*00c0*/ 	.word	0x05000008


	//   ....[26]....
        /*00c4*/ 	.word	0x05000008


	//   ....[27]....
        /*00c8*/ 	.word	0x05000008


	//   ....[28]....
        /*00cc*/ 	.word	0x05000008


	//   ....[29]....
        /*00d0*/ 	.word	0x05000008


	//----- nvinfo : EIATTR_COOP_GROUP_INSTR_OFFSETS
	.align		4
.L_97:
        /*00d4*/ 	.byte	0x04, 0x28
        /*00d6*/ 	.short	(.L_99 - .L_98)


	//   ....[0]....
.L_98:
        /*00d8*/ 	.word	0x00000690


	//   ....[1]....
        /*00dc*/ 	.word	0x00000730


	//   ....[2]....
        /*00e0*/ 	.word	0x00000760


	//   ....[3]....
        /*00e4*/ 	.word	0x00000790


	//   ....[4]....
        /*00e8*/ 	.word	0x000007b0


	//   ....[5]....
        /*00ec*/ 	.word	0x00000830


	//   ....[6]....
        /*00f0*/ 	.word	0x00000850


	//   ....[7]....
        /*00f4*/ 	.word	0x00000870


	//   ....[8]....
        /*00f8*/ 	.word	0x00000890


	//   ....[9]....
        /*00fc*/ 	.word	0x000008b0


	//   ....[10]....
        /*0100*/ 	.word	0x00001220


	//   ....[11]....
        /*0104*/ 	.word	0x00001250


	//   ....[12]....
        /*0108*/ 	.word	0x00001270


	//   ....[13]....
        /*010c*/ 	.word	0x00001290


	//   ....[14]....
        /*0110*/ 	.word	0x000012b0


	//   ....[15]....
        /*0114*/ 	.word	0x00001340


	//   ....[16]....
        /*0118*/ 	.word	0x00001360


	//   ....[17]....
        /*011c*/ 	.word	0x00001380


	//   ....[18]....
        /*0120*/ 	.word	0x000013a0


	//   ....[19]....
        /*0124*/ 	.word	0x000013c0


	//   ....[20]....
        /*0128*/ 	.word	0x00001fc0


	//   ....[21]....
        /*012c*/ 	.word	0x00002030


	//   ....[22]....
        /*0130*/ 	.word	0x000020a0


	//   ....[23]....
        /*0134*/ 	.word	0x00002110


	//   ....[24]....
        /*0138*/ 	.word	0x00002180


	//   ....[25]....
        /*013c*/ 	.word	0x00002200


	//   ....[26]....
        /*0140*/ 	.word	0x00002270


	//   ....[27]....
        /*0144*/ 	.word	0x000022e0


	//   ....[28]....
        /*0148*/ 	.word	0x00002350


	//   ....[29]....
        /*014c*/ 	.word	0x000023c0


	//----- nvinfo : EIATTR_VRC_CTA_INIT_COUNT
	.align		4
.L_99:
        /*0150*/ 	.byte	0x02, 0x4a
	.zero		1
	.zero		1


	//----- nvinfo : EIATTR_EXIT_INSTR_OFFSETS
	.align		4
        /*0154*/ 	.byte	0x04, 0x1c
        /*0156*/ 	.short	(.L_101 - .L_100)


	//   ....[0]....
.L_100:
        /*0158*/ 	.word	0x00001440


	//   ....[1]....
        /*015c*/ 	.word	0x00001770


	//   ....[2]....
        /*0160*/ 	.word	0x00001f60


	//----- nvinfo : EIATTR_CRS_STACK_SIZE
	.align		4
.L_101:
        /*0164*/ 	.byte	0x04, 0x1e
        /*0166*/ 	.short	(.L_103 - .L_102)
.L_102:
        /*0168*/ 	.word	0x00000000


	//----- nvinfo : EIATTR_CBANK_PARAM_SIZE
	.align		4
.L_103:
        /*016c*/ 	.byte	0x03, 0x19
        /*016e*/ 	.short	0x0018


	//----- nvinfo : EIATTR_PARAM_CBANK
	.align		4
        /*0170*/ 	.byte	0x04, 0x0a
        /*0172*/ 	.short	(.L_105 - .L_104)
	.align		4
.L_104:
        /*0174*/ 	.word	index@(.nv.constant0._Z25softmax_kernel_block_vec4ILj128EEvPfS0_ii)
        /*0178*/ 	.short	0x0380
        /*017a*/ 	.short	0x0018


	//----- nvinfo : EIATTR_SW_WAR
	.align		4
.L_105:
        /*017c*/ 	.byte	0x04, 0x36
        /*017e*/ 	.short	(.L_107 - .L_106)
.L_106:
        /*0180*/ 	.word	0x00000008
.L_107:


//--------------------- .nv.info._Z20softmax_kernel_blockILj128EEvPfS0_ii --------------------------
	.section	.nv.info._Z20softmax_kernel_blockILj128EEvPfS0_ii,"",@"SHT_CUDA_INFO"
	.sectionflags	@""
	.align	4


	//----- nvinfo : EIATTR_CUDA_API_VERSION
	.align		4
        /*0000*/ 	.byte	0x04, 0x37
        /*0002*/ 	.short	(.L_109 - .L_108)
.L_108:
        /*0004*/ 	.word	0x00000082


	//----- nvinfo : EIATTR_KPARAM_INFO
	.align		4
.L_109:
        /*0008*/ 	.byte	0x04, 0x17
        /*000a*/ 	.short	(.L_111 - .L_110)
.L_110:
        /*000c*/ 	.word	0x00000000
        /*0010*/ 	.short	0x0003
        /*0012*/ 	.short	0x0014
        /*0014*/ 	.byte	0x00, 0xf0, 0x11, 0x00


	//----- nvinfo : EIATTR_KPARAM_INFO
	.align		4
.L_111:
        /*0018*/ 	.byte	0x04, 0x17
        /*001a*/ 	.short	(.L_113 - .L_112)
.L_112:
        /*001c*/ 	.word	0x00000000
        /*0020*/ 	.short	0x0002
        /*0022*/ 	.short	0x0010
        /*0024*/ 	.byte	0x00, 0xf0, 0x11, 0x00


	//----- nvinfo : EIATTR_KPARAM_INFO
	.align		4
.L_113:
        /*0028*/ 	.byte	0x04, 0x17
        /*002a*/ 	.short	(.L_115 - .L_114)
.L_114:
        /*002c*/ 	.word	0x00000000
        /*0030*/ 	.short	0x0001
        /*0032*/ 	.short	0x0008
        /*0034*/ 	.byte	0x00, 0xf5, 0x21, 0x00


	//----- nvinfo : EIATTR_KPARAM_INFO
	.align		4
.L_115:
        /*0038*/ 	.byte	0x04, 0x17
        /*003a*/ 	.short	(.L_117 - .L_116)
.L_116:
        /*003c*/ 	.word	0x00000000
        /*0040*/ 	.short	0x0000
        /*0042*/ 	.short	0x0000
        /*0044*/ 	.byte	0x00, 0xf5, 0x21, 0x00


	//----- nvinfo : EIATTR_SPARSE_MMA_MASK
	.align		4
.L_117:
        /*0048*/ 	.byte	0x03, 0x50
        /*004a*/ 	.short	0x0000


	//----- nvinfo : EIATTR_MAXREG_COUNT
	.align		4
        /*004c*/ 	.byte	0x03, 0x1b
        /*004e*/ 	.short	0x00ff


	//----- nvinfo : EIATTR_NUM_BARRIERS
	.align		4
        /*0050*/ 	.byte	0x02, 0x4c
        /*0052*/ 	.byte	0x01
	.zero		1


	//----- nvinfo : EIATTR_MERCURY_ISA_VERSION
	.align		4
        /*0054*/ 	.byte	0x03, 0x5f
        /*0056*/ 	.short	0x0101


	//----- nvinfo : EIATTR_COOP_GROUP_MASK_REGIDS
	.align		4
        /*0058*/ 	.byte	0x04, 0x29
        /*005a*/ 	.short	(.L_119 - .L_118)


	//   ....[0]....
.L_118:
        /*005c*/ 	.word	0xffffffff


	//   ....[1]....
        /*0060*/ 	.word	0xffffffff


	//   ....[2]....
        /*0064*/ 	.word	0xffffffff


	//   ....[3]....
        /*0068*/ 	.word	0xffffffff


	//   ....[4]....
        /*006c*/ 	.word	0xffffffff


	//   ....[5]....
        /*0070*/ 	.word	0xffffffff


	//   ....[6]....
        /*0074*/ 	.word	0xffffffff


	//   ....[7]....
        /*0078*/ 	.word	0xffffffff


	//   ....[8]....
        /*007c*/ 	.word	0xffffffff


	//   ....[9]....
        /*0080*/ 	.word	0xffffffff


	//   ....[10]....
        /*0084*/ 	.word	0xffffffff


	//   ....[11]....
        /*0088*/ 	.word	0xffffffff


	//   ....[12]....
        /*008c*/ 	.word	0xffffffff


	//   ....[13]....
        /*0090*/ 	.word	0xffffffff


	//   ....[14]....
        /*0094*/ 	.word	0xffffffff


	//   ....[15]....
        /*0098*/ 	.word	0xffffffff


	//   ....[16]....
        /*009c*/ 	.word	0xffffffff


	//   ....[17]....
        /*00a0*/ 	.word	0xffffffff


	//   ....[18]....
        /*00a4*/ 	.word	0xffffffff


	//   ....[19]....
        /*00a8*/ 	.word	0xffffffff


	//   ....[20]....
        /*00ac*/ 	.word	0x0500000a


	//   ....[21]....
        /*00b0*/ 	.word	0x0500000a


	//   ....[22]....
        /*00b4*/ 	.word	0x0500000a


	//   ....[23]....
        /*00b8*/ 	.word	0x0500000a


	//   ....[24]....
        /*00bc*/ 	.word	0x0500000a


	//   ....[25]....
        /*00c0*/ 	.word	0x0500000a


	//   ....[26]....
        /*00c4*/ 	.word	0x0500000a


	//   ....[27]....
        /*00c8*/ 	.word	0x0500000a


	//   ....[28]....
        /*00cc*/ 	.word	0x0500000a


	//   ....[29]....
        /*00d0*/ 	.word	0x0500000a


	//----- nvinfo : EIATTR_COOP_GROUP_INSTR_OFFSETS
	.align		4
.L_119:
        /*00d4*/ 	.byte	0x04, 0x28
        /*00d6*/ 	.short	(.L_121 - .L_120)


	//   ....[0]....
.L_120:
        /*00d8*/ 	.word	0x00000720


	//   ....[1]....
        /*00dc*/ 	.word	0x00000790


	//   ....[2]....
        /*00e0*/ 	.word	0x000007d0


	//   ....[3]....
        /*00e4*/ 	.word	0x00000800


	//   ....[4]....
        /*00e8*/ 	.word	0x00000830


	//   ....[5]....
        /*00ec*/ 	.word	0x000008c0


	//   ....[6]....
        /*00f0*/ 	.word	0x000008e0


	//   ....[7]....
        /*00f4*/ 	.word	0x00000900


	//   ....[8]....
        /*00f8*/ 	.word	0x00000920


	//   ....[9]....
        /*00fc*/ 	.word	0x00000940


	//   ....[10]....
        /*0100*/ 	.word	0x00001740


	//   ....[11]....
        /*0104*/ 	.word	0x00001790


	//   ....[12]....
        /*0108*/ 	.word	0x000017b0


	//   ....[13]....
        /*010c*/ 	.word	0x000017d0


	//   ....[14]....
        /*0110*/ 	.word	0x000017f0


	//   ....[15]....
        /*0114*/ 	.word	0x00001880


	//   ....[16]....
        /*0118*/ 	.word	0x000018a0


	//   ....[17]....
        /*011c*/ 	.word	0x000018c0


	//   ....[18]....
        /*0120*/ 	.word	0x000018e0


	//   ....[19]....
        /*0124*/ 	.word	0x00001900


	//   ....[20]....
        /*0128*/ 	.word	0x00002550


	//   ....[21]....
        /*012c*/ 	.word	0x000025c0


	//   ....[22]....
        /*0130*/ 	.word	0x00002630


	//   ....[23]....
        /*0134*/ 	.word	0x000026a0


	//   ....[24]....
        /*0138*/ 	.word	0x00002710


	//   ....[25]....
        /*013c*/ 	.word	0x00002790


	//   ....[26]....
        /*0140*/ 	.word	0x00002800


	//   ....[27]....
        /*0144*/ 	.word	0x00002870


	//   ....[28]....
        /*0148*/ 	.word	0x000028e0


	//   ....[29]....
        /*014c*/ 	.word	0x00002950


	//----- nvinfo : EIATTR_VRC_CTA_INIT_COUNT
	.align		4
.L_121:
        /*0150*/ 	.byte	0x02, 0x4a
	.zero		1
	.zero		1


	//----- nvinfo : EIATTR_EXIT_INSTR_OFFSETS
	.align		4
        /*0154*/ 	.byte	0x04, 0x1c
        /*0156*/ 	.short	(.L_123 - .L_122)


	//   ....[0]....
.L_122:
        /*0158*/ 	.word	0x000019c0


	//   ....[1]....
        /*015c*/ 	.word	0x00001cf0


	//   ....[2]....
        /*0160*/ 	.word	0x000024f0


	//----- nvinfo : EIATTR_CRS_STACK_SIZE
	.align		4
.L_123:
        /*0164*/ 	.byte	0x04, 0x1e
        /*0166*/ 	.short	(.L_125 - .L_124)
.L_124:
        /*0168*/ 	.word	0x00000000


	//----- nvinfo : EIATTR_CBANK_PARAM_SIZE
	.align		4
.L_125:
        /*016c*/ 	.byte	0x03, 0x19
        /*016e*/ 	.short	0x0018


	//----- nvinfo : EIATTR_PARAM_CBANK
	.align		4
        /*0170*/ 	.byte	0x04, 0x0a
        /*0172*/ 	.short	(.L_127 - .L_126)
	.align		4
.L_126:
        /*0174*/ 	.word	index@(.nv.constant0._Z20softmax_kernel_blockILj128EEvPfS0_ii)
        /*0178*/ 	.short	0x0380
        /*017a*/ 	.short	0x0018


	//----- nvinfo : EIATTR_SW_WAR
	.align		4
.L_127:
        /*017c*/ 	.byte	0x04, 0x36
        /*017e*/ 	.short	(.L_129 - .L_128)
.L_128:
        /*0180*/ 	.word	0x00000008
.L_129:


//--------------------- .nv.info._Z32softmax_forward_online_warp_vec4PfS_ii --------------------------
	.section	.nv.info._Z32softmax_forward_online_warp_vec4PfS_ii,"",@"SHT_CUDA_INFO"
	.sectionflags	@""
	.align	4


	//----- nvinfo : EIATTR_CUDA_API_VERSION
	.align		4
        /*0000*/ 	.byte	0x04, 0x37
        /*0002*/ 	.short	(.L_131 - .L_130)
.L_130:
        /*0004*/ 	.word	0x00000082


	//----- nvinfo : EIATTR_KPARAM_INFO
	.align		4
.L_131:
        /*0008*/ 	.byte	0x04, 0x17
        /*000a*/ 	.short	(.L_133 - .L_132)
.L_132:
        /*000c*/ 	.word	0x00000000
        /*0010*/ 	.short	0x0003
        /*0012*/ 	.short	0x0014
        /*0014*/ 	.byte	0x00, 0xf0, 0x11, 0x00


	//----- nvinfo : EIATTR_KPARAM_INFO
	.align		4
.L_133:
        /*0018*/ 	.byte	0x04, 0x17
        /*001a*/ 	.short	(.L_135 - .L_134)
.L_134:
        /*001c*/ 	.word	0x00000000
        /*0020*/ 	.short	0x0002
        /*0022*/ 	.short	0x0010
        /*0024*/ 	.byte	0x00, 0xf0, 0x11, 0x00


	//----- nvinfo : EIATTR_KPARAM_INFO
	.align		4
.L_135:
        /*0028*/ 	.byte	0x04, 0x17
        /*002a*/ 	.short	(.L_137 - .L_136)
.L_136:
        /*002c*/ 	.word	0x00000000
        /*0030*/ 	.short	0x0001
        /*0032*/ 	.short	0x0008
        /*0034*/ 	.byte	0x00, 0xf5, 0x21, 0x00


	//----- nvinfo : EIATTR_KPARAM_INFO
	.align		4
.L_137:
        /*0038*/ 	.byte	0x04, 0x17
        /*003a*/ 	.short	(.L_139 - .L_138)
.L_138:
        /*003c*/ 	.word	0x00000000
        /*0040*/ 	.short	0x0000
        /*0042*/ 	.short	0x0000
        /*0044*/ 	.byte	0x00, 0xf5, 0x21, 0x00


	//----- nvinfo : EIATTR_SPARSE_MMA_MASK
	.align		4
.L_139:
        /*0048*/ 	.byte	0x03, 0x50
        /*004a*/ 	.short	0x0000


	//----- nvinfo : EIATTR_MAXREG_COUNT
	.align		4
        /*004c*/ 	.byte	0x03, 0x1b
        /*004e*/ 	.short	0x00ff


	//----- nvinfo : EIATTR_NUM_BARRIERS
	.align		4
        /*0050*/ 	.byte	0x02, 0x4c
        /*0052*/ 	.byte	0x01
	.zero		1


	//----- nvinfo : EIATTR_MERCURY_ISA_VERSION
	.align		4
        /*0054*/ 	.byte	0x03, 0x5f
        /*0056*/ 	.short	0x0101


	//----- nvinfo : EIATTR_COOP_GROUP_MASK_REGIDS
	.align		4
        /*0058*/ 	.byte	0x04, 0x29
        /*005a*/ 	.short	(.L_141 - .L_140)


	//   ....[0]....
.L_140:
        /*005c*/ 	.word	0xffffffff


	//   ....[1]....
        /*0060*/ 	.word	0xffffffff


	//   ....[2]....
        /*0064*/ 	.word	0xffffffff


	//   ....[3]....
        /*0068*/ 	.word	0xffffffff


	//   ....[4]....
        /*006c*/ 	.word	0xffffffff


	//   ....[5]....
        /*0070*/ 	.word	0xffffffff


	//   ....[6]....
        /*0074*/ 	.word	0xffffffff


	//   ....[7]....
        /*0078*/ 	.word	0xffffffff


	//   ....[8]....
        /*007c*/ 	.word	0xffffffff


	//   ....[9]....
        /*0080*/ 	.word	0xffffffff


	//   ....[10]....
        /*0084*/ 	.word	0xffffffff


	//   ....[11]....
        /*0088*/ 	.word	0xffffffff


	//----- nvinfo : EIATTR_COOP_GROUP_INSTR_OFFSETS
	.align		4
.L_141:
        /*008c*/ 	.byte	0x04, 0x28
        /*008e*/ 	.short	(.L_143 - .L_142)


	//   ....[0]....
.L_142:
        /*0090*/ 	.word	0x00000c20


	//   ....[1]....
        /*0094*/ 	.word	0x00000c70


	//   ....[2]....
        /*0098*/ 	.word	0x00000e10


	//   ....[3]....
        /*009c*/ 	.word	0x00000e50


	//   ....[4]....
        /*00a0*/ 	.word	0x00000ff0


	//   ....[5]....
        /*00a4*/ 	.word	0x00001030


	//   ....[6]....
        /*00a8*/ 	.word	0x000011d0


	//   ....[7]....
        /*00ac*/ 	.word	0x00001210


	//   ....[8]....
        /*00b0*/ 	.word	0x000013b0


	//   ....[9]....
        /*00b4*/ 	.word	0x000013f0


	//   ....[10]....
        /*00b8*/ 	.word	0x000015c0


	//   ....[11]....
        /*00bc*/ 	.word	0x000015d0


	//----- nvinfo : EIATTR_VRC_CTA_INIT_COUNT
	.align		4
.L_143:
        /*00c0*/ 	.byte	0x02, 0x4a
	.zero		1
	.zero		1


	//----- nvinfo : EIATTR_EXIT_INSTR_OFFSETS
	.align		4
        /*00c4*/ 	.byte	0x04, 0x1c
        /*00c6*/ 	.short	(.L_145 - .L_144)


	//   ....[0]....
.L_144:
        /*00c8*/ 	.word	0x000015e0


	//   ....[1]....
        /*00cc*/ 	.word	0x00001cc0


	//   ....[2]....
        /*00d0*/ 	.word	0x00002a30


	//----- nvinfo : EIATTR_CRS_STACK_SIZE
	.align		4
.L_145:
        /*00d4*/ 	.byte	0x04, 0x1e
        /*00d6*/ 	.short	(.L_147 - .L_146)
.L_146:
        /*00d8*/ 	.word	0x00000000


	//----- nvinfo : EIATTR_CBANK_PARAM_SIZE
	.align		4
.L_147:
        /*00dc*/ 	.byte	0x03, 0x19
        /*00de*/ 	.short	0x0018


	//----- nvinfo : EIATTR_PARAM_CBANK
	.align		4
        /*00e0*/ 	.byte	0x04, 0x0a
        /*00e2*/ 	.short	(.L_149 - .L_148)
	.align		4
.L_148:
        /*00e4*/ 	.word	index@(.nv.constant0._Z32softmax_forward_online_warp_vec4PfS_ii)
        /*00e8*/ 	.short	0x0380
        /*00ea*/ 	.short	0x0018


	//----- nvinfo : EIATTR_SW_WAR
	.align		4
.L_149:
        /*00ec*/ 	.byte	0x04, 0x36
        /*00ee*/ 	.short	(.L_151 - .L_150)
.L_150:
        /*00f0*/ 	.word	0x00000008
.L_151:


//--------------------- .nv.info._Z27softmax_forward_online_warpPfS_ii --------------------------
	.section	.nv.info._Z27softmax_forward_online_warpPfS_ii,"",@"SHT_CUDA_INFO"
	.sectionflags	@""
	.align	4


	//----- nvinfo : EIATTR_CUDA_API_VERSION
	.align		4
        /*0000*/ 	.byte	0x04, 0x37
        /*0002*/ 	.short	(.L_153 - .L_152)
.L_152:
        /*0004*/ 	.word	0x00000082


	//----- nvinfo : EIATTR_KPARAM_INFO
	.align		4
.L_153:
        /*0008*/ 	.byte	0x04, 0x17
        /*000a*/ 	.short	(.L_155 - .L_154)
.L_154:
        /*000c*/ 	.word	0x00000000
        /*0010*/ 	.short	0x0003
        /*0012*/ 	.short	0x0014
        /*0014*/ 	.byte	0x00, 0xf0, 0x11, 0x00


	//----- nvinfo : EIATTR_KPARAM_INFO
	.align		4
.L_155:
        /*0018*/ 	.byte	0x04, 0x17
        /*001a*/ 	.short	(.L_157 - .L_156)
.L_156:
        /*001c*/ 	.word	0x00000000
        /*0020*/ 	.short	0x0002
        /*0022*/ 	.short	0x0010
        /*0024*/ 	.byte	0x00, 0xf0, 0x11, 0x00


	//----- nvinfo : EIATTR_KPARAM_INFO
	.align		4
.L_157:
        /*0028*/ 	.byte	0x04, 0x17
        /*002a*/ 	.short	(.L_159 - .L_158)
.L_158:
        /*002c*/ 	.word	0x00000000
        /*0030*/ 	.short	0x0001
        /*0032*/ 	.short	0x0008
        /*0034*/ 	.byte	0x00, 0xf5, 0x21, 0x00


	//----- nvinfo : EIATTR_KPARAM_INFO
	.align		4
.L_159:
        /*0038*/ 	.byte	0x04, 0x17
        /*003a*/ 	.short	(.L_161 - .L_160)
.L_160:
        /*003c*/ 	.word	0x00000000
        /*0040*/ 	.short	0x0000
        /*0042*/ 	.short	0x0000
        /*0044*/ 	.byte	0x00, 0xf5, 0x21, 0x00


	//----- nvinfo : EIATTR_SPARSE_MMA_MASK
	.align		4
.L_161:
        /*0048*/ 	.byte	0x03, 0x50
        /*004a*/ 	.short	0x0000


	//----- nvinfo : EIATTR_MAXREG_COUNT
	.align		4
        /*004c*/ 	.byte	0x03, 0x1b
        /*004e*/ 	.short	0x00ff


	//----- nvinfo : EIATTR_NUM_BARRIERS
	.align		4
        /*0050*/ 	.byte	0x02, 0x4c
        /*0052*/ 	.byte	0x01
	.zero		1


	//----- nvinfo : EIATTR_MERCURY_ISA_VERSION
	.align		4
        /*0054*/ 	.byte	0x03, 0x5f
        /*0056*/ 	.short	0x0101


	//----- nvinfo : EIATTR_COOP_GROUP_MASK_REGIDS
	.align		4
        /*0058*/ 	.byte	0x04, 0x29
        /*005a*/ 	.short	(.L_163 - .L_162)


	//   ....[0]....
.L_162:
        /*005c*/ 	.word	0xffffffff


	//   ....[1]....
        /*0060*/ 	.word	0xffffffff


	//   ....[2]....
        /*0064*/ 	.word	0xffffffff


	//   ....[3]....
        /*0068*/ 	.word	0xffffffff


	//   ....[4]....
        /*006c*/ 	.word	0xffffffff


	//   ....[5]....
        /*0070*/ 	.word	0xffffffff


	//   ....[6]....
        /*0074*/ 	.word	0xffffffff


	//   ....[7]....
        /*0078*/ 	.word	0xffffffff


	//   ....[8]....
        /*007c*/ 	.word	0xffffffff


	//   ....[9]....
        /*0080*/ 	.word	0xffffffff


	//   ....[10]....
        /*0084*/ 	.word	0xffffffff


	//   ....[11]....
        /*0088*/ 	.word	0xffffffff


	//----- nvinfo : EIATTR_COOP_GROUP_INSTR_OFFSETS
	.align		4
.L_163:
        /*008c*/ 	.byte	0x04, 0x28
        /*008e*/ 	.short	(.L_165 - .L_164)


	//   ....[0]....
.L_164:
        /*0090*/ 	.word	0x00000d40


	//   ....[1]....
        /*0094*/ 	.word	0x00000d90


	//   ....[2]....
        /*0098*/ 	.word	0x00000f40


	//   ....[3]....
        /*009c*/ 	.word	0x00000f80


	//   ....[4]....
        /*00a0*/ 	.word	0x00001130


	//   ....[5]....
        /*00a4*/ 	.word	0x00001170


	//   ....[6]....
        /*00a8*/ 	.word	0x00001320


	//   ....[7]....
        /*00ac*/ 	.word	0x00001360


	//   ....[8]....
        /*00b0*/ 	.word	0x00001510


	//   ....[9]....
        /*00b4*/ 	.word	0x00001550


	//   ....[10]....
        /*00b8*/ 	.word	0x00001730


	//   ....[11]....
        /*00bc*/ 	.word	0x00001740


	//----- nvinfo : EIATTR_VRC_CTA_INIT_COUNT
	.align		4
.L_165:
        /*00c0*/ 	.byte	0x02, 0x4a
	.zero		1
	.zero		1


	//----- nvinfo : EIATTR_EXIT_INSTR_OFFSETS
	.align		4
        /*00c4*/ 	.byte	0x04, 0x1c
        /*00c6*/ 	.short	(.L_167 - .L_166)


	//   ....[0]....
.L_166:
        /*00c8*/ 	.word	0x00001750


	//   ....[1]....
        /*00cc*/ 	.word	0x00001a60


	//   ....[2]....
        /*00d0*/ 	.word	0x00002250


	//----- nvinfo : EIATTR_CRS_STACK_SIZE
	.align		4
.L_167:
        /*00d4*/ 	.byte	0x04, 0x1e
        /*00d6*/ 	.short	(.L_169 - .L_168)
.L_168:
        /*00d8*/ 	.word	0x00000000


	//----- nvinfo : EIATTR_CBANK_PARAM_SIZE
	.align		4
.L_169:
        /*00dc*/ 	.byte	0x03, 0x19
        /*00de*/ 	.short	0x0018


	//----- nvinfo : EIATTR_PARAM_CBANK
	.align		4
        /*00e0*/ 	.byte	0x04, 0x0a
        /*00e2*/ 	.short	(.L_171 - .L_170)
	.align		4
.L_170:
        /*00e4*/ 	.word	index@(.nv.constant0._Z27softmax_forward_online_warpPfS_ii)
        /*00e8*/ 	.short	0x0380
        /*00ea*/ 	.short	0x0018


	//----- nvinfo : EIATTR_SW_WAR
	.align		4
.L_171:
        /*00ec*/ 	.byte	0x04, 0x36
        /*00ee*/ 	.short	(.L_173 - .L_172)
.L_172:
        /*00f0*/ 	.word	0x00000008
.L_173:


//--------------------- .nv.info._Z28softmax_forward_online_naivePfS_ii --------------------------
	.section	.nv.info._Z28softmax_forward_online_naivePfS_ii,"",@"SHT_CUDA_INFO"
	.sectionflags	@""
	.align	4


	//----- nvinfo : EIATTR_CUDA_API_VERSION
	.align		4
        /*0000*/ 	.byte	0x04, 0x37
        /*0002*/ 	.short	(.L_175 - .L_174)
.L_174:
        /*0004*/ 	.word	0x00000082


	//----- nvinfo : EIATTR_KPARAM_INFO
	.align		4
.L_175:
        /*0008*/ 	.byte	0x04, 0x17
        /*000a*/ 	.short	(.L_177 - .L_176)
.L_176:
        /*000c*/ 	.word	0x00000000
        /*0010*/ 	.short	0x0003
        /*0012*/ 	.short	0x0014
        /*0014*/ 	.byte	0x00, 0xf0, 0x11, 0x00


	//----- nvinfo : EIATTR_KPARAM_INFO
	.align		4
.L_177:
        /*0018*/ 	.byte	0x04, 0x17
        /*001a*/ 	.short	(.L_179 - .L_178)
.L_178:
        /*001c*/ 	.word	0x00000000
        /*0020*/ 	.short	0x0002
        /*0022*/ 	.short	0x0010
        /*0024*/ 	.byte	0x00, 0xf0, 0x11, 0x00


	//----- nvinfo : EIATTR_KPARAM_INFO
	.align		4
.L_179:
        /*0028*/ 	.byte	0x04, 0x17
        /*002a*/ 	.short	(.L_181 - .L_180)
.L_180:
        /*002c*/ 	.word	0x00000000
        /*0030*/ 	.short	0x0001
        /*0032*/ 	.short	0x0008
        /*0034*/ 	.byte	0x00, 0xf5, 0x21, 0x00


	//----- nvinfo : EIATTR_KPARAM_INFO
	.align		4
.L_181:
        /*0038*/ 	.byte	0x04, 0x17
        /*003a*/ 	.short	(.L_183 - .L_182)
.L_182:
        /*003c*/ 	.word	0x00000000
        /*0040*/ 	.short	0x0000
        /*0042*/ 	.short	0x0000
        /*0044*/ 	.byte	0x00, 0xf5, 0x21, 0x00


	//----- nvinfo : EIATTR_SPARSE_MMA_MASK
	.align		4
.L_183:
        /*0048*/ 	.byte	0x03, 0x50
        /*004a*/ 	.short	0x0000


	//----- nvinfo : EIATTR_MAXREG_COUNT
	.align		4
        /*004c*/ 	.byte	0x03, 0x1b
        /*004e*/ 	.short	0x00ff


	//----- nvinfo : EIATTR_MERCURY_ISA_VERSION
	.align		4
        /*0050*/ 	.byte	0x03, 0x5f
        /*0052*/ 	.short	0x0101


	//----- nvinfo : EIATTR_VRC_CTA_INIT_COUNT
	.align		4
        /*0054*/ 	.byte	0x02, 0x4a
	.zero		1
	.zero		1


	//----- nvinfo : EIATTR_EXIT_INSTR_OFFSETS
	.align		4
        /*0058*/ 	.byte	0x04, 0x1c
        /*005a*/ 	.short	(.L_185 - .L_184)


	//   ....[0]....
.L_184:
        /*005c*/ 	.word	0x000013e0


	//   ....[1]....
        /*0060*/ 	.word	0x00002270


	//   ....[2]....
        /*0064*/ 	.word	0x000029b0


	//   ....[3]....
        /*0068*/ 	.word	0x00002db0


	//   ....[4]....
        /*006c*/ 	.word	0x00002fb0


	//----- nvinfo : EIATTR_CRS_STACK_SIZE
	.align		4
.L_185:
        /*0070*/ 	.byte	0x04, 0x1e
        /*0072*/ 	.short	(.L_187 - .L_186)
.L_186:
        /*0074*/ 	.word	0x00000000


	//----- nvinfo : EIATTR_CBANK_PARAM_SIZE
	.align		4
.L_187:
        /*0078*/ 	.byte	0x03, 0x19
        /*007a*/ 	.short	0x0018


	//----- nvinfo : EIATTR_PARAM_CBANK
	.align		4
        /*007c*/ 	.byte	0x04, 0x0a
        /*007e*/ 	.short	(.L_189 - .L_188)
	.align		4
.L_188:
        /*0080*/ 	.word	index@(.nv.constant0._Z28softmax_forward_online_naivePfS_ii)
        /*0084*/ 	.short	0x0380
        /*0086*/ 	.short	0x0018


	//----- nvinfo : EIATTR_SW_WAR
	.align		4
.L_189:
        /*0088*/ 	.byte	0x04, 0x36
        /*008a*/ 	.short	(.L_191 - .L_190)
.L_190:
        /*008c*/ 	.word	0x00000008
.L_191:


//--------------------- .nv.info._Z20softmax_forward_warpPfS_ii --------------------------
	.section	.nv.info._Z20softmax_forward_warpPfS_ii,"",@"SHT_CUDA_INFO"
	.sectionflags	@""
	.align	4


	//----- nvinfo : EIATTR_CUDA_API_VERSION
	.align		4
        /*0000*/ 	.byte	0x04, 0x37
        /*0002*/ 	.short	(.L_193 - .L_192)
.L_192:
        /*0004*/ 	.word	0x00000082


	//----- nvinfo : EIATTR_KPARAM_INFO
	.align		4
.L_193:
        /*0008*/ 	.byte	0x04, 0x17
        /*000a*/ 	.short	(.L_195 - .L_194)
.L_194:
        /*000c*/ 	.word	0x00000000
        /*0010*/ 	.short	0x0003
        /*0012*/ 	.short	0x0014
        /*0014*/ 	.byte	0x00, 0xf0, 0x11, 0x00


	//----- nvinfo : EIATTR_KPARAM_INFO
	.align		4
.L_195:
        /*0018*/ 	.byte	0x04, 0x17
        /*001a*/ 	.short	(.L_197 - .L_196)
.L_196:
        /*001c*/ 	.word	0x00000000
        /*0020*/ 	.short	0x0002
        /*0022*/ 	.short	0x0010
        /*0024*/ 	.byte	0x00, 0xf0, 0x11, 0x00


	//----- nvinfo : EIATTR_KPARAM_INFO
	.align		4
.L_197:
        /*0028*/ 	.byte	0x04, 0x17
        /*002a*/ 	.short	(.L_199 - .L_198)
.L_198:
        /*002c*/ 	.word	0x00000000
        /*0030*/ 	.short	0x0001
        /*0032*/ 	.short	0x0008
        /*0034*/ 	.byte	0x00, 0xf5, 0x21, 0x00


	//----- nvinfo : EIATTR_KPARAM_INFO
	.align		4
.L_199:
        /*0038*/ 	.byte	0x04, 0x17
        /*003a*/ 	.short	(.L_201 - .L_200)
.L_200:
        /*003c*/ 	.word	0x00000000
        /*0040*/ 	.short	0x0000
        /*0042*/ 	.short	0x0000
        /*0044*/ 	.byte	0x00, 0xf5, 0x21, 0x00


	//----- nvinfo : EIATTR_SPARSE_MMA_MASK
	.align		4
.L_201:
        /*0048*/ 	.byte	0x03, 0x50
        /*004a*/ 	.short	0x0000


	//----- nvinfo : EIATTR_MAXREG_COUNT
	.align		4
        /*004c*/ 	.byte	0x03, 0x1b
        /*004e*/ 	.short	0x00ff


	//----- nvinfo : EIATTR_NUM_BARRIERS
	.align		4
        /*0050*/ 	.byte	0x02, 0x4c
        /*0052*/ 	.byte	0x01
	.zero		1


	//----- nvinfo : EIATTR_MERCURY_ISA_VERSION
	.align		4
        /*0054*/ 	.byte	0x03, 0x5f
        /*0056*/ 	.short	0x0101


	//----- nvinfo : EIATTR_COOP_GROUP_MASK_REGIDS
	.align		4
        /*0058*/ 	.byte	0x04, 0x29
        /*005a*/ 	.short	(.L_203 - .L_202)


	//   ....[0]....
.L_202:
        /*005c*/ 	.word	0xffffffff


	//   ....[1]....
        /*0060*/ 	.word	0xffffffff


	//   ....[2]....
        /*0064*/ 	.word	0xffffffff


	//   ....[3]....
        /*0068*/ 	.word	0xffffffff


	//   ....[4]....
        /*006c*/ 	.word	0xffffffff


	//   ....[5]....
        /*0070*/ 	.word	0xffffffff


	//   ....[6]....
        /*0074*/ 	.word	0xffffffff


	//   ....[7]....
        /*0078*/ 	.word	0xffffffff


	//   ....[8]....
        /*007c*/ 	.word	0xffffffff


	//   ....[9]....
        /*0080*/ 	.word	0xffffffff


	//   ....[10]....
        /*0084*/ 	.word	0xffffffff


	//   ....[11]....
        /*0088*/ 	.word	0xffffffff


	//----- nvinfo : EIATTR_COOP_GROUP_INSTR_OFFSETS
	.align		4
.L_203:
        /*008c*/ 	.byte	0x04, 0x28
        /*008e*/ 	.short	(.L_205 - .L_204)


	//   ....[0]....
.L_204:
        /*0090*/ 	.word	0x00000750


	//   ....[1]....
        /*0094*/ 	.word	0x000007d0


	//   ....[2]....
        /*0098*/ 	.word	0x000007f0


	//   ....[3]....
        /*009c*/ 	.word	0x00000810


	//   ....[4]....
        /*00a0*/ 	.word	0x00000830


	//   ....[5]....
        /*00a4*/ 	.word	0x00000850


	//   ....[6]....
        /*00a8*/ 	.word	0x00001570


	//   ....[7]....
        /*00ac*/ 	.word	0x000015d0


	//   ....[8]....
        /*00b0*/ 	.word	0x000015f0


	//   ....[9]....
        /*00b4*/ 	.word	0x00001610


	//   ....[10]....
        /*00b8*/ 	.word	0x00001630


	//   ....[11]....
        /*00bc*/ 	.word	0x00001650


	//----- nvinfo : EIATTR_VRC_CTA_INIT_COUNT
	.align		4
.L_205:
        /*00c0*/ 	.byte	0x02, 0x4a
	.zero		1
	.zero		1


	//----- nvinfo : EIATTR_EXIT_INSTR_OFFSETS
	.align		4
        /*00c4*/ 	.byte	0x04, 0x1c
        /*00c6*/ 	.short	(.L_207 - .L_206)


	//   ....[0]....
.L_206:
        /*00c8*/ 	.word	0x00001660


	//   ....[1]....
        /*00cc*/ 	.word	0x00001970


	//   ....[2]....
        /*00d0*/ 	.word	0x00002160


	//----- nvinfo : EIATTR_CRS_STACK_SIZE
	.align		4
.L_207:
        /*00d4*/ 	.byte	0x04, 0x1e
        /*00d6*/ 	.short	(.L_209 - .L_208)
.L_208:
        /*00d8*/ 	.word	0x00000000


	//----- nvinfo : EIATTR_CBANK_PARAM_SIZE
	.align		4
.L_209:
        /*00dc*/ 	.byte	0x03, 0x19
        /*00de*/ 	.short	0x0018


	//----- nvinfo : EIATTR_PARAM_CBANK
	.align		4
        /*00e0*/ 	.byte	0x04, 0x0a
        /*00e2*/ 	.short	(.L_211 - .L_210)
	.align		4
.L_210:
        /*00e4*/ 	.word	index@(.nv.constant0._Z20softmax_forward_warpPfS_ii)
        /*00e8*/ 	.short	0x0380
        /*00ea*/ 	.short	0x0018


	//----- nvinfo : EIATTR_SW_WAR
	.align		4
.L_211:
        /*00ec*/ 	.byte	0x04, 0x36
        /*00ee*/ 	.short	(.L_213 - .L_212)
.L_212:
        /*00f0*/ 	.word	0x00000008
.L_213:


//--------------------- .nv.info._Z15softmax_kernel1PfS_ii --------------------------
	.section	.nv.info._Z15softmax_kernel1PfS_ii,"",@"SHT_CUDA_INFO"
	.sectionflags	@""
	.align	4


	//----- nvinfo : EIATTR_CUDA_API_VERSION
	.align		4
        /*0000*/ 	.byte	0x04, 0x37
        /*0002*/ 	.short	(.L_215 - .L_214)
.L_214:
        /*0004*/ 	.word	0x00000082


	//----- nvinfo : EIATTR_KPARAM_INFO
	.align		4
.L_215:
        /*0008*/ 	.byte	0x04, 0x17
        /*000a*/ 	.short	(.L_217 - .L_216)
.L_216:
        /*000c*/ 	.word	0x00000000
        /*0010*/ 	.short	0x0003
        /*0012*/ 	.short	0x0014
        /*0014*/ 	.byte	0x00, 0xf0, 0x11, 0x00


	//----- nvinfo : EIATTR_KPARAM_INFO
	.align		4
.L_217:
        /*0018*/ 	.byte	0x04, 0x17
        /*001a*/ 	.short	(.L_219 - .L_218)
.L_218:
        /*001c*/ 	.word	0x00000000
        /*0020*/ 	.short	0x0002
        /*0022*/ 	.short	0x0010
        /*0024*/ 	.byte	0x00, 0xf0, 0x11, 0x00


	//----- nvinfo : EIATTR_KPARAM_INFO
	.align		4
.L_219:
        /*0028*/ 	.byte	0x04, 0x17
        /*002a*/ 	.short	(.L_221 - .L_220)
.L_220:
        /*002c*/ 	.word	0x00000000
        /*0030*/ 	.short	0x0001
        /*0032*/ 	.short	0x0008
        /*0034*/ 	.byte	0x00, 0xf5, 0x21, 0x00


	//----- nvinfo : EIATTR_KPARAM_INFO
	.align		4
.L_221:
        /*0038*/ 	.byte	0x04, 0x17
        /*003a*/ 	.short	(.L_223 - .L_222)
.L_222:
        /*003c*/ 	.word	0x00000000
        /*0040*/ 	.short	0x0000
        /*0042*/ 	.short	0x0000
        /*0044*/ 	.byte	0x00, 0xf5, 0x21, 0x00


	//----- nvinfo : EIATTR_SPARSE_MMA_MASK
	.align		4
.L_223:
        /*0048*/ 	.byte	0x03, 0x50
        /*004a*/ 	.short	0x0000


	//----- nvinfo : EIATTR_MAXREG_COUNT
	.align		4
        /*004c*/ 	.byte	0x03, 0x1b
        /*004e*/ 	.short	0x00ff


	//----- nvinfo : EIATTR_MERCURY_ISA_VERSION
	.align		4
        /*0050*/ 	.byte	0x03, 0x5f
        /*0052*/ 	.short	0x0101


	//----- nvinfo : EIATTR_VRC_CTA_INIT_COUNT
	.align		4
        /*0054*/ 	.byte	0x02, 0x4a
	.zero		1
	.zero		1


	//----- nvinfo : EIATTR_EXIT_INSTR_OFFSETS
	.align		4
        /*0058*/ 	.byte	0x04, 0x1c
        /*005a*/ 	.short	(.L_225 - .L_224)


	//   ....[0]....
.L_224:
        /*005c*/ 	.word	0x00000070


	//   ....[1]....
        /*0060*/ 	.word	0x000013a0


	//   ....[2]....
        /*0064*/ 	.word	0x00002610


	//   ....[3]....
        /*0068*/ 	.word	0x00002f40


	//   ....[4]....
        /*006c*/ 	.word	0x00003430


	//   ....[5]....
        /*0070*/ 	.word	0x000035d0


	//----- nvinfo : EIATTR_CRS_STACK_SIZE
	.align		4
.L_225:
        /*0074*/ 	.byte	0x04, 0x1e
        /*0076*/ 	.short	(.L_227 - .L_226)
.L_226:
        /*0078*/ 	.word	0x00000000


	//----- nvinfo : EIATTR_CBANK_PARAM_SIZE
	.align		4
.L_227:
        /*007c*/ 	.byte	0x03, 0x19
        /*007e*/ 	.short	0x0018


	//----- nvinfo : EIATTR_PARAM_CBANK
	.align		4
        /*0080*/ 	.byte	0x04, 0x0a
        /*0082*/ 	.short	(.L_229 - .L_228)
	.align		4
.L_228:
        /*0084*/ 	.word	index@(.nv.constant0._Z15softmax_kernel1PfS_ii)
        /*0088*/ 	.short	0x0380
        /*008a*/ 	.short	0x0018


	//----- nvinfo : EIATTR_SW_WAR
	.align		4
.L_229:
        /*008c*/ 	.byte	0x04, 0x36
        /*008e*/ 	.short	(.L_231 - .L_230)
.L_230:
        /*0090*/ 	.word	0x00000008
.L_231:


//--------------------- .nv.callgraph             --------------------------
	.section	.nv.callgraph,"",@"SHT_CUDA_CALLGRAPH"
	.align	4
	.sectionentsize	8
	.align		4
        /*0000*/ 	.word	0x00000000
	.align		4
        /*0004*/ 	.word	0xffffffff
	.align		4
        /*0008*/ 	.word	0x00000000
	.align		4
        /*000c*/ 	.word	0xfffffffe
	.align		4
        /*0010*/ 	.word	0x00000000
	.align		4
        /*0014*/ 	.word	0xfffffffd
	.align		4
        /*0018*/ 	.word	0x00000000
	.align		4
        /*001c*/ 	.word	0xfffffffc


//--------------------- .text._Z28softmax_forward_online_blockILj128EEvPfS0_ii --------------------------
	.section	.text._Z28softmax_forward_online_blockILj128EEvPfS0_ii,"ax",@progbits
	.align	128
        .global         _Z28softmax_forward_online_blockILj128EEvPfS0_ii
        .type           _Z28softmax_forward_online_blockILj128EEvPfS0_ii,@function
        .size           _Z28softmax_forward_online_blockILj128EEvPfS0_ii,(.L_x_473 - _Z28softmax_forward_online_blockILj128EEvPfS0_ii)
        .other          _Z28softmax_forward_online_blockILj128EEvPfS0_ii,@"STO_CUDA_ENTRY STV_DEFAULT"
_Z28softmax_forward_online_blockILj128EEvPfS0_ii:
.text._Z28softmax_forward_online_blockILj128EEvPfS0_ii:
[----:B------:R-:W-:Y:S01]  /*0000*/  LDC R1, c[0x0][0x37c] ;  /* 0x0000df00ff017b82 */ /* 0x000fe20000000800 */
[----:B------:R-:W0:Y:S07]  /*0010*/  S2R R23, SR_TID.X ;  /* 0x0000000000177919 */ /* 0x000e2e0000002100 */
[----:B------:R-:W1:Y:S01]  /*0020*/  LDC R3, c[0x0][0x394] ;  /* 0x0000e500ff037b82 */ /* 0x000e620000000800 */
[----:B------:R-:W2:Y:S01]  /*0030*/  LDCU.64 UR10, c[0x0][0x358] ;  /* 0x00006b00ff0a77ac */ /* 0x000ea20008000a00 */
[----:B------:R-:W-:Y:S01]  /*0040*/  BSSY.RECONVERGENT B0, `(.L_x_0) ;  /* 0x00000c9000007945 */ /* 0x000fe20003800200 */
[----:B------:R-:W-:Y:S01]  /*0050*/  HFMA2 R16, -RZ, RZ, 0, 0 ;  /* 0x00000000ff107431 */ /* 0x000fe200000001ff */
[----:B------:R-:W-:-:S04]  /*0060*/  MOV R8, 0xff800000 ;  /* 0xff80000000087802 */ /* 0x000fc80000000f00 */
[----:B------:R-:W3:Y:S01]  /*0070*/  S2UR UR9, SR_CTAID.X ;  /* 0x00000000000979c3 */ /* 0x000ee20000002500 */
[----:B0-----:R-:W-:-:S04]  /*0080*/  LOP3.LUT R2, R23, 0x1f, RZ, 0xc0, !PT ;  /* 0x0000001f17027812 */ /* 0x001fc800078ec0ff */
[----:B-1----:R-:W-:-:S13]  /*0090*/  ISETP.GE.AND P0, PT, R2, R3, PT ;  /* 0x000000030200720c */ /* 0x002fda0003f06270 */
[----:B--23--:R-:W-:Y:S05]  /*00a0*/  @P0 BRA `(.L_x_1) ;  /* 0x0000000c00080947 */ /* 0x00cfea0003800000 */
[----:B------:R-:W-:Y:S01]  /*00b0*/  LOP3.LUT R0, RZ, R2, RZ, 0x33, !PT ;  /* 0x00000002ff007212 */ /* 0x000fe200078e33ff */
[----:B------:R-:W-:Y:S01]  /*00c0*/  BSSY.RECONVERGENT B1, `(.L_x_2) ;  /* 0x000006e000017945 */ /* 0x000fe20003800200 */
[----:B------:R-:W-:Y:S02]  /*00d0*/  MOV R8, 0xff800000 ;  /* 0xff80000000087802 */ /* 0x000fe40000000f00 */
[----:B------:R-:W-:Y:S02]  /*00e0*/  IADD3 R0, PT, PT, R0, R3, RZ ;  /* 0x0000000300007210 */ /* 0x000fe40007ffe0ff */
[----:B------:R-:W-:Y:S02]  /*00f0*/  MOV R16, RZ ;  /* 0x000000ff00107202 */ /* 0x000fe40000000f00 */
[C---:B------:R-:W-:Y:S02]  /*0100*/  ISETP.GE.U32.AND P0, PT, R0.reuse, 0x180, PT ;  /* 0x000001800000780c */ /* 0x040fe40003f06070 */
[----:B------:R-:W-:-:S02]  /*0110*/  LEA.HI R9, R0, 0x1, RZ, 0x19 ;  /* 0x0000000100097811 */ /* 0x000fc400078fc8ff */
[----:B------:R-:W-:Y:S02]  /*0120*/  MOV R6, R2 ;  /* 0x0000000200067202 */ /* 0x000fe40000000f00 */
[----:B------:R-:W-:-:S07]  /*0130*/  LOP3.LUT P1, R25, R9, 0x3, RZ, 0xc0, !PT ;  /* 0x0000000309197812 */ /* 0x000fce000782c0ff */
[----:B------:R-:W-:Y:S06]  /*0140*/  @!P0 BRA `(.L_x_3) ;  /* 0x0000000400948947 */ /* 0x000fec0003800000 */
[----:B------:R-:W0:Y:S01]  /*0150*/  LDC.64 R4, c[0x0][0x380] ;  /* 0x0000e000ff047b82 */ /* 0x000e220000000a00 */
[----:B------:R-:W-:Y:S01]  /*0160*/  LOP3.LUT R9, R9, 0x3fffffc, RZ, 0xc0, !PT ;  /* 0x03fffffc09097812 */ /* 0x000fe200078ec0ff */
[----:B------:R-:W-:Y:S02]  /*0170*/  HFMA2 R16, -RZ, RZ, 0, 0 ;  /* 0x00000000ff107431 */ /* 0x000fe400000001ff */
[----:B------:R-:W-:Y:S01]  /*0180*/  IMAD R7, R3, UR9, R2 ;  /* 0x0000000903077c24 */ /* 0x000fe2000f8e0202 */
[----:B------:R-:W-:Y:S02]  /*0190*/  MOV R8, 0xff800000 ;  /* 0xff80000000087802 */ /* 0x000fe40000000f00 */
[----:B------:R-:W-:Y:S02]  /*01a0*/  MOV R6, R2 ;  /* 0x0000000200067202 */ /* 0x000fe40000000f00 */
[----:B------:R-:W-:Y:S02]  /*01b0*/  IADD3 R9, PT, PT, -R9, RZ, RZ ;  /* 0x000000ff09097210 */ /* 0x000fe40007ffe1ff */
[----:B0-----:R-:W-:-:S04]  /*01c0*/  IADD3 R4, P0, PT, R4, 0x400, RZ ;  /* 0x0000040004047810 */ /* 0x001fc80007f1e0ff */
[----:B------:R-:W-:-:S09]  /*01d0*/  IADD3.X R5, PT, PT, RZ, R5, RZ, P0, !PT ;  /* 0x00000005ff057210 */ /* 0x000fd200007fe4ff */
.L_x_4:
[----:B------:R-:W-:-:S05]  /*01e0*/  IMAD.WIDE R18, R7, 0x4, R4 ;  /* 0x0000000407127825 */ /* 0x000fca00078e0204 */
[----:B------:R-:W2:Y:S04]  /*01f0*/  LDG.E R17, desc[UR10][R18.64+-0x400] ;  /* 0xfffc000a12117981 */ /* 0x000ea8000c1e1900 */
[----:B------:R-:W3:Y:S04]  /*0200*/  LDG.E R12, desc[UR10][R18.64+-0x200] ;  /* 0xfffe000a120c7981 */ /* 0x000ee8000c1e1900 */
[----:B------:R-:W4:Y:S04]  /*0210*/  LDG.E R14, desc[UR10][R18.64] ;  /* 0x0000000a120e7981 */ /* 0x000f28000c1e1900 */
[----:B------:R3:W5:Y:S01]  /*0220*/  LDG.E R13, desc[UR10][R18.64+0x200] ;  /* 0x0002000a120d7981 */ /* 0x000762000c1e1900 */
[----:B------:R-:W-:-:S02]  /*0230*/  MOV R11, 0x3bbb989d ;  /* 0x3bbb989d000b7802 */ /* 0x000fc40000000f00 */
[----:B------:R-:W-:Y:S02]  /*0240*/  MOV R10, 0x437c0000 ;  /* 0x437c0000000a7802 */ /* 0x000fe40000000f00 */
[----:B------:R-:W-:Y:S02]  /*0250*/  IADD3 R9, PT, PT, R9, 0x4, RZ ;  /* 0x0000000409097810 */ /* 0x000fe40007ffe0ff */
[----:B------:R-:W-:Y:S02]  /*0260*/  IADD3 R6, PT, PT, R6, 0x200, RZ ;  /* 0x0000020006067810 */ /* 0x000fe40007ffe0ff */
[----:B------:R-:W-:Y:S02]  /*0270*/  ISETP.NE.AND P0, PT, R9, RZ, PT ;  /* 0x000000ff0900720c */ /* 0x000fe40003f05270 */
[----:B------:R-:W-:Y:S02]  /*0280*/  IADD3 R7, PT, PT, R7, 0x200, RZ ;  /* 0x0000020007077810 */ /* 0x000fe40007ffe0ff */
[----:B--2---:R-:W-:-:S04]  /*0290*/  FMNMX R15, R17, R8, !PT ;  /* 0x00000008110f7209 */ /* 0x004fc80007800000 */
[C---:B---3--:R-:W-:Y:S01]  /*02a0*/  FMNMX R19, R15.reuse, R12, !PT ;  /* 0x0000000c0f137209 */ /* 0x048fe20007800000 */
[----:B------:R-:W-:Y:S01]  /*02b0*/  FADD R22, -R15, R8 ;  /* 0x000000080f167221 */ /* 0x000fe20000000100 */
[----:B------:R-:W-:-:S03]  /*02c0*/  FADD R24, R17, -R15 ;  /* 0x8000000f11187221 */ /* 0x000fc60000000000 */
[----:B------:R-:W-:Y:S01]  /*02d0*/  FFMA.SAT R21, R22, R11, 0.5 ;  /* 0x3f00000016157423 */ /* 0x000fe2000000200b */
[----:B------:R-:W-:-:S03]  /*02e0*/  FADD R18, R15, -R19 ;  /* 0x800000130f127221 */ /* 0x000fc60000000000 */
[-C--:B------:R-:W-:Y:S01]  /*02f0*/  FFMA.RM R20, R21, R10.reuse, 12582913 ;  /* 0x4b40000115147423 */ /* 0x080fe2000000400a */
[-C--:B------:R-:W-:Y:S01]  /*0300*/  FFMA.SAT R21, R24, R11.reuse, 0.5 ;  /* 0x3f00000018157423 */ /* 0x080fe2000000200b */
[----:B------:R-:W-:Y:S02]  /*0310*/  FFMA.SAT R15, R18, R11, 0.5 ;  /* 0x3f000000120f7423 */ /* 0x000fe4000000200b */
[C---:B------:R-:W-:Y:S01]  /*0320*/  FADD R17, R20.reuse, -12583039 ;  /* 0xcb40007f14117421 */ /* 0x040fe20000000000 */
[----:B------:R-:W-:Y:S01]  /*0330*/  FFMA.RM R8, R21, R10, 12582913 ;  /* 0x4b40000115087423 */ /* 0x000fe2000000400a */
[----:B------:R-:W-:Y:S02]  /*0340*/  SHF.L.U32 R20, R20, 0x17, RZ ;  /* 0x0000001714147819 */ /* 0x000fe400000006ff */
[----:B------:R-:W-:Y:S02]  /*0350*/  FFMA R17, R22, 1.4426950216293334961, -R17 ;  /* 0x3fb8aa3b16117823 */ /* 0x000fe40000000811 */
[----:B------:R-:W-:-:S02]  /*0360*/  SHF.L.U32 R27, R8, 0x17, RZ ;  /* 0x00000017081b7819 */ /* 0x000fc400000006ff */
[----:B------:R-:W-:Y:S01]  /*0370*/  FFMA R22, R22, 1.925963033500011079e-08, R17 ;  /* 0x32a5706016167823 */ /* 0x000fe20000000011 */
[----:B------:R-:W-:-:S03]  /*0380*/  FADD R17, R8, -12583039 ;  /* 0xcb40007f08117421 */ /* 0x000fc60000000000 */
[----:B------:R-:W0:Y:S01]  /*0390*/  MUFU.EX2 R21, R22 ;  /* 0x0000001600157308 */ /* 0x000e220000000800 */
[----:B------:R-:W-:-:S04]  /*03a0*/  FFMA R17, R24, 1.4426950216293334961, -R17 ;  /* 0x3fb8aa3b18117823 */ /* 0x000fc80000000811 */
[----:B------:R-:W-:-:S06]  /*03b0*/  FFMA R17, R24, 1.925963033500011079e-08, R17 ;  /* 0x32a5706018117823 */ /* 0x000fcc0000000011 */
[----:B------:R-:W1:Y:S01]  /*03c0*/  MUFU.EX2 R17, R17 ;  /* 0x0000001100117308 */ /* 0x000e620000000800 */
[----:B0-----:R-:W-:Y:S01]  /*03d0*/  FMUL R21, R20, R21 ;  /* 0x0000001514157220 */ /* 0x001fe20000400000 */
[----:B------:R-:W-:Y:S01]  /*03e0*/  FADD R20, R12, -R19 ;  /* 0x800000130c147221 */ /* 0x000fe20000000000 */
[----:B------:R-:W-:Y:S01]  /*03f0*/  FFMA.RM R12, R15, R10, 12582913 ;  /* 0x4b4000010f0c7423 */ /* 0x000fe2000000400a */
[----:B----4-:R-:W-:Y:S01]  /*0400*/  FMNMX R15, R19, R14, !PT ;  /* 0x0000000e130f7209 */ /* 0x010fe20007800000 */
[----:B------:R-:W-:Y:S01]  /*0410*/  FMUL R16, R21, R16 ;  /* 0x0000001015107220 */ /* 0x000fe20000400000 */
[----:B------:R-:W-:Y:S01]  /*0420*/  FFMA.SAT R29, R20, R11, 0.5 ;  /* 0x3f000000141d7423 */ /* 0x000fe2000000200b */
[C---:B------:R-:W-:Y:S01]  /*0430*/  FADD R21, R12.reuse, -12583039 ;  /* 0xcb40007f0c157421 */ /* 0x040fe20000000000 */
[----:B------:R-:W-:Y:S01]  /*0440*/  SHF.L.U32 R12, R12, 0x17, RZ ;  /* 0x000000170c0c7819 */ /* 0x000fe200000006ff */
[--C-:B------:R-:W-:Y:S01]  /*0450*/  FADD R8, R19, -R15.reuse ;  /* 0x8000000f13087221 */ /* 0x100fe20000000000 */
[----:B------:R-:W-:Y:S01]  /*0460*/  FADD R22, R14, -R15 ;  /* 0x8000000f0e167221 */ /* 0x000fe20000000000 */
[----:B------:R-:W-:Y:S01]  /*0470*/  FFMA R19, R18, 1.4426950216293334961, -R21 ;  /* 0x3fb8aa3b12137823 */ /* 0x000fe20000000815 */
[----:B-1----:R-:W-:Y:S01]  /*0480*/  FFMA R17, R27, R17, R16 ;  /* 0x000000111b117223 */ /* 0x002fe20000000010 */
[-C--:B------:R-:W-:Y:S01]  /*0490*/  FFMA.RM R16, R29, R10.reuse, 12582913 ;  /* 0x4b4000011d107423 */ /* 0x080fe2000000400a */
[-C--:B------:R-:W-:Y:S01]  /*04a0*/  FFMA.SAT R27, R8, R11.reuse, 0.5 ;  /* 0x3f000000081b7423 */ /* 0x080fe2000000200b */
[----:B------:R-:W-:Y:S01]  /*04b0*/  FFMA R19, R18, 1.925963033500011079e-08, R19 ;  /* 0x32a5706012137823 */ /* 0x000fe20000000013 */
[----:B------:R-:W-:Y:S01]  /*04c0*/  FFMA.SAT R29, R22, R11, 0.5 ;  /* 0x3f000000161d7423 */ /* 0x000fe2000000200b */
[----:B------:R-:W-:Y:S01]  /*04d0*/  FADD R21, R16, -12583039 ;  /* 0xcb40007f10157421 */ /* 0x000fe20000000000 */
[----:B------:R-:W-:-:S02]  /*04e0*/  FFMA.RM R18, R27, R10, 12582913 ;  /* 0x4b4000011b127423 */ /* 0x000fc4000000400a */
[----:B------:R-:W-:Y:S01]  /*04f0*/  FFMA.RM R14, R29, R10, 12582913 ;  /* 0x4b4000011d0e7423 */ /* 0x000fe2000000400a */
[----:B------:R-:W-:Y:S01]  /*0500*/  FFMA R21, R20, 1.4426950216293334961, -R21 ;  /* 0x3fb8aa3b14157823 */ /* 0x000fe20000000815 */
[----:B------:R-:W-:Y:S01]  /*0510*/  FADD R27, R18, -12583039 ;  /* 0xcb40007f121b7421 */ /* 0x000fe20000000000 */
[----:B------:R-:W0:Y:S02]  /*0520*/  MUFU.EX2 R19, R19 ;  /* 0x0000001300137308 */ /* 0x000e240000000800 */
[----:B------:R-:W-:Y:S01]  /*0530*/  FFMA R26, R20, 1.925963033500011079e-08, R21 ;  /* 0x32a57060141a7823 */ /* 0x000fe20000000015 */
[----:B------:R-:W-:Y:S01]  /*0540*/  FFMA R27, R8, 1.4426950216293334961, -R27 ;  /* 0x3fb8aa3b081b7823 */ /* 0x000fe2000000081b */
[----:B------:R-:W-:-:S03]  /*0550*/  FADD R21, R14, -12583039 ;  /* 0xcb40007f0e157421 */ /* 0x000fc60000000000 */
[----:B------:R-:W-:Y:S01]  /*0560*/  FFMA R20, R8, 1.925963033500011079e-08, R27 ;  /* 0x32a5706008147823 */ /* 0x000fe2000000001b */
[----:B------:R-:W-:Y:S01]  /*0570*/  FFMA R21, R22, 1.4426950216293334961, -R21 ;  /* 0x3fb8aa3b16157823 */ /* 0x000fe20000000815 */
[----:B-----5:R-:W-:-:S03]  /*0580*/  FMNMX R8, R15, R13, !PT ;  /* 0x0000000d0f087209 */ /* 0x020fc60007800000 */
[----:B------:R-:W-:Y:S01]  /*0590*/  FFMA R21, R22, 1.925963033500011079e-08, R21 ;  /* 0x32a5706016157823 */ /* 0x000fe20000000015 */
[----:B------:R-:W-:Y:S01]  /*05a0*/  MUFU.EX2 R20, R20 ;  /* 0x0000001400147308 */ /* 0x000fe20000000800 */
[--C-:B------:R-:W-:Y:S01]  /*05b0*/  FADD R22, R15, -R8.reuse ;  /* 0x800000080f167221 */ /* 0x100fe20000000000 */
[----:B------:R-:W-:Y:S01]  /*05c0*/  FADD R24, R13, -R8 ;  /* 0x800000080d187221 */ /* 0x000fe20000000000 */
[----:B0-----:R-:W-:Y:S02]  /*05d0*/  FMUL R12, R12, R19 ;  /* 0x000000130c0c7220 */ /* 0x001fe40000400000 */
[-C--:B------:R-:W-:Y:S01]  /*05e0*/  FFMA.SAT R15, R22, R11.reuse, 0.5 ;  /* 0x3f000000160f7423 */ /* 0x080fe2000000200b */
[----:B------:R-:W-:Y:S02]  /*05f0*/  FFMA.SAT R27, R24, R11, 0.5 ;  /* 0x3f000000181b7423 */ /* 0x000fe4000000200b */
[----:B------:R-:W0:Y:S01]  /*0600*/  MUFU.EX2 R13, R26 ;  /* 0x0000001a000d7308 */ /* 0x000e220000000800 */
[-C--:B------:R-:W-:Y:S01]  /*0610*/  FFMA.RM R11, R15, R10.reuse, 12582913 ;  /* 0x4b4000010f0b7423 */ /* 0x080fe2000000400a */
[----:B------:R-:W-:-:S03]  /*0620*/  FFMA.RM R10, R27, R10, 12582913 ;  /* 0x4b4000011b0a7423 */ /* 0x000fc6000000400a */
[C---:B------:R-:W-:Y:S01]  /*0630*/  FADD R15, R11.reuse, -12583039 ;  /* 0xcb40007f0b0f7421 */ /* 0x040fe20000000000 */
[----:B------:R-:W-:Y:S01]  /*0640*/  FADD R27, R10, -12583039 ;  /* 0xcb40007f0a1b7421 */ /* 0x000fe20000000000 */
[----:B------:R-:W-:Y:S01]  /*0650*/  SHF.L.U32 R11, R11, 0x17, RZ ;  /* 0x000000170b0b7819 */ /* 0x000fe200000006ff */
[----:B------:R-:W1:Y:S01]  /*0660*/  MUFU.EX2 R21, R21 ;  /* 0x0000001500157308 */ /* 0x000e620000000800 */
[----:B------:R-:W-:Y:S01]  /*0670*/  FFMA R15, R22, 1.4426950216293334961, -R15 ;  /* 0x3fb8aa3b160f7823 */ /* 0x000fe2000000080f */
[----:B------:R-:W-:-:S03]  /*0680*/  FFMA R27, R24, 1.4426950216293334961, -R27 ;  /* 0x3fb8aa3b181b7823 */ /* 0x000fc6000000081b */
[----:B------:R-:W-:Y:S01]  /*0690*/  FFMA R19, R22, 1.925963033500011079e-08, R15 ;  /* 0x32a5706016137823 */ /* 0x000fe2000000000f */
[----:B------:R-:W-:Y:S01]  /*06a0*/  FMUL R22, R17, R12 ;  /* 0x0000000c11167220 */ /* 0x000fe20000400000 */
[----:B------:R-:W-:Y:S01]  /*06b0*/  SHF.L.U32 R15, R16, 0x17, RZ ;  /* 0x00000017100f7819 */ /* 0x000fe200000006ff */
[----:B------:R-:W-:Y:S01]  /*06c0*/  FFMA R27, R24, 1.925963033500011079e-08, R27 ;  /* 0x32a57060181b7823 */ /* 0x000fe2000000001b */
[----:B------:R-:W2:Y:S01]  /*06d0*/  MUFU.EX2 R12, R19 ;  /* 0x00000013000c7308 */ /* 0x000ea20000000800 */
[----:B------:R-:W-:Y:S02]  /*06e0*/  SHF.L.U32 R17, R18, 0x17, RZ ;  /* 0x0000001712117819 */ /* 0x000fe400000006ff */
[----:B0-----:R-:W-:-:S03]  /*06f0*/  FFMA R13, R15, R13, R22 ;  /* 0x0000000d0f0d7223 */ /* 0x001fc60000000016 */
[----:B------:R-:W-:Y:S02]  /*0700*/  FMUL R20, R17, R20 ;  /* 0x0000001411147220 */ /* 0x000fe40000400000 */
[----:B------:R-:W0:Y:S02]  /*0710*/  MUFU.EX2 R27, R27 ;  /* 0x0000001b001b7308 */ /* 0x000e240000000800 */
[----:B------:R-:W-:Y:S01]  /*0720*/  FMUL R20, R13, R20 ;  /* 0x000000140d147220 */ /* 0x000fe20000400000 */
[----:B------:R-:W-:-:S05]  /*0730*/  SHF.L.U32 R13, R14, 0x17, RZ ;  /* 0x000000170e0d7819 */ /* 0x000fca00000006ff */
[----:B-1----:R-:W-:Y:S01]  /*0740*/  FFMA R13, R13, R21, R20 ;  /* 0x000000150d0d7223 */ /* 0x002fe20000000014 */
[----:B--2---:R-:W-:Y:S01]  /*0750*/  FMUL R12, R11, R12 ;  /* 0x0000000c0b0c7220 */ /* 0x004fe20000400000 */
[----:B------:R-:W-:-:S03]  /*0760*/  SHF.L.U32 R11, R10, 0x17, RZ ;  /* 0x000000170a0b7819 */ /* 0x000fc600000006ff */
[----:B------:R-:W-:-:S04]  /*0770*/  FMUL R12, R13, R12 ;  /* 0x0000000c0d0c7220 */ /* 0x000fc80000400000 */
[----:B0-----:R-:W-:Y:S01]  /*0780*/  FFMA R16, R11, R27, R12 ;  /* 0x0000001b0b107223 */ /* 0x001fe2000000000c */
[----:B------:R-:W-:Y:S06]  /*0790*/  @P0 BRA `(.L_x_4) ;  /* 0xfffffff800900947 */ /* 0x000fec000383ffff */
.L_x_3:
[----:B------:R-:W-:Y:S05]  /*07a0*/  BSYNC.RECONVERGENT B1 ;  /* 0x0000000000017941 */ /* 0x000fea0003800200 */
.L_x_2:
[----:B------:R-:W-:Y:S05]  /*07b0*/  @!P1 BRA `(.L_x_1) ;  /* 0x0000000400449947 */ /* 0x000fea0003800000 */
[----:B------:R-:W-:Y:S01]  /*07c0*/  ISETP.NE.AND P1, PT, R25, 0x1, PT ;  /* 0x000000011900780c */ /* 0x000fe20003f25270 */
[----:B------:R-:W-:Y:S01]  /*07d0*/  BSSY.RECONVERGENT B1, `(.L_x_5) ;  /* 0x0000033000017945 */ /* 0x000fe20003800200 */
[----:B------:R-:W-:-:S11]  /*07e0*/  LOP3.LUT P0, RZ, R0, 0x80, RZ, 0xc0, !PT ;  /* 0x0000008000ff7812 */ /* 0x000fd6000780c0ff */
[----:B------:R-:W-:Y:S05]  /*07f0*/  @!P1 BRA `(.L_x_6) ;  /* 0x0000000000c09947 */ /* 0x000fea0003800000 */
[----:B------:R-:W0:Y:S01]  /*0800*/  LDC.64 R10, c[0x0][0x380] ;  /* 0x0000e000ff0a7b82 */ /* 0x000e220000000a00 */
[----:B------:R-:W-:-:S04]  /*0810*/  IMAD R5, R3, UR9, R6 ;  /* 0x0000000903057c24 */ /* 0x000fc8000f8e0206 */
[----:B0-----:R-:W-:-:S05]  /*0820*/  IMAD.WIDE R10, R5, 0x4, R10 ;  /* 0x00000004050a7825 */ /* 0x001fca00078e020a */
[----:B------:R-:W2:Y:S04]  /*0830*/  LDG.E R5, desc[UR10][R10.64] ;  /* 0x0000000a0a057981 */ /* 0x000ea8000c1e1900 */
[----:B------:R-:W3:Y:S01]  /*0840*/  LDG.E R14, desc[UR10][R10.64+0x200] ;  /* 0x0002000a0a0e7981 */ /* 0x000ee2000c1e1900 */
[----:B------:R-:W-:Y:S01]  /*0850*/  HFMA2 R20, -RZ, RZ, 0.96630859375, -0.0022525787353515625 ;  /* 0x3bbb989dff147431 */ /* 0x000fe200000001ff */
[----:B------:R-:W-:Y:S02]  /*0860*/  MOV R7, 0x437c0000 ;  /* 0x437c000000077802 */ /* 0x000fe40000000f00 */
[----:B------:R-:W-:Y:S02]  /*0870*/  IADD3 R6, PT, PT, R6, 0x100, RZ ;  /* 0x0000010006067810 */ /* 0x000fe40007ffe0ff */
[----:B--2---:R-:W-:-:S05]  /*0880*/  FMNMX R9, R8, R5, !PT ;  /* 0x0000000508097209 */ /* 0x004fca0007800000 */
[--C-:B------:R-:W-:Y:S01]  /*0890*/  FADD R12, R8, -R9.reuse ;  /* 0x80000009080c7221 */ /* 0x100fe20000000000 */
[----:B---3--:R-:W-:Y:S01]  /*08a0*/  FMNMX R8, R9, R14, !PT ;  /* 0x0000000e09087209 */ /* 0x008fe20007800000 */
[----:B------:R-:W-:Y:S02]  /*08b0*/  FADD R13, R5, -R9 ;  /* 0x80000009050d7221 */ /* 0x000fe40000000000 */
[-C--:B------:R-:W-:Y:S02]  /*08c0*/  FFMA.SAT R4, R12, R20.reuse, 0.5 ;  /* 0x3f0000000c047423 */ /* 0x080fe40000002014 */
[--C-:B------:R-:W-:Y:S01]  /*08d0*/  FADD R15, R9, -R8.reuse ;  /* 0x80000008090f7221 */ /* 0x100fe20000000000 */
[-C--:B------:R-:W-:Y:S01]  /*08e0*/  FFMA.SAT R0, R13, R20.reuse, 0.5 ;  /* 0x3f0000000d007423 */ /* 0x080fe20000002014 */
[-C--:B------:R-:W-:Y:S01]  /*08f0*/  FFMA.RM R4, R4, R7.reuse, 12582913 ;  /* 0x4b40000104047423 */ /* 0x080fe20000004007 */
[----:B------:R-:W-:Y:S01]  /*0900*/  FADD R9, R14, -R8 ;  /* 0x800000080e097221 */ /* 0x000fe20000000000 */
[----:B------:R-:W-:Y:S01]  /*0910*/  FFMA.SAT R18, R15, R20, 0.5 ;  /* 0x3f0000000f127423 */ /* 0x000fe20000002014 */
[----:B------:R-:W-:Y:S01]  /*0920*/  FFMA.RM R0, R0, R7, 12582913 ;  /* 0x4b40000100007423 */ /* 0x000fe20000004007 */
[C---:B------:R-:W-:Y:S01]  /*0930*/  FADD R5, R4.reuse, -12583039 ;  /* 0xcb40007f04057421 */ /* 0x040fe20000000000 */
[----:B------:R-:W-:-:S02]  /*0940*/  SHF.L.U32 R4, R4, 0x17, RZ ;  /* 0x0000001704047819 */ /* 0x000fc400000006ff */
[----:B------:R-:W-:Y:S01]  /*0950*/  FADD R10, R0, -12583039 ;  /* 0xcb40007f000a7421 */ /* 0x000fe20000000000 */
[----:B------:R-:W-:Y:S01]  /*0960*/  FFMA R5, R12, 1.4426950216293334961, -R5 ;  /* 0x3fb8aa3b0c057823 */ /* 0x000fe20000000805 */
[----:B------:R-:W-:Y:S02]  /*0970*/  SHF.L.U32 R0, R0, 0x17, RZ ;  /* 0x0000001700007819 */ /* 0x000fe400000006ff */
[----:B------:R-:W-:Y:S01]  /*0980*/  FFMA R10, R13, 1.4426950216293334961, -R10 ;  /* 0x3fb8aa3b0d0a7823 */ /* 0x000fe2000000080a */
[----:B------:R-:W-:Y:S01]  /*0990*/  FFMA R12, R12, 1.925963033500011079e-08, R5 ;  /* 0x32a570600c0c7823 */ /* 0x000fe20000000005 */
[-C--:B------:R-:W-:Y:S01]  /*09a0*/  FFMA.RM R5, R18, R7.reuse, 12582913 ;  /* 0x4b40000112057423 */ /* 0x080fe20000004007 */
[----:B------:R-:W-:Y:S01]  /*09b0*/  FFMA.SAT R18, R9, R20, 0.5 ;  /* 0x3f00000009127423 */ /* 0x000fe20000002014 */
[----:B------:R-:W-:Y:S01]  /*09c0*/  FFMA R10, R13, 1.925963033500011079e-08, R10 ;  /* 0x32a570600d0a7823 */ /* 0x000fe2000000000a */
[----:B------:R-:W0:Y:S01]  /*09d0*/  MUFU.EX2 R11, R12 ;  /* 0x0000000c000b7308 */ /* 0x000e220000000800 */
[C---:B------:R-:W-:Y:S01]  /*09e0*/  FADD R14, R5.reuse, -12583039 ;  /* 0xcb40007f050e7421 */ /* 0x040fe20000000000 */
[----:B------:R-:W-:Y:S01]  /*09f0*/  FFMA.RM R7, R18, R7, 12582913 ;  /* 0x4b40000112077423 */ /* 0x000fe20000004007 */
[----:B------:R-:W-:-:S02]  /*0a00*/  SHF.L.U32 R5, R5, 0x17, RZ ;  /* 0x0000001705057819 */ /* 0x000fc400000006ff */
[----:B------:R-:W-:Y:S01]  /*0a10*/  FFMA R14, R15, 1.4426950216293334961, -R14 ;  /* 0x3fb8aa3b0f0e7823 */ /* 0x000fe2000000080e */
[C---:B------:R-:W-:Y:S01]  /*0a20*/  FADD R18, R7.reuse, -12583039 ;  /* 0xcb40007f07127421 */ /* 0x040fe20000000000 */
[----:B------:R-:W-:Y:S01]  /*0a30*/  SHF.L.U32 R7, R7, 0x17, RZ ;  /* 0x0000001707077819 */ /* 0x000fe200000006ff */
[----:B------:R-:W1:Y:S01]  /*0a40*/  MUFU.EX2 R10, R10 ;  /* 0x0000000a000a7308 */ /* 0x000e620000000800 */
[----:B------:R-:W-:Y:S01]  /*0a50*/  FFMA R14, R15, 1.925963033500011079e-08, R14 ;  /* 0x32a570600f0e7823 */ /* 0x000fe2000000000e */
[----:B------:R-:W-:-:S04]  /*0a60*/  FFMA R18, R9, 1.4426950216293334961, -R18 ;  /* 0x3fb8aa3b09127823 */ /* 0x000fc80000000812 */
[----:B------:R-:W-:Y:S02]  /*0a70*/  FFMA R18, R9, 1.925963033500011079e-08, R18 ;  /* 0x32a5706009127823 */ /* 0x000fe40000000012 */
[----:B------:R-:W2:Y:S01]  /*0a80*/  MUFU.EX2 R14, R14 ;  /* 0x0000000e000e7308 */ /* 0x000ea20000000800 */
[----:B0-----:R-:W-:-:S04]  /*0a90*/  FMUL R11, R4, R11 ;  /* 0x0000000b040b7220 */ /* 0x001fc80000400000 */
[----:B------:R-:W-:-:S03]  /*0aa0*/  FMUL R11, R16, R11 ;  /* 0x0000000b100b7220 */ /* 0x000fc60000400000 */
[----:B------:R-:W0:Y:S01]  /*0ab0*/  MUFU.EX2 R18, R18 ;  /* 0x0000001200127308 */ /* 0x000e220000000800 */
[----:B-1----:R-:W-:Y:S01]  /*0ac0*/  FFMA R0, R0, R10, R11 ;  /* 0x0000000a00007223 */ /* 0x002fe2000000000b */
[----:B--2---:R-:W-:-:S04]  /*0ad0*/  FMUL R5, R5, R14 ;  /* 0x0000000e05057220 */ /* 0x004fc80000400000 */
[----:B------:R-:W-:-:S04]  /*0ae0*/  FMUL R0, R0, R5 ;  /* 0x0000000500007220 */ /* 0x000fc80000400000 */
[----:B0-----:R-:W-:-:S07]  /*0af0*/  FFMA R16, R7, R18, R0 ;  /* 0x0000001207107223 */ /* 0x001fce0000000000 */
.L_x_6:
[----:B------:R-:W-:Y:S05]  /*0b00*/  BSYNC.RECONVERGENT B1 ;  /* 0x0000000000017941 */ /* 0x000fea0003800200 */
.L_x_5:
[----:B------:R-:W-:Y:S05]  /*0b10*/  @P0 BRA `(.L_x_1) ;  /* 0x00000000006c0947 */ /* 0x000fea0003800000 */
[----:B------:R-:W0:Y:S01]  /*0b20*/  LDC.64 R4, c[0x0][0x380] ;  /* 0x0000e000ff047b82 */ /* 0x000e220000000a00 */
[----:B------:R-:W-:-:S04]  /*0b30*/  IMAD R7, R3, UR9, R6 ;  /* 0x0000000903077c24 */ /* 0x000fc8000f8e0206 */
[----:B0-----:R-:W-:-:S06]  /*0b40*/  IMAD.WIDE R4, R7, 0x4, R4 ;  /* 0x0000000407047825 */ /* 0x001fcc00078e0204 */
[----:B------:R-:W2:Y:S01]  /*0b50*/  LDG.E R5, desc[UR10][R4.64] ;  /* 0x0000000a04057981 */ /* 0x000ea2000c1e1900 */
[----:B------:R-:W-:Y:S01]  /*0b60*/  HFMA2 R9, -RZ, RZ, 0.96630859375, -0.0022525787353515625 ;  /* 0x3bbb989dff097431 */ /* 0x000fe200000001ff */
[----:B------:R-:W-:Y:S02]  /*0b70*/  MOV R11, 0x437c0000 ;  /* 0x437c0000000b7802 */ /* 0x000fe40000000f00 */
[----:B--2---:R-:W-:-:S05]  /*0b80*/  FMNMX R0, R8, R5, !PT ;  /* 0x0000000508007209 */ /* 0x004fca0007800000 */
[--C-:B------:R-:W-:Y:S01]  /*0b90*/  FADD R6, R8, -R0.reuse ;  /* 0x8000000008067221 */ /* 0x100fe20000000000 */
[----:B------:R-:W-:-:S03]  /*0ba0*/  FADD R8, R5, -R0 ;  /* 0x8000000005087221 */ /* 0x000fc60000000000 */
[-C--:B------:R-:W-:Y:S01]  /*0bb0*/  FFMA.SAT R7, R6, R9.reuse, 0.5 ;  /* 0x3f00000006077423 */ /* 0x080fe20000002009 */
[----:B------:R-:W-:-:S03]  /*0bc0*/  FFMA.SAT R10, R8, R9, 0.5 ;  /* 0x3f000000080a7423 */ /* 0x000fc60000002009 */
[-C--:B------:R-:W-:Y:S01]  /*0bd0*/  FFMA.RM R7, R7, R11.reuse, 12582913 ;  /* 0x4b40000107077423 */ /* 0x080fe2000000400b */
[----:B------:R-:W-:-:S03]  /*0be0*/  FFMA.RM R10, R10, R11, 12582913 ;  /* 0x4b4000010a0a7423 */ /* 0x000fc6000000400b */
[C---:B------:R-:W-:Y:S01]  /*0bf0*/  FADD R9, R7.reuse, -12583039 ;  /* 0xcb40007f07097421 */ /* 0x040fe20000000000 */
[----:B------:R-:W-:Y:S01]  /*0c00*/  FADD R5, R10, -12583039 ;  /* 0xcb40007f0a057421 */ /* 0x000fe20000000000 */
[----:B------:R-:W-:Y:S02]  /*0c10*/  SHF.L.U32 R7, R7, 0x17, RZ ;  /* 0x0000001707077819 */ /* 0x000fe400000006ff */
[----:B------:R-:W-:Y:S01]  /*0c20*/  FFMA R9, R6, 1.4426950216293334961, -R9 ;  /* 0x3fb8aa3b06097823 */ /* 0x000fe20000000809 */
[----:B------:R-:W-:Y:S01]  /*0c30*/  FFMA R5, R8, 1.4426950216293334961, -R5 ;  /* 0x3fb8aa3b08057823 */ /* 0x000fe20000000805 */
[----:B------:R-:W-:Y:S02]  /*0c40*/  SHF.L.U32 R10, R10, 0x17, RZ ;  /* 0x000000170a0a7819 */ /* 0x000fe400000006ff */
[----:B------:R-:W-:Y:S01]  /*0c50*/  FFMA R9, R6, 1.925963033500011079e-08, R9 ;  /* 0x32a5706006097823 */ /* 0x000fe20000000009 */
[----:B------:R-:W-:Y:S01]  /*0c60*/  FFMA R5, R8, 1.925963033500011079e-08, R5 ;  /* 0x32a5706008057823 */ /* 0x000fe20000000005 */
[----:B------:R-:W-:-:S02]  /*0c70*/  MOV R8, R0 ;  /* 0x0000000000087202 */ /* 0x000fc40000000f00 */
[----:B------:R-:W0:Y:S08]  /*0c80*/  MUFU.EX2 R4, R9 ;  /* 0x0000000900047308 */ /* 0x000e300000000800 */
[----:B------:R-:W1:Y:S01]  /*0c90*/  MUFU.EX2 R5, R5 ;  /* 0x0000000500057308 */ /* 0x000e620000000800 */
[----:B0-----:R-:W-:-:S04]  /*0ca0*/  FMUL R7, R7, R4 ;  /* 0x0000000407077220 */ /* 0x001fc80000400000 */
[----:B------:R-:W-:-:S04]  /*0cb0*/  FMUL R7, R16, R7 ;  /* 0x0000000710077220 */ /* 0x000fc80000400000 */
[----:B-1----:R-:W-:-:S07]  /*0cc0*/  FFMA R16, R10, R5, R7 ;  /* 0x000000050a107223 */ /* 0x002fce0000000007 */
.L_x_1:
[----:B------:R-:W-:Y:S05]  /*0cd0*/  BSYNC.RECONVERGENT B0 ;  /* 0x0000000000007941 */ /* 0x000fea0003800200 */
.L_x_0:
[----:B------:R-:W0:Y:S01]  /*0ce0*/  SHFL.DOWN PT, R5, R8, 0x10, 0x1f ;  /* 0x0a001f0008057f89 */ /* 0x000e2200000e0000 */
[----:B------:R-:W-:Y:S01]  /*0cf0*/  BSSY.RECONVERGENT B0, `(.L_x_7) ;  /* 0x000001d000007945 */ /* 0x000fe20003800200 */
[----:B------:R-:W-:Y:S01]  /*0d00*/  HFMA2 R4, -RZ, RZ, 0.96630859375, -0.0022525787353515625 ;  /* 0x3bbb989dff047431 */ /* 0x000fe200000001ff */
[----:B------:R-:W-:Y:S01]  /*0d10*/  MOV R0, 0x437c0000 ;  /* 0x437c000000007802 */ /* 0x000fe20000000f00 */
[----:B------:R-:W-:Y:S06]  /*0d20*/  BAR.SYNC.DEFER_BLOCKING 0x0 ;  /* 0x0000000000007b1d */ /* 0x000fec0000010000 */
[----:B------:R1:W2:Y:S01]  /*0d30*/  SHFL.DOWN PT, R7, R16, 0x10, 0x1f ;  /* 0x0a001f0010077f89 */ /* 0x0002a200000e0000 */
[----:B0-----:R-:W-:-:S13]  /*0d40*/  FSETP.GEU.AND P0, PT, R8, R5, PT ;  /* 0x000000050800720b */ /* 0x001fda0003f0e000 */
[----:B-12---:R-:W-:Y:S05]  /*0d50*/  @P0 BRA `(.L_x_8) ;  /* 0x00000000002c0947 */ /* 0x006fea0003800000 */
[----:B------:R-:W-:-:S04]  /*0d60*/  FADD R9, -R5, R8 ;  /* 0x0000000805097221 */ /* 0x000fc80000000100 */
[----:B------:R-:W-:-:S04]  /*0d70*/  FFMA.SAT R11, R9, R4, 0.5 ;  /* 0x3f000000090b7423 */ /* 0x000fc80000002004 */
[----:B------:R-:W-:-:S04]  /*0d80*/  FFMA.RM R11, R11, R0, 12582913 ;  /* 0x4b4000010b0b7423 */ /* 0x000fc80000004000 */
[C---:B------:R-:W-:Y:S01]  /*0d90*/  FADD R6, R11.reuse, -12583039 ;  /* 0xcb40007f0b067421 */ /* 0x040fe20000000000 */
[----:B------:R-:W-:-:S03]  /*0da0*/  SHF.L.U32 R11, R11, 0x17, RZ ;  /* 0x000000170b0b7819 */ /* 0x000fc600000006ff */
[----:B------:R-:W-:-:S04]  /*0db0*/  FFMA R6, R9, 1.4426950216293334961, -R6 ;  /* 0x3fb8aa3b09067823 */ /* 0x000fc80000000806 */
[----:B------:R-:W-:-:S06]  /*0dc0*/  FFMA R6, R9, 1.925963033500011079e-08, R6 ;  /* 0x32a5706009067823 */ /* 0x000fcc0000000006 */
[----:B------:R-:W0:Y:S02]  /*0dd0*/  MUFU.EX2 R6, R6 ;  /* 0x0000000600067308 */ /* 0x000e240000000800 */
[----:B0-----:R-:W-:-:S04]  /*0de0*/  FMUL R11, R11, R6 ;  /* 0x000000060b0b7220 */ /* 0x001fc80000400000 */
[----:B------:R-:W-:Y:S01]  /*0df0*/  FMUL R16, R16, R11 ;  /* 0x0000000b10107220 */ /* 0x000fe20000400000 */
[----:B------:R-:W-:Y:S06]  /*0e00*/  BRA `(.L_x_9) ;  /* 0x00000000002c7947 */ /* 0x000fec0003800000 */
.L_x_8:
[----:B------:R-:W-:-:S04]  /*0e10*/  FADD R5, R5, -R8 ;  /* 0x8000000805057221 */ /* 0x000fc80000000000 */
[----:B------:R-:W-:-:S04]  /*0e20*/  FFMA.SAT R9, R5, R4, 0.5 ;  /* 0x3f00000005097423 */ /* 0x000fc80000002004 */
[----:B------:R-:W-:-:S04]  /*0e30*/  FFMA.RM R9, R9, R0, 12582913 ;  /* 0x4b40000109097423 */ /* 0x000fc80000004000 */
[C---:B------:R-:W-:Y:S01]  /*0e40*/  FADD R6, R9.reuse, -12583039 ;  /* 0xcb40007f09067421 */ /* 0x040fe20000000000 */
[----:B------:R-:W-:-:S03]  /*0e50*/  SHF.L.U32 R9, R9, 0x17, RZ ;  /* 0x0000001709097819 */ /* 0x000fc600000006ff */
[----:B------:R-:W-:-:S04]  /*0e60*/  FFMA R6, R5, 1.4426950216293334961, -R6 ;  /* 0x3fb8aa3b05067823 */ /* 0x000fc80000000806 */
[----:B------:R-:W-:Y:S01]  /*0e70*/  FFMA R6, R5, 1.925963033500011079e-08, R6 ;  /* 0x32a5706005067823 */ /* 0x000fe20000000006 */
[----:B------:R-:W-:-:S05]  /*0e80*/  MOV R5, R8 ;  /* 0x0000000800057202 */ /* 0x000fca0000000f00 */
[----:B------:R-:W0:Y:S02]  /*0e90*/  MUFU.EX2 R6, R6 ;  /* 0x0000000600067308 */ /* 0x000e240000000800 */
[----:B0-----:R-:W-:-:S04]  /*0ea0*/  FMUL R10, R9, R6 ;  /* 0x00000006090a7220 */ /* 0x001fc80000400000 */
[----:B------:R-:W-:-:S07]  /*0eb0*/  FMUL R7, R7, R10 ;  /* 0x0000000a07077220 */ /* 0x000fce0000400000 */
.L_x_9:
[----:B------:R-:W-:Y:S05]  /*0ec0*/  BSYNC.RECONVERGENT B0 ;  /* 0x0000000000007941 */ /* 0x000fea0003800200 */
.L_x_7:
[----:B------:R-:W0:Y:S01]  /*0ed0*/  SHFL.DOWN PT, R12, R5, 0x8, 0x1f ;  /* 0x09001f00050c7f89 */ /* 0x000e2200000e0000 */
[----:B------:R-:W-:Y:S01]  /*0ee0*/  FADD R7, R7, R16 ;  /* 0x0000001007077221 */ /* 0x000fe20000000000 */
[----:B------:R-:W-:Y:S01]  /*0ef0*/  BSSY.RECONVERGENT B0, `(.L_x_10) ;  /* 0x000001b000007945 */ /* 0x000fe20003800200 */
[----:B------:R-:W-:Y:S06]  /*0f00*/  BAR.SYNC.DEFER_BLOCKING 0x0 ;  /* 0x0000000000007b1d */ /* 0x000fec0000010000 */
[----:B------:R1:W2:Y:S01]  /*0f10*/  SHFL.DOWN PT, R6, R7, 0x8, 0x1f ;  /* 0x09001f0007067f89 */ /* 0x0002a200000e0000 */
[----:B0-----:R-:W-:-:S13]  /*0f20*/  FSETP.GEU.AND P0, PT, R5, R12, PT ;  /* 0x0000000c0500720b */ /* 0x001fda0003f0e000 */
[----:B-12---:R-:W-:Y:S05]  /*0f30*/  @!P0 BRA `(.L_x_11) ;  /* 0x00000000002c8947 */ /* 0x006fea0003800000 */
        /* <DEDUP_REMOVED lines=11> */
.L_x_11:
        /* <DEDUP_REMOVED lines=11> */
.L_x_12:
[----:B------:R-:W-:Y:S05]  /*10a0*/  BSYNC.RECONVERGENT B0 ;  /* 0x0000000000007941 */ /* 0x000fea0003800200 */
.L_x_10:
        /* <DEDUP_REMOVED lines=18> */
.L_x_14:
        /* <DEDUP_REMOVED lines=11> */
.L_x_15:
[----:B------:R-:W-:Y:S05]  /*1280*/  BSYNC.RECONVERGENT B0 ;  /* 0x0000000000007941 */ /* 0x000fea0003800200 */
.L_x_13:
        /* <DEDUP_REMOVED lines=18> */
.L_x_17:
        /* <DEDUP_REMOVED lines=11> */
.L_x_18:
[----:B------:R-:W-:Y:S05]  /*1460*/  BSYNC.RECONVERGENT B0 ;  /* 0x0000000000007941 */ /* 0x000fea0003800200 */
.L_x_16:
        /* <DEDUP_REMOVED lines=18> */
.L_x_20:
        /* <DEDUP_REMOVED lines=11> */
.L_x_21:
[----:B------:R-:W-:Y:S05]  /*1640*/  BSYNC.RECONVERGENT B0 ;  /* 0x0000000000007941 */ /* 0x000fea0003800200 */
.L_x_19:
[----:B------:R-:W-:Y:S01]  /*1650*/  BAR.SYNC.DEFER_BLOCKING 0x0 ;  /* 0x0000000000007b1d */ /* 0x000fe20000010000 */
[----:B------:R-:W-:Y:S01]  /*1660*/  ISETP.NE.AND P0, PT, R2, RZ, PT ;  /* 0x000000ff0200720c */ /* 0x000fe20003f05270 */
[----:B------:R-:W-:-:S04]  /*1670*/  FADD R7, R7, R6 ;  /* 0x0000000607077221 */ /* 0x000fc80000000000 */
[----:B------:R-:W-:Y:S08]  /*1680*/  BSSY.RECONVERGENT B0, `(.L_x_22) ;  /* 0x000000b000007945 */ /* 0x000ff00003800200 */
[----:B------:R-:W-:Y:S05]  /*1690*/  @P0 BRA `(.L_x_23) ;  /* 0x0000000000240947 */ /* 0x000fea0003800000 */
[----:B------:R-:W0:Y:S01]  /*16a0*/  S2UR UR6, SR_CgaCtaId ;  /* 0x00000000000679c3 */ /* 0x000e220000008800 */
[----:B------:R-:W-:Y:S01]  /*16b0*/  UMOV UR4, 0x400 ;  /* 0x0000040000047882 */ /* 0x000fe20000000000 */
[----:B------:R-:W-:Y:S01]  /*16c0*/  SHF.R.U32.HI R6, RZ, 0x3, R23 ;  /* 0x00000003ff067819 */ /* 0x000fe20000011617 */
[----:B------:R-:W-:-:S03]  /*16d0*/  UIADD3 UR5, UPT, UPT, UR4, 0x10, URZ ;  /* 0x0000001004057890 */ /* 0x000fc6000fffe0ff */
[----:B------:R-:W-:Y:S01]  /*16e0*/  LOP3.LUT R6, R6, 0x7c, RZ, 0xc0, !PT ;  /* 0x0000007c06067812 */ /* 0x000fe200078ec0ff */
[----:B0-----:R-:W-:Y:S02]  /*16f0*/  ULEA UR4, UR6, UR4, 0x18 ;  /* 0x0000000406047291 */ /* 0x001fe4000f8ec0ff */
[----:B------:R-:W-:-:S07]  /*1700*/  ULEA UR5, UR6, UR5, 0x18 ;  /* 0x0000000506057291 */ /* 0x000fce000f8ec0ff */
[----:B------:R0:W-:Y:S04]  /*1710*/  STS [R6+UR4], R5 ;  /* 0x0000000506007988 */ /* 0x0001e80008000804 */
[----:B------:R0:W-:Y:S02]  /*1720*/  STS [R6+UR5], R7 ;  /* 0x0000000706007988 */ /* 0x0001e40008000805 */
.L_x_23:
[----:B------:R-:W-:Y:S05]  /*1730*/  BSYNC.RECONVERGENT B0 ;  /* 0x0000000000007941 */ /* 0x000fea0003800200 */
.L_x_22:
[----:B------:R-:W-:Y:S01]  /*1740*/  BAR.SYNC.DEFER_BLOCKING 0x0 ;  /* 0x0000000000007b1d */ /* 0x000fe20000010000 */
[----:B------:R-:W-:Y:S01]  /*1750*/  ISETP.GT.U32.AND P0, PT, R2, 0x3, PT ;  /* 0x000000030200780c */ /* 0x000fe20003f04070 */
[----:B0-----:R-:W-:Y:S01]  /*1760*/  HFMA2 R7, -RZ, RZ, 0, 0 ;  /* 0x00000000ff077431 */ /* 0x001fe200000001ff */
[----:B------:R-:W-:Y:S02]  /*1770*/  ISETP.GT.U32.AND P1, PT, R23, 0x1f, PT ;  /* 0x0000001f1700780c */ /* 0x000fe40003f24070 */
[----:B------:R-:W-:Y:S01]  /*1780*/  MOV R6, 0xff800000 ;  /* 0xff80000000067802 */ /* 0x000fe20000000f00 */
[----:B------:R-:W-:Y:S08]  /*1790*/  BSSY.RECONVERGENT B0, `(.L_x_24) ;  /* 0x000000b000007945 */ /* 0x000ff00003800200 */
[----:B------:R-:W-:Y:S05]  /*17a0*/  @P0 BRA `(.L_x_25) ;  /* 0x0000000000240947 */ /* 0x000fea0003800000 */
[----:B------:R-:W0:Y:S01]  /*17b0*/  S2UR UR6, SR_CgaCtaId ;  /* 0x00000000000679c3 */ /* 0x000e220000008800 */
[----:B------:R-:W-:Y:S02]  /*17c0*/  UMOV UR4, 0x400 ;  /* 0x0000040000047882 */ /* 0x000fe40000000000 */
[----:B------:R-:W-:Y:S02]  /*17d0*/  UIADD3 UR5, UPT, UPT, UR4, 0x10, URZ ;  /* 0x0000001004057890 */ /* 0x000fe4000fffe0ff */
[----:B0-----:R-:W-:Y:S02]  /*17e0*/  ULEA UR4, UR6, UR4, 0x18 ;  /* 0x0000000406047291 */ /* 0x001fe4000f8ec0ff */
[----:B------:R-:W-:-:S04]  /*17f0*/  ULEA UR5, UR6, UR5, 0x18 ;  /* 0x0000000506057291 */ /* 0x000fc8000f8ec0ff */
[C---:B------:R-:W-:Y:S02]  /*1800*/  LEA R6, R2.reuse, UR4, 0x2 ;  /* 0x0000000402067c11 */ /* 0x040fe4000f8e10ff */
[----:B------:R-:W-:-:S04]  /*1810*/  LEA R7, R2, UR5, 0x2 ;  /* 0x0000000502077c11 */ /* 0x000fc8000f8e10ff */
[----:B------:R-:W0:Y:S04]  /*1820*/  LDS R6, [R6] ;  /* 0x0000000006067984 */ /* 0x000e280000000800 */
[----:B------:R-:W1:Y:S02]  /*1830*/  LDS R7, [R7] ;  /* 0x0000000007077984 */ /* 0x000e640000000800 */
.L_x_25:
[----:B------:R-:W-:Y:S05]  /*1840*/  BSYNC.RECONVERGENT B0 ;  /* 0x0000000000007941 */ /* 0x000fea0003800200 */
.L_x_24:
[----:B------:R-:W-:Y:S05]  /*1850*/  @P1 BRA `(.L_x_26) ;  /* 0x0000000000f41947 */ /* 0x000fea0003800000 */
[----:B------:R-:W-:-:S03]  /*1860*/  UMOV UR4, 0xffffffff ;  /* 0xffffffff00047882 */ /* 0x000fc60000000000 */
[----:B------:R-:W-:Y:S05]  /*1870*/  BRA.DIV UR4, `(.L_x_27) ;  /* 0x0000000e04ec7947 */ /* 0x000fea000b800000 */
[----:B0-----:R0:W2:Y:S04]  /*1880*/  SHFL.DOWN PT, R5, R6, 0x2, 0x1f ;  /* 0x08401f0006057f89 */ /* 0x0010a800000e0000 */
[----:B-1----:R0:W1:Y:S02]  /*1890*/  SHFL.DOWN PT, R8, R7, 0x2, 0x1f ;  /* 0x08401f0007087f89 */ /* 0x00206400000e0000 */
.L_x_49:
[----:B--2---:R-:W-:-:S13]  /*18a0*/  FSETP.GEU.AND P0, PT, R6, R5, PT ;  /* 0x000000050600720b */ /* 0x004fda0003f0e000 */
[----:B------:R-:W-:Y:S05]  /*18b0*/  @P0 BRA `(.L_x_28) ;  /* 0x00000000002c0947 */ /* 0x000fea0003800000 */
[----:B------:R-:W-:-:S04]  /*18c0*/  FADD R9, R6, -R5 ;  /* 0x8000000506097221 */ /* 0x000fc80000000000 */
[----:B------:R-:W-:-:S04]  /*18d0*/  FFMA.SAT R11, R9, R4, 0.5 ;  /* 0x3f000000090b7423 */ /* 0x000fc80000002004 */
[----:B------:R-:W-:-:S04]  /*18e0*/  FFMA.RM R11, R11, R0, 12582913 ;  /* 0x4b4000010b0b7423 */ /* 0x000fc80000004000 */
[C---:B0-----:R-:W-:Y:S01]  /*18f0*/  FADD R6, R11.reuse, -12583039 ;  /* 0xcb40007f0b067421 */ /* 0x041fe20000000000 */
[----:B------:R-:W-:-:S03]  /*1900*/  SHF.L.U32 R11, R11, 0x17, RZ ;  /* 0x000000170b0b7819 */ /* 0x000fc600000006ff */
[----:B------:R-:W-:-:S04]  /*1910*/  FFMA R6, R9, 1.4426950216293334961, -R6 ;  /* 0x3fb8aa3b09067823 */ /* 0x000fc80000000806 */
[----:B------:R-:W-:-:S06]  /*1920*/  FFMA R6, R9, 1.925963033500011079e-08, R6 ;  /* 0x32a5706009067823 */ /* 0x000fcc0000000006 */
[----:B------:R-:W0:Y:S02]  /*1930*/  MUFU.EX2 R6, R6 ;  /* 0x0000000600067308 */ /* 0x000e240000000800 */
[----:B0-----:R-:W-:-:S04]  /*1940*/  FMUL R10, R11, R6 ;  /* 0x000000060b0a7220 */ /* 0x001fc80000400000 */
[----:B------:R-:W-:Y:S01]  /*1950*/  FMUL R7, R7, R10 ;  /* 0x0000000a07077220 */ /* 0x000fe20000400000 */
[----:B------:R-:W-:Y:S06]  /*1960*/  BRA `(.L_x_29) ;  /* 0x00000000002c7947 */ /* 0x000fec0003800000 */
.L_x_28:
[----:B------:R-:W-:-:S04]  /*1970*/  FADD R5, -R6, R5 ;  /* 0x0000000506057221 */ /* 0x000fc80000000100 */
[----:B------:R-:W-:-:S04]  /*1980*/  FFMA.SAT R9, R5, R4, 0.5 ;  /* 0x3f00000005097423 */ /* 0x000fc80000002004 */
[----:B------:R-:W-:-:S04]  /*1990*/  FFMA.RM R9, R9, R0, 12582913 ;  /* 0x4b40000109097423 */ /* 0x000fc80000004000 */
[C---:B------:R-:W-:Y:S01]  /*19a0*/  FADD R10, R9.reuse, -12583039 ;  /* 0xcb40007f090a7421 */ /* 0x040fe20000000000 */
[----:B------:R-:W-:-:S03]  /*19b0*/  SHF.L.U32 R9, R9, 0x17, RZ ;  /* 0x0000001709097819 */ /* 0x000fc600000006ff */
[----:B------:R-:W-:-:S04]  /*19c0*/  FFMA R10, R5, 1.4426950216293334961, -R10 ;  /* 0x3fb8aa3b050a7823 */ /* 0x000fc8000000080a */
[----:B------:R-:W-:Y:S01]  /*19d0*/  FFMA R10, R5, 1.925963033500011079e-08, R10 ;  /* 0x32a57060050a7823 */ /* 0x000fe2000000000a */
[----:B------:R-:W-:-:S05]  /*19e0*/  MOV R5, R6 ;  /* 0x0000000600057202 */ /* 0x000fca0000000f00 */
[----:B------:R-:W2:Y:S02]  /*19f0*/  MUFU.EX2 R10, R10 ;  /* 0x0000000a000a7308 */ /* 0x000ea40000000800 */
[----:B--2---:R-:W-:-:S04]  /*1a00*/  FMUL R9, R9, R10 ;  /* 0x0000000a09097220 */ /* 0x004fc80000400000 */
[----:B-1----:R-:W-:-:S07]  /*1a10*/  FMUL R8, R8, R9 ;  /* 0x0000000908087220 */ /* 0x002fce0000400000 */
.L_x_29:
[----:B------:R-:W-:Y:S05]  /*1a20*/  WARPSYNC.ALL ;  /* 0x0000000000007948 */ /* 0x000fea0003800000 */
[----:B0-----:R-:W0:Y:S01]  /*1a30*/  SHFL.DOWN PT, R6, R5, 0x1, 0x1f ;  /* 0x08201f0005067f89 */ /* 0x001e2200000e0000 */
[----:B-1----:R-:W-:Y:S01]  /*1a40*/  FADD R7, R8, R7 ;  /* 0x0000000708077221 */ /* 0x002fe20000000000 */
[----:B------:R-:W-:Y:S01]  /*1a50*/  BSSY.RECONVERGENT B0, `(.L_x_30) ;  /* 0x000001b000007945 */ /* 0x000fe20003800200 */
[----:B------:R-:W-:Y:S06]  /*1a60*/  BAR.SYNC.DEFER_BLOCKING 0x0 ;  /* 0x0000000000007b1d */ /* 0x000fec0000010000 */
[----:B------:R1:W2:Y:S01]  /*1a70*/  SHFL.DOWN PT, R8, R7, 0x1, 0x1f ;  /* 0x08201f0007087f89 */ /* 0x0002a200000e0000 */
[----:B0-----:R-:W-:-:S13]  /*1a80*/  FSETP.GEU.AND P0, PT, R5, R6, PT ;  /* 0x000000060500720b */ /* 0x001fda0003f0e000 */
[----:B-12---:R-:W-:Y:S05]  /*1a90*/  @!P0 BRA `(.L_x_31) ;  /* 0x0000000000308947 */ /* 0x006fea0003800000 */
[----:B------:R-:W-:Y:S01]  /*1aa0*/  FADD R9, R6, -R5 ;  /* 0x8000000506097221 */ /* 0x000fe20000000000 */
[----:B------:R-:W-:-:S03]  /*1ab0*/  MOV R6, R5 ;  /* 0x0000000500067202 */ /* 0x000fc60000000f00 */
        /* <DEDUP_REMOVED lines=10> */
.L_x_31:
        /* <DEDUP_REMOVED lines=9> */
[----:B------:R-:W-:-:S07]  /*1bf0*/  FMUL R7, R7, R4 ;  /* 0x0000000407077220 */ /* 0x000fce0000400000 */
.L_x_32:
[----:B------:R-:W-:Y:S05]  /*1c00*/  BSYNC.RECONVERGENT B0 ;  /* 0x0000000000007941 */ /* 0x000fea0003800200 */
.L_x_30:
[----:B------:R-:W-:Y:S01]  /*1c10*/  BAR.SYNC.DEFER_BLOCKING 0x0 ;  /* 0x0000000000007b1d */ /* 0x000fe20000010000 */
[----:B------:R-:W-:-:S07]  /*1c20*/  FADD R7, R8, R7 ;  /* 0x0000000708077221 */ /* 0x000fce0000000000 */
.L_x_26:
[----:B------:R-:W-:Y:S01]  /*1c30*/  ISETP.NE.AND P0, PT, R23, RZ, PT ;  /* 0x000000ff1700720c */ /* 0x000fe20003f05270 */
[----:B------:R-:W-:Y:S05]  /*1c40*/  WARPSYNC.ALL ;  /* 0x0000000000007948 */ /* 0x000fea0003800000 */
[----:B------:R-:W-:Y:S01]  /*1c50*/  BAR.SYNC.DEFER_BLOCKING 0x0 ;  /* 0x0000000000007b1d */ /* 0x000fe20000010000 */
[----:B------:R-:W-:-:S06]  /*1c60*/  ISETP.GE.AND P1, PT, R2, R3, PT ;  /* 0x000000030200720c */ /* 0x000fcc0003f26270 */
[----:B------:R-:W-:Y:S01]  /*1c70*/  @!P0 MOV R0, 0x400 ;  /* 0x0000040000008802 */ /* 0x000fe20000000f00 */
[----:B------:R-:W2:Y:S03]  /*1c80*/  @!P0 S2R R5, SR_CgaCtaId ;  /* 0x0000000000058919 */ /* 0x000ea60000008800 */
[----:B--2---:R-:W-:-:S05]  /*1c90*/  @!P0 LEA R0, R5, R0, 0x18 ;  /* 0x0000000005008211 */ /* 0x004fca00078ec0ff */
[----:B-1----:R1:W-:Y:S04]  /*1ca0*/  @!P0 STS [R0+0x10], R7 ;  /* 0x0000100700008388 */ /* 0x0023e80000000800 */
[----:B0-----:R1:W-:Y:S01]  /*1cb0*/  @!P0 STS [R0], R6 ;  /* 0x0000000600008388 */ /* 0x0013e20000000800 */
[----:B------:R-:W-:Y:S05]  /*1cc0*/  @P1 EXIT ;  /* 0x000000000000194d */ /* 0x000fea0003800000 */
[----:B------:R-:W0:Y:S01]  /*1cd0*/  S2UR UR5, SR_CgaCtaId ;  /* 0x00000000000579c3 */ /* 0x000e220000008800 */
[----:B-1----:R-:W-:Y:S01]  /*1ce0*/  LOP3.LUT R0, RZ, R2, RZ, 0x33, !PT ;  /* 0x00000002ff007212 */ /* 0x002fe200078e33ff */
[----:B------:R-:W-:Y:S01]  /*1cf0*/  UMOV UR4, 0x400 ;  /* 0x0000040000047882 */ /* 0x000fe20000000000 */
[----:B------:R-:W-:Y:S02]  /*1d00*/  BSSY.RECONVERGENT B0, `(.L_x_33) ;  /* 0x0000030000007945 */ /* 0x000fe40003800200 */
[----:B------:R-:W-:-:S04]  /*1d10*/  IADD3 R15, PT, PT, R0, R3, RZ ;  /* 0x00000003000f7210 */ /* 0x000fc80007ffe0ff */
[----:B------:R-:W-:-:S04]  /*1d20*/  LOP3.LUT R0, R15, 0x180, RZ, 0xc0, !PT ;  /* 0x000001800f007812 */ /* 0x000fc800078ec0ff */
[----:B------:R-:W-:Y:S01]  /*1d30*/  ISETP.NE.AND P0, PT, R0, 0x180, PT ;  /* 0x000001800000780c */ /* 0x000fe20003f05270 */
[----:B0-----:R-:W-:-:S09]  /*1d40*/  ULEA UR4, UR5, UR4, 0x18 ;  /* 0x0000000405047291 */ /* 0x001fd2000f8ec0ff */
[----:B------:R-:W0:Y:S04]  /*1d50*/  LDS R10, [UR4] ;  /* 0x00000004ff0a7984 */ /* 0x000e280008000800 */
[----:B------:R-:W1:Y:S01]  /*1d60*/  LDS R11, [UR4+0x10] ;  /* 0x00001004ff0b7984 */ /* 0x000e620008000800 */
[----:B------:R-:W-:Y:S05]  /*1d70*/  @!P0 BRA `(.L_x_34) ;  /* 0x0000000000a08947 */ /* 0x000fea0003800000 */
[----:B------:R-:W2:Y:S01]  /*1d80*/  LDC.64 R4, c[0x0][0x380] ;  /* 0x0000e000ff047b82 */ /* 0x000ea20000000a00 */
[----:B------:R-:W-:Y:S01]  /*1d90*/  LEA.HI R0, R15, 0x1, RZ, 0x19 ;  /* 0x000000010f007811 */ /* 0x000fe200078fc8ff */
[----:B------:R-:W-:-:S03]  /*1da0*/  IMAD R17, R3, UR9, R2 ;  /* 0x0000000903117c24 */ /* 0x000fc6000f8e0202 */
[C---:B------:R-:W-:Y:S02]  /*1db0*/  SHF.L.U32 R9, R0.reuse, 0x7, RZ ;  /* 0x0000000700097819 */ /* 0x040fe400000006ff */
[----:B------:R-:W-:Y:S01]  /*1dc0*/  LOP3.LUT R0, R0, 0x3, RZ, 0xc0, !PT ;  /* 0x0000000300007812 */ /* 0x000fe200078ec0ff */
[----:B------:R-:W3:Y:S01]  /*1dd0*/  LDC.64 R6, c[0x0][0x388] ;  /* 0x0000e200ff067b82 */ /* 0x000ee20000000a00 */
[----:B------:R-:W-:Y:S02]  /*1de0*/  LOP3.LUT R2, R2, 0x180, R9, 0xf8, !PT ;  /* 0x0000018002027812 */ /* 0x000fe400078ef809 */
[----:B------:R-:W-:-:S07]  /*1df0*/  IADD3 R16, PT, PT, -R0, RZ, RZ ;  /* 0x000000ff00107210 */ /* 0x000fce0007ffe1ff */
.L_x_37:
[----:B--2-4-:R-:W-:-:S06]  /*1e00*/  IMAD.WIDE R8, R17, 0x4, R4 ;  /* 0x0000000411087825 */ /* 0x014fcc00078e0204 */
[----:B------:R-:W0:Y:S01]  /*1e10*/  LDG.E R9, desc[UR10][R8.64] ;  /* 0x0000000a08097981 */ /* 0x000e22000c1e1900 */
[----:B------:R-:W-:Y:S01]  /*1e20*/  HFMA2 R3, -RZ, RZ, 0.96630859375, -0.0022525787353515625 ;  /* 0x3bbb989dff037431 */ /* 0x000fe200000001ff */
[----:B------:R-:W-:Y:S01]  /*1e30*/  MOV R12, 0x437c0000 ;  /* 0x437c0000000c7802 */ /* 0x000fe20000000f00 */
[----:B------:R-:W-:Y:S01]  /*1e40*/  BSSY.RECONVERGENT B1, `(.L_x_35) ;  /* 0x0000018000017945 */ /* 0x000fe20003800200 */
[----:B------:R-:W-:-:S04]  /*1e50*/  IADD3 R16, PT, PT, R16, 0x1, RZ ;  /* 0x0000000110107810 */ /* 0x000fc80007ffe0ff */
[----:B------:R-:W-:Y:S01]  /*1e60*/  ISETP.NE.AND P2, PT, R16, RZ, PT ;  /* 0x000000ff1000720c */ /* 0x000fe20003f45270 */
[----:B0-----:R-:W-:-:S04]  /*1e70*/  FADD R0, R9, -R10 ;  /* 0x8000000a09007221 */ /* 0x001fc80000000000 */
[----:B------:R-:W-:-:S04]  /*1e80*/  FFMA.SAT R3, R0, R3, 0.5 ;  /* 0x3f00000000037423 */ /* 0x000fc80000002003 */
[----:B------:R-:W-:Y:S02]  /*1e90*/  FFMA.RM R3, R3, R12, 12582913 ;  /* 0x4b40000103037423 */ /* 0x000fe4000000400c */
[----:B-1----:R-:W0:Y:S02]  /*1ea0*/  MUFU.RCP R12, R11 ;  /* 0x0000000b000c7308 */ /* 0x002e240000001000 */
[----:B------:R-:W-:-:S04]  /*1eb0*/  FADD R13, R3, -12583039 ;  /* 0xcb40007f030d7421 */ /* 0x000fc80000000000 */
[----:B------:R-:W-:-:S04]  /*1ec0*/  FFMA R13, R0, 1.4426950216293334961, -R13 ;  /* 0x3fb8aa3b000d7823 */ /* 0x000fc8000000080d */
[----:B------:R-:W-:Y:S01]  /*1ed0*/  FFMA R13, R0, 1.925963033500011079e-08, R13 ;  /* 0x32a57060000d7823 */ /* 0x000fe2000000000d */
[----:B------:R-:W-:-:S05]  /*1ee0*/  SHF.L.U32 R0, R3, 0x17, RZ ;  /* 0x0000001703007819 */ /* 0x000fca00000006ff */
[----:B------:R-:W1:Y:S01]  /*1ef0*/  MUFU.EX2 R13, R13 ;  /* 0x0000000d000d7308 */ /* 0x000e620000000800 */
[----:B0-----:R-:W-:-:S04]  /*1f00*/  FFMA R9, -R11, R12, 1 ;  /* 0x3f8000000b097423 */ /* 0x001fc8000000010c */
[----:B------:R-:W-:Y:S01]  /*1f10*/  FFMA R9, R12, R9, R12 ;  /* 0x000000090c097223 */ /* 0x000fe2000000000c */
[----:B-1----:R-:W-:-:S04]  /*1f20*/  FMUL R0, R0, R13 ;  /* 0x0000000d00007220 */ /* 0x002fc80000400000 */
[----:B------:R-:W0:Y:S01]  /*1f30*/  FCHK P0, R0, R11 ;  /* 0x0000000b00007302 */ /* 0x000e220000000000 */
[----:B------:R-:W-:-:S04]  /*1f40*/  FFMA R8, R0, R9, RZ ;  /* 0x0000000900087223 */ /* 0x000fc800000000ff */
[----:B------:R-:W-:-:S04]  /*1f50*/  FFMA R3, -R11, R8, R0 ;  /* 0x000000080b037223 */ /* 0x000fc80000000100 */
[----:B------:R-:W-:Y:S01]  /*1f60*/  FFMA R3, R9, R3, R8 ;  /* 0x0000000309037223 */ /* 0x000fe20000000008 */
[----:B---3--:R-:W-:Y:S01]  /*1f70*/  IMAD.WIDE R8, R17, 0x4, R6 ;  /* 0x0000000411087825 */ /* 0x008fe200078e0206 */
[----:B0-----:R-:W-:Y:S06]  /*1f80*/  @!P0 BRA `(.L_x_36) ;  /* 0x00000000000c8947 */ /* 0x001fec0003800000 */
[----:B------:R-:W-:Y:S02]  /*1f90*/  MOV R3, R11 ;  /* 0x0000000b00037202 */ /* 0x000fe40000000f00 */
[----:B------:R-:W-:-:S07]  /*1fa0*/  MOV R14, 0x1fc0 ;  /* 0x00001fc0000e7802 */ /* 0x000fce0000000f00 */
[----:B------:R-:W-:Y:S05]  /*1fb0*/  CALL.REL.NOINC `($__internal_0_$__cuda_sm3x_div_rn_noftz_f32_slowpath) ;  /* 0x0000000800507944 */ /* 0x000fea0003c00000 */
.L_x_36:
[----:B------:R-:W-:Y:S05]  /*1fc0*/  BSYNC.RECONVERGENT B1 ;  /* 0x0000000000017941 */ /* 0x000fea0003800200 */
.L_x_35:
[----:B------:R4:W-:Y:S01]  /*1fd0*/  STG.E desc[UR10][R8.64], R3 ;  /* 0x0000000308007986 */ /* 0x0009e2000c10190a */
[----:B------:R-:W-:Y:S01]  /*1fe0*/  IADD3 R17, PT, PT, R17, 0x80, RZ ;  /* 0x0000008011117810 */ /* 0x000fe20007ffe0ff */
[----:B------:R-:W-:Y:S06]  /*1ff0*/  @P2 BRA `(.L_x_37) ;  /* 0xfffffffc00802947 */ /* 0x000fec000383ffff */
.L_x_34:
[----:B------:R-:W-:Y:S05]  /*2000*/  BSYNC.RECONVERGENT B0 ;  /* 0x0000000000007941 */ /* 0x000fea0003800200 */
.L_x_33:
[----:B------:R-:W-:-:S13]  /*2010*/  ISETP.GE.U32.AND P0, PT, R15, 0x180, PT ;  /* 0x000001800f00780c */ /* 0x000fda0003f06070 */
[----:B------:R-:W-:Y:S05]  /*2020*/  @!P0 EXIT ;  /* 0x000000000000894d */ /* 0x000fea0003800000 */
[----:B----4-:R-:W2:Y:S01]  /*2030*/  LDC R3, c[0x0][0x394] ;  /* 0x0000e500ff037b82 */ /* 0x010ea20000000800 */
[----:B------:R-:W3:Y:S01]  /*2040*/  LDCU.128 UR4, c[0x0][0x380] ;  /* 0x00007000ff0477ac */ /* 0x000ee20008000c00 */
[----:B------:R-:W4:Y:S01]  /*2050*/  LDCU UR12, c[0x0][0x394] ;  /* 0x00007280ff0c77ac */ /* 0x000f220008000800 */
[----:B---3--:R-:W-:Y:S02]  /*2060*/  UIADD3 UR8, UP1, UPT, UR4, 0x400, URZ ;  /* 0x0000040004087890 */ /* 0x008fe4000ff3e0ff */
[----:B------:R-:W-:Y:S02]  /*2070*/  UIADD3 UR4, UP0, UPT, UR6, 0x400, URZ ;  /* 0x0000040006047890 */ /* 0x000fe4000ff1e0ff */
[----:B------:R-:W-:Y:S01]  /*2080*/  UIADD3.X UR6, UPT, UPT, URZ, UR5, URZ, UP1, !UPT ;  /* 0x00000005ff067290 */ /* 0x000fe20008ffe4ff */
[----:B--2---:R-:W-:Y:S01]  /*2090*/  IMAD R8, R3, UR9, R2 ;  /* 0x0000000903087c24 */ /* 0x004fe2000f8e0202 */
[----:B----4-:R-:W-:-:S12]  /*20a0*/  UIADD3.X UR5, UPT, UPT, URZ, UR7, URZ, UP0, !UPT ;  /* 0x00000007ff057290 */ /* 0x010fd800087fe4ff */
.L_x_46:
[----:B------:R-:W-:Y:S02]  /*20b0*/  MOV R6, UR8 ;  /* 0x0000000800067c02 */ /* 0x000fe40008000f00 */
[----:B------:R-:W-:-:S03]  /*20c0*/  MOV R7, UR6 ;  /* 0x0000000600077c02 */ /* 0x000fc60008000f00 */
[----:B------:R-:W-:-:S05]  /*20d0*/  IMAD.WIDE R6, R8, 0x4, R6 ;  /* 0x0000000408067825 */ /* 0x000fca00078e0206 */
[----:B------:R-:W0:Y:S01]  /*20e0*/  LDG.E R3, desc[UR10][R6.64+-0x400] ;  /* 0xfffc000a06037981 */ /* 0x000e22000c1e1900 */
[----:B------:R-:W-:Y:S01]  /*20f0*/  HFMA2 R0, -RZ, RZ, 0.96630859375, -0.0022525787353515625 ;  /* 0x3bbb989dff007431 */ /* 0x000fe200000001ff */
[----:B------:R-:W-:Y:S01]  /*2100*/  MOV R5, 0x437c0000 ;  /* 0x437c000000057802 */ /* 0x000fe20000000f00 */
[----:B-1----:R-:W1:Y:S01]  /*2110*/  MUFU.RCP R12, R11 ;  /* 0x0000000b000c7308 */ /* 0x002e620000001000 */
[----:B------:R-:W-:Y:S01]  /*2120*/  BSSY.RECONVERGENT B0, `(.L_x_38) ;  /* 0x0000019000007945 */ /* 0x000fe20003800200 */
[----:B0-----:R-:W-:-:S04]  /*2130*/  FADD R3, R3, -R10 ;  /* 0x8000000a03037221 */ /* 0x001fc80000000000 */
[----:B------:R-:W-:-:S04]  /*2140*/  FFMA.SAT R0, R3, R0, 0.5 ;  /* 0x3f00000003007423 */ /* 0x000fc80000002000 */
[----:B------:R-:W-:Y:S01]  /*2150*/  FFMA.RM R0, R0, R5, 12582913 ;  /* 0x4b40000100007423 */ /* 0x000fe20000004005 */
[----:B-1----:R-:W-:-:S03]  /*2160*/  FFMA R5, -R11, R12, 1 ;  /* 0x3f8000000b057423 */ /* 0x002fc6000000010c */
[C---:B------:R-:W-:Y:S01]  /*2170*/  FADD R4, R0.reuse, -12583039 ;  /* 0xcb40007f00047421 */ /* 0x040fe20000000000 */
[----:B------:R-:W-:-:S03]  /*2180*/  SHF.L.U32 R0, R0, 0x17, RZ ;  /* 0x0000001700007819 */ /* 0x000fc600000006ff */
[----:B------:R-:W-:-:S04]  /*2190*/  FFMA R4, R3, 1.4426950216293334961, -R4 ;  /* 0x3fb8aa3b03047823 */ /* 0x000fc80000000804 */
[----:B------:R-:W-:Y:S01]  /*21a0*/  FFMA R3, R3, 1.925963033500011079e-08, R4 ;  /* 0x32a5706003037823 */ /* 0x000fe20000000004 */
[----:B------:R-:W-:-:S05]  /*21b0*/  MOV R4, UR4 ;  /* 0x0000000400047c02 */ /* 0x000fca0008000f00 */
[----:B------:R-:W0:Y:S02]  /*21c0*/  MUFU.EX2 R3, R3 ;  /* 0x0000000300037308 */ /* 0x000e240000000800 */
[----:B0-----:R-:W-:Y:S01]  /*21d0*/  FMUL R14, R0, R3 ;  /* 0x00000003000e7220 */ /* 0x001fe20000400000 */
[----:B------:R-:W-:Y:S01]  /*21e0*/  FFMA R0, R12, R5, R12 ;  /* 0x000000050c007223 */ /* 0x000fe2000000000c */
[----:B------:R-:W-:-:S04]  /*21f0*/  MOV R5, UR5 ;  /* 0x0000000500057c02 */ /* 0x000fc80008000f00 */
[----:B------:R-:W0:Y:S01]  /*2200*/  FCHK P0, R14, R11 ;  /* 0x0000000b0e007302 */ /* 0x000e220000000000 */
[----:B------:R-:W-:Y:S01]  /*2210*/  FFMA R9, R0, R14, RZ ;  /* 0x0000000e00097223 */ /* 0x000fe200000000ff */
[----:B------:R-:W-:-:S04]  /*2220*/  IMAD.WIDE R4, R8, 0x4, R4 ;  /* 0x0000000408047825 */ /* 0x000fc800078e0204 */
[----:B------:R-:W-:-:S04]  /*2230*/  FFMA R12, -R11, R9, R14 ;  /* 0x000000090b0c7223 */ /* 0x000fc8000000010e */
[----:B------:R-:W-:Y:S01]  /*2240*/  FFMA R9, R0, R12, R9 ;  /* 0x0000000c00097223 */ /* 0x000fe20000000009 */
[----:B0-----:R-:W-:Y:S06]  /*2250*/  @!P0 BRA `(.L_x_39) ;  /* 0x0000000000148947 */ /* 0x001fec0003800000 */
[----:B------:R-:W-:Y:S02]  /*2260*/  MOV R0, R14 ;  /* 0x0000000e00007202 */ /* 0x000fe40000000f00 */
[----:B------:R-:W-:Y:S02]  /*2270*/  MOV R3, R11 ;  /* 0x0000000b00037202 */ /* 0x000fe40000000f00 */
[----:B------:R-:W-:-:S07]  /*2280*/  MOV R14, 0x22a0 ;  /* 0x000022a0000e7802 */ /* 0x000fce0000000f00 */
[----:B------:R-:W-:Y:S05]  /*2290*/  CALL.REL.NOINC `($__internal_0_$__cuda_sm3x_div_rn_noftz_f32_slowpath) ;  /* 0x0000000400987944 */ /* 0x000fea0003c00000 */
[----:B------:R-:W-:-:S07]  /*22a0*/  MOV R9, R3 ;  /* 0x0000000300097202 */ /* 0x000fce0000000f00 */
.L_x_39:
[----:B------:R-:W-:Y:S05]  /*22b0*/  BSYNC.RECONVERGENT B0 ;  /* 0x0000000000007941 */ /* 0x000fea0003800200 */
.L_x_38:
[----:B------:R0:W-:Y:S04]  /*22c0*/  STG.E desc[UR10][R4.64+-0x400], R9 ;  /* 0xfffc000904007986 */ /* 0x0001e8000c10190a */
[----:B------:R-:W2:Y:S01]  /*22d0*/  LDG.E R3, desc[UR10][R6.64+-0x200] ;  /* 0xfffe000a06037981 */ /* 0x000ea2000c1e1900 */
[----:B------:R-:W-:Y:S01]  /*22e0*/  HFMA2 R0, -RZ, RZ, 0.96630859375, -0.0022525787353515625 ;  /* 0x3bbb989dff007431 */ /* 0x000fe200000001ff */
[----:B------:R-:W-:Y:S01]  /*22f0*/  MOV R13, 0x437c0000 ;  /* 0x437c0000000d7802 */ /* 0x000fe20000000f00 */
[----:B------:R-:W0:Y:S01]  /*2300*/  MUFU.RCP R14, R11 ;  /* 0x0000000b000e7308 */ /* 0x000e220000001000 */
[----:B------:R-:W-:Y:S01]  /*2310*/  BSSY.RECONVERGENT B0, `(.L_x_40) ;  /* 0x0000015000007945 */ /* 0x000fe20003800200 */
[----:B0-----:R-:W-:Y:S01]  /*2320*/  FFMA R9, -R11, R14, 1 ;  /* 0x3f8000000b097423 */ /* 0x001fe2000000010e */
[----:B--2---:R-:W-:-:S04]  /*2330*/  FADD R3, R3, -R10 ;  /* 0x8000000a03037221 */ /* 0x004fc80000000000 */
[----:B------:R-:W-:-:S04]  /*2340*/  FFMA.SAT R0, R3, R0, 0.5 ;  /* 0x3f00000003007423 */ /* 0x000fc80000002000 */
[----:B------:R-:W-:-:S04]  /*2350*/  FFMA.RM R0, R0, R13, 12582913 ;  /* 0x4b40000100007423 */ /* 0x000fc8000000400d */
[C---:B------:R-:W-:Y:S01]  /*2360*/  FADD R12, R0.reuse, -12583039 ;  /* 0xcb40007f000c7421 */ /* 0x040fe20000000000 */
[----:B------:R-:W-:-:S03]  /*2370*/  SHF.L.U32 R0, R0, 0x17, RZ ;  /* 0x0000001700007819 */ /* 0x000fc600000006ff */
[----:B------:R-:W-:-:S04]  /*2380*/  FFMA R12, R3, 1.4426950216293334961, -R12 ;  /* 0x3fb8aa3b030c7823 */ /* 0x000fc8000000080c */
[----:B------:R-:W-:-:S04]  /*2390*/  FFMA R12, R3, 1.925963033500011079e-08, R12 ;  /* 0x32a57060030c7823 */ /* 0x000fc8000000000c */
[----:B------:R-:W0:Y:S02]  /*23a0*/  MUFU.EX2 R3, R12 ;  /* 0x0000000c00037308 */ /* 0x000e240000000800 */
[----:B0-----:R-:W-:Y:S01]  /*23b0*/  FMUL R16, R0, R3 ;  /* 0x0000000300107220 */ /* 0x001fe20000400000 */
[----:B------:R-:W-:-:S05]  /*23c0*/  FFMA R0, R14, R9, R14 ;  /* 0x000000090e007223 */ /* 0x000fca000000000e */
[----:B------:R-:W0:Y:S01]  /*23d0*/  FCHK P0, R16, R11 ;  /* 0x0000000b10007302 */ /* 0x000e220000000000 */
[----:B------:R-:W-:-:S04]  /*23e0*/  FFMA R3, R0, R16, RZ ;  /* 0x0000001000037223 */ /* 0x000fc800000000ff */
[----:B------:R-:W-:-:S04]  /*23f0*/  FFMA R14, -R11, R3, R16 ;  /* 0x000000030b0e7223 */ /* 0x000fc80000000110 */
[----:B------:R-:W-:Y:S01]  /*2400*/  FFMA R3, R0, R14, R3 ;  /* 0x0000000e00037223 */ /* 0x000fe20000000003 */
[----:B0-----:R-:W-:Y:S06]  /*2410*/  @!P0 BRA `(.L_x_41) ;  /* 0x0000000000108947 */ /* 0x001fec0003800000 */
[----:B------:R-:W-:Y:S02]  /*2420*/  MOV R0, R16 ;  /* 0x0000001000007202 */ /* 0x000fe40000000f00 */
[----:B------:R-:W-:Y:S02]  /*2430*/  MOV R3, R11 ;  /* 0x0000000b00037202 */ /* 0x000fe40000000f00 */
[----:B------:R-:W-:-:S07]  /*2440*/  MOV R14, 0x2460 ;  /* 0x00002460000e7802 */ /* 0x000fce0000000f00 */
[----:B------:R-:W-:Y:S05]  /*2450*/  CALL.REL.NOINC `($__internal_0_$__cuda_sm3x_div_rn_noftz_f32_slowpath) ;  /* 0x0000000400287944 */ /* 0x000fea0003c00000 */
.L_x_41:
[----:B------:R-:W-:Y:S05]  /*2460*/  BSYNC.RECONVERGENT B0 ;  /* 0x0000000000007941 */ /* 0x000fea0003800200 */
.L_x_40:
[----:B------:R0:W-:Y:S04]  /*2470*/  STG.E desc[UR10][R4.64+-0x200], R3 ;  /* 0xfffe000304007986 */ /* 0x0001e8000c10190a */
[----:B------:R-:W2:Y:S01]  /*2480*/  LDG.E R9, desc[UR10][R6.64] ;  /* 0x0000000a06097981 */ /* 0x000ea2000c1e1900 */
[----:B------:R-:W-:Y:S01]  /*2490*/  HFMA2 R0, -RZ, RZ, 0.96630859375, -0.0022525787353515625 ;  /* 0x3bbb989dff007431 */ /* 0x000fe200000001ff */
[----:B------:R-:W-:Y:S01]  /*24a0*/  MOV R13, 0x437c0000 ;  /* 0x437c0000000d7802 */ /* 0x000fe20000000f00 */
[----:B------:R-:W1:Y:S01]  /*24b0*/  MUFU.RCP R14, R11 ;  /* 0x0000000b000e7308 */ /* 0x000e620000001000 */
[----:B------:R-:W-:Y:S01]  /*24c0*/  BSSY.RECONVERGENT B0, `(.L_x_42) ;  /* 0x0000015000007945 */ /* 0x000fe20003800200 */
[----:B--2---:R-:W-:-:S04]  /*24d0*/  FADD R9, R9, -R10 ;  /* 0x8000000a09097221 */ /* 0x004fc80000000000 */
[----:B------:R-:W-:-:S04]  /*24e0*/  FFMA.SAT R0, R9, R0, 0.5 ;  /* 0x3f00000009007423 */ /* 0x000fc80000002000 */
[----:B------:R-:W-:-:S04]  /*24f0*/  FFMA.RM R0, R0, R13, 12582913 ;  /* 0x4b40000100007423 */ /* 0x000fc8000000400d */
[C---:B------:R-:W-:Y:S01]  /*2500*/  FADD R12, R0.reuse, -12583039 ;  /* 0xcb40007f000c7421 */ /* 0x040fe20000000000 */
[----:B------:R-:W-:-:S03]  /*2510*/  SHF.L.U32 R0, R0, 0x17, RZ ;  /* 0x0000001700007819 */ /* 0x000fc600000006ff */
[----:B------:R-:W-:-:S04]  /*2520*/  FFMA R12, R9, 1.4426950216293334961, -R12 ;  /* 0x3fb8aa3b090c7823 */ /* 0x000fc8000000080c */
[----:B------:R-:W-:Y:S01]  /*2530*/  FFMA R12, R9, 1.925963033500011079e-08, R12 ;  /* 0x32a57060090c7823 */ /* 0x000fe2000000000c */
[----:B-1----:R-:W-:-:S03]  /*2540*/  FFMA R9, -R11, R14, 1 ;  /* 0x3f8000000b097423 */ /* 0x002fc6000000010e */
[----:B0-----:R-:W0:Y:S02]  /*2550*/  MUFU.EX2 R3, R12 ;  /* 0x0000000c00037308 */ /* 0x001e240000000800 */
        /* <DEDUP_REMOVED lines=11> */
.L_x_43:
[----:B------:R-:W-:Y:S05]  /*2610*/  BSYNC.RECONVERGENT B0 ;  /* 0x0000000000007941 */ /* 0x000fea0003800200 */
.L_x_42:
        /* <DEDUP_REMOVED lines=26> */
.L_x_45:
[----:B------:R-:W-:Y:S05]  /*27c0*/  BSYNC.RECONVERGENT B0 ;  /* 0x0000000000007941 */ /* 0x000fea0003800200 */
.L_x_44:
[----:B------:R2:W-:Y:S01]  /*27d0*/  STG.E desc[UR10][R4.64+0x200], R3 ;  /* 0x0002000304007986 */ /* 0x0005e2000c10190a */
[----:B------:R-:W-:Y:S02]  /*27e0*/  IADD3 R2, PT, PT, R2, 0x200, RZ ;  /* 0x0000020002027810 */ /* 0x000fe40007ffe0ff */
[----:B------:R-:W-:Y:S02]  /*27f0*/  IADD3 R8, PT, PT, R8, 0x200, RZ ;  /* 0x0000020008087810 */ /* 0x000fe40007ffe0ff */
[----:B------:R-:W-:-:S13]  /*2800*/  ISETP.GE.AND P0, PT, R2, UR12, PT ;  /* 0x0000000c02007c0c */ /* 0x000fda000bf06270 */
[----:B--2---:R-:W-:Y:S05]  /*2810*/  @!P0 BRA `(.L_x_46) ;  /* 0xfffffff800248947 */ /* 0x004fea000383ffff */
[----:B------:R-:W-:Y:S05]  /*2820*/  EXIT ;  /* 0x000000000000794d */ /* 0x000fea0003800000 */
.L_x_27:
[----:B------:R-:W-:Y:S01]  /*2830*/  HFMA2 R11, -RZ, RZ, 0, 1.1920928955078125e-07 ;  /* 0x00000002ff0b7431 */ /* 0x000fe200000001ff */
[----:B0-----:R-:W-:Y:S02]  /*2840*/  MOV R10, R6 ;  /* 0x00000006000a7202 */ /* 0x001fe40000000f00 */
[----:B------:R-:W-:Y:S02]  /*2850*/  MOV R12, 0x1f ;  /* 0x0000001f000c7802 */ /* 0x000fe40000000f00 */
[----:B------:R-:W-:-:S07]  /*2860*/  MOV R9, 0xffffffff ;  /* 0xffffffff00097802 */ /* 0x000fce0000000f00 */
[----:B-1----:R-:W-:Y:S05]  /*2870*/  WARPSYNC.COLLECTIVE R9, `(.L_x_47) ;  /* 0x0000000009087348 */ /* 0x002fea0003c00000 */
[----:B------:R0:W2:Y:S02]  /*2880*/  SHFL.DOWN P0, R8, R10, R11, R12 ;  /* 0x0800000b0a087389 */ /* 0x0000a4000000000c */
[----:B012---:R-:W-:Y:S05]  /*2890*/  ENDCOLLECTIVE ;  /* 0x000000000000791b */ /* 0x007fea0003800000 */
.L_x_47:
[----:B------:R-:W-:Y:S02]  /*28a0*/  MOV R10, R7 ;  /* 0x00000007000a7202 */ /* 0x000fe40000000f00 */
[----:B------:R-:W-:-:S07]  /*28b0*/  MOV R5, R8 ;  /* 0x0000000800057202 */ /* 0x000fce0000000f00 */
[----:B------:R-:W-:Y:S05]  /*28c0*/  WARPSYNC.COLLECTIVE R9, `(.L_x_48) ;  /* 0x0000000009087348 */ /* 0x000fea0003c00000 */
[----:B------:R0:W1:Y:S02]  /*28d0*/  SHFL.DOWN P0, R8, R10, R11, R12 ;  /* 0x0800000b0a087389 */ /* 0x000064000000000c */
[----:B01----:R-:W-:Y:S05]  /*28e0*/  ENDCOLLECTIVE ;  /* 0x000000000000791b */ /* 0x003fea0003800000 */
.L_x_48:
[----:B------:R-:W-:Y:S05]  /*28f0*/  BRA `(.L_x_49) ;  /* 0xffffffec00e87947 */ /* 0x000fea000383ffff */
        .weak           $__internal_0_$__cuda_sm3x_div_rn_noftz_f32_slowpath
        .type           $__internal_0_$__cuda_sm3x_div_rn_noftz_f32_slowpath,@function
        .size           $__internal_0_$__cuda_sm3x_div_rn_noftz_f32_slowpath,(.L_x_473 - $__internal_0_$__cuda_sm3x_div_rn_noftz_f32_slowpath)
$__internal_0_$__cuda_sm3x_div_rn_noftz_f32_slowpath:
[----:B------:R-:W-:Y:S01]  /*2900*/  SHF.R.U32.HI R13, RZ, 0x17, R3 ;  /* 0x00000017ff0d7819 */ /* 0x000fe20000011603 */
[----:B------:R-:W-:Y:S01]  /*2910*/  BSSY.RECONVERGENT B2, `(.L_x_50) ;  /* 0x0000062000027945 */ /* 0x000fe20003800200 */
[----:B------:R-:W-:Y:S02]  /*2920*/  SHF.R.U32.HI R18, RZ, 0x17, R0 ;  /* 0x00000017ff127819 */ /* 0x000fe40000011600 */
[----:B------:R-:W-:Y:S02]  /*2930*/  LOP3.LUT R13, R13, 0xff, RZ, 0xc0, !PT ;  /* 0x000000ff0d0d7812 */ /* 0x000fe400078ec0ff */
[----:B------:R-:W-:Y:S02]  /*2940*/  LOP3.LUT R18, R18, 0xff, RZ, 0xc0, !PT ;  /* 0x000000ff12127812 */ /* 0x000fe400078ec0ff */
[----:B------:R-:W-:Y:S02]  /*2950*/  IADD3 R20, PT, PT, R13, -0x1, RZ ;  /* 0xffffffff0d147810 */ /* 0x000fe40007ffe0ff */
[----:B------:R-:W-:-:S02]  /*2960*/  IADD3 R19, PT, PT, R18, -0x1, RZ ;  /* 0xffffffff12137810 */ /* 0x000fc40007ffe0ff */
[----:B------:R-:W-:-:S04]  /*2970*/  ISETP.GT.U32.AND P0, PT, R20, 0xfd, PT ;  /* 0x000000fd1400780c */ /* 0x000fc80003f04070 */
[----:B------:R-:W-:-:S13]  /*2980*/  ISETP.GT.U32.OR P0, PT, R19, 0xfd, P0 ;  /* 0x000000fd1300780c */ /* 0x000fda0000704470 */
[----:B------:R-:W-:Y:S01]  /*2990*/  @!P0 MOV R12, RZ ;  /* 0x000000ff000c8202 */ /* 0x000fe20000000f00 */
[----:B------:R-:W-:Y:S06]  /*29a0*/  @!P0 BRA `(.L_x_51) ;  /* 0x00000000005c8947 */ /* 0x000fec0003800000 */
[----:B------:R-:W-:Y:S02]  /*29b0*/  FSETP.GTU.FTZ.AND P0, PT, |R0|, +INF , PT ;  /* 0x7f8000000000780b */ /* 0x000fe40003f1c200 */
[----:B------:R-:W-:-:S04]  /*29c0*/  FSETP.GTU.FTZ.AND P1, PT, |R3|, +INF , PT ;  /* 0x7f8000000300780b */ /* 0x000fc80003f3c200 */
[----:B------:R-:W-:-:S13]  /*29d0*/  PLOP3.LUT P0, PT, P0, P1, PT, 0xf8, 0x8f ;  /* 0x00000000008f781c */ /* 0x000fda0000703f70 */
[----:B------:R-:W-:Y:S05]  /*29e0*/  @P0 BRA `(.L_x_52) ;  /* 0x00000004004c0947 */ /* 0x000fea0003800000 */
[----:B------:R-:W-:-:S13]  /*29f0*/  LOP3.LUT P0, RZ, R3, 0x7fffffff, R0, 0xc8, !PT ;  /* 0x7fffffff03ff7812 */ /* 0x000fda000780c800 */
[----:B------:R-:W-:Y:S05]  /*2a00*/  @!P0 BRA `(.L_x_53) ;  /* 0x00000004003c8947 */ /* 0x000fea0003800000 */
[C---:B------:R-:W-:Y:S02]  /*2a10*/  FSETP.NEU.FTZ.AND P3, PT, |R0|.reuse, +INF , PT ;  /* 0x7f8000000000780b */ /* 0x040fe40003f7d200 */
[----:B------:R-:W-:Y:S02]  /*2a20*/  FSETP.NEU.FTZ.AND P1, PT, |R3|, +INF , PT ;  /* 0x7f8000000300780b */ /* 0x000fe40003f3d200 */
[----:B------:R-:W-:-:S11]  /*2a30*/  FSETP.NEU.FTZ.AND P0, PT, |R0|, +INF , PT ;  /* 0x7f8000000000780b */ /* 0x000fd60003f1d200 */
[----:B------:R-:W-:Y:S05]  /*2a40*/  @!P1 BRA !P3, `(.L_x_53) ;  /* 0x00000004002c9947 */ /* 0x000fea0005800000 */
[----:B------:R-:W-:-:S04]  /*2a50*/  LOP3.LUT P3, RZ, R0, 0x7fffffff, RZ, 0xc0, !PT ;  /* 0x7fffffff00ff7812 */ /* 0x000fc8000786c0ff */
[----:B------:R-:W-:-:S13]  /*2a60*/  PLOP3.LUT P1, PT, P1, P3, PT, 0x2f, 0xf2 ;  /* 0x0000000000f2781c */ /* 0x000fda0000f26577 */
[----:B------:R-:W-:Y:S05]  /*2a70*/  @P1 BRA `(.L_x_54) ;  /* 0x0000000400181947 */ /* 0x000fea0003800000 */
[----:B------:R-:W-:-:S04]  /*2a80*/  LOP3.LUT P1, RZ, R3, 0x7fffffff, RZ, 0xc0, !PT ;  /* 0x7fffffff03ff7812 */ /* 0x000fc8000782c0ff */
[----:B------:R-:W-:-:S13]  /*2a90*/  PLOP3.LUT P0, PT, P0, P1, PT, 0x2f, 0xf2 ;  /* 0x0000000000f2781c */ /* 0x000fda0000702577 */
[----:B------:R-:W-:Y:S05]  /*2aa0*/  @P0 BRA `(.L_x_55) ;  /* 0x0000000400000947 */ /* 0x000fea0003800000 */
[----:B------:R-:W-:Y:S02]  /*2ab0*/  ISETP.GE.AND P0, PT, R19, RZ, PT ;  /* 0x000000ff1300720c */ /* 0x000fe40003f06270 */
[----:B------:R-:W-:-:S11]  /*2ac0*/  ISETP.GE.AND P1, PT, R20, RZ, PT ;  /* 0x000000ff1400720c */ /* 0x000fd60003f26270 */
[----:B------:R-:W-:Y:S01]  /*2ad0*/  @P0 MOV R12, RZ ;  /* 0x000000ff000c0202 */ /* 0x000fe20000000f00 */
[----:B------:R-:W-:Y:S01]  /*2ae0*/  @!P0 FFMA R0, R0, 1.84467440737095516160e+19, RZ ;  /* 0x5f80000000008823 */ /* 0x000fe200000000ff */
[----:B------:R-:W-:Y:S01]  /*2af0*/  @!P0 MOV R12, 0xffffffc0 ;  /* 0xffffffc0000c8802 */ /* 0x000fe20000000f00 */
[----:B------:R-:W-:-:S03]  /*2b00*/  @!P1 FFMA R3, R3, 1.84467440737095516160e+19, RZ ;  /* 0x5f80000003039823 */ /* 0x000fc600000000ff */
[----:B------:R-:W-:-:S07]  /*2b10*/  @!P1 IADD3 R12, PT, PT, R12, 0x40, RZ ;  /* 0x000000400c0c9810 */ /* 0x000fce0007ffe0ff */
.L_x_51:
[----:B------:R-:W-:Y:S01]  /*2b20*/  LEA R20, R13, 0xc0800000, 0x17 ;  /* 0xc08000000d147811 */ /* 0x000fe200078eb8ff */
[----:B------:R-:W-:Y:S01]  /*2b30*/  BSSY.RECONVERGENT B3, `(.L_x_56) ;  /* 0x0000036000037945 */ /* 0x000fe20003800200 */
[----:B------:R-:W-:Y:S02]  /*2b40*/  IADD3 R18, PT, PT, R18, -0x7f, RZ ;  /* 0xffffff8112127810 */ /* 0x000fe40007ffe0ff */
[----:B------:R-:W-:-:S03]  /*2b50*/  IADD3 R21, PT, PT, -R20, R3, RZ ;  /* 0x0000000314157210 */ /* 0x000fc60007ffe1ff */
[C---:B------:R-:W-:Y:S01]  /*2b60*/  IMAD R0, R18.reuse, -0x800000, R0 ;  /* 0xff80000012007824 */ /* 0x040fe200078e0200 */
[----:B------:R0:W1:Y:S01]  /*2b70*/  MUFU.RCP R20, R21 ;  /* 0x0000001500147308 */ /* 0x0000620000001000 */
[----:B------:R-:W-:Y:S01]  /*2b80*/  FADD.FTZ R19, -R21, -RZ ;  /* 0x800000ff15137221 */ /* 0x000fe20000010100 */
[----:B0-----:R-:W-:-:S04]  /*2b90*/  IADD3 R21, PT, PT, R18, 0x7f, -R13 ;  /* 0x0000007f12157810 */ /* 0x001fc80007ffe80d */
[----:B------:R-:W-:Y:S01]  /*2ba0*/  IADD3 R21, PT, PT, R21, R12, RZ ;  /* 0x0000000c15157210 */ /* 0x000fe20007ffe0ff */
[----:B-1----:R-:W-:-:S04]  /*2bb0*/  FFMA R3, R20, R19, 1 ;  /* 0x3f80000014037423 */ /* 0x002fc80000000013 */
[----:B------:R-:W-:-:S04]  /*2bc0*/  FFMA R3, R20, R3, R20 ;  /* 0x0000000314037223 */ /* 0x000fc80000000014 */
[----:B------:R-:W-:-:S04]  /*2bd0*/  FFMA R20, R0, R3, RZ ;  /* 0x0000000300147223 */ /* 0x000fc800000000ff */
[----:B------:R-:W-:-:S04]  /*2be0*/  FFMA R22, R19, R20, R0 ;  /* 0x0000001413167223 */ /* 0x000fc80000000000 */
[----:B------:R-:W-:-:S04]  /*2bf0*/  FFMA R20, R3, R22, R20 ;  /* 0x0000001603147223 */ /* 0x000fc80000000014 */
[----:B------:R-:W-:-:S04]  /*2c00*/  FFMA R19, R19, R20, R0 ;  /* 0x0000001413137223 */ /* 0x000fc80000000000 */
[----:B------:R-:W-:-:S05]  /*2c10*/  FFMA R0, R3, R19, R20 ;  /* 0x0000001303007223 */ /* 0x000fca0000000014 */
[----:B------:R-:W-:-:S04]  /*2c20*/  SHF.R.U32.HI R13, RZ, 0x17, R0 ;  /* 0x00000017ff0d7819 */ /* 0x000fc80000011600 */
[----:B------:R-:W-:-:S04]  /*2c30*/  LOP3.LUT R13, R13, 0xff, RZ, 0xc0, !PT ;  /* 0x000000ff0d0d7812 */ /* 0x000fc800078ec0ff */
[----:B------:R-:W-:-:S04]  /*2c40*/  IADD3 R13, PT, PT, R13, R21, RZ ;  /* 0x000000150d0d7210 */ /* 0x000fc80007ffe0ff */
[----:B------:R-:W-:-:S04]  /*2c50*/  IADD3 R12, PT, PT, R13, -0x1, RZ ;  /* 0xffffffff0d0c7810 */ /* 0x000fc80007ffe0ff */
[----:B------:R-:W-:-:S13]  /*2c60*/  ISETP.GE.U32.AND P0, PT, R12, 0xfe, PT ;  /* 0x000000fe0c00780c */ /* 0x000fda0003f06070 */
[----:B------:R-:W-:Y:S05]  /*2c70*/  @!P0 BRA `(.L_x_57) ;  /* 0x0000000000808947 */ /* 0x000fea0003800000 */
[----:B------:R-:W-:-:S13]  /*2c80*/  ISETP.GT.AND P0, PT, R13, 0xfe, PT ;  /* 0x000000fe0d00780c */ /* 0x000fda0003f04270 */
[----:B------:R-:W-:Y:S05]  /*2c90*/  @P0 BRA `(.L_x_58) ;  /* 0x00000000006c0947 */ /* 0x000fea0003800000 */
[----:B------:R-:W-:-:S13]  /*2ca0*/  ISETP.GE.AND P0, PT, R13, 0x1, PT ;  /* 0x000000010d00780c */ /* 0x000fda0003f06270 */
[----:B------:R-:W-:Y:S05]  /*2cb0*/  @P0 BRA `(.L_x_59) ;  /* 0x0000000000740947 */ /* 0x000fea0003800000 */
[----:B------:R-:W-:Y:S02]  /*2cc0*/  ISETP.GE.AND P0, PT, R13, -0x18, PT ;  /* 0xffffffe80d00780c */ /* 0x000fe40003f06270 */
[----:B------:R-:W-:-:S11]  /*2cd0*/  LOP3.LUT R0, R0, 0x80000000, RZ, 0xc0, !PT ;  /* 0x8000000000007812 */ /* 0x000fd600078ec0ff */
[----:B------:R-:W-:Y:S05]  /*2ce0*/  @!P0 BRA `(.L_x_59) ;  /* 0x0000000000688947 */ /* 0x000fea0003800000 */
[-CC-:B------:R-:W-:Y:S01]  /*2cf0*/  FFMA.RZ R12, R3, R19.reuse, R20.reuse ;  /* 0x00000013030c7223 */ /* 0x180fe2000000c014 */
[C---:B------:R-:W-:Y:S02]  /*2d00*/  ISETP.NE.AND P3, PT, R13.reuse, RZ, PT ;  /* 0x000000ff0d00720c */ /* 0x040fe40003f65270 */
[----:B------:R-:W-:Y:S02]  /*2d10*/  ISETP.NE.AND P1, PT, R13, RZ, PT ;  /* 0x000000ff0d00720c */ /* 0x000fe40003f25270 */
[----:B------:R-:W-:Y:S01]  /*2d20*/  LOP3.LUT R18, R12, 0x7fffff, RZ, 0xc0, !PT ;  /* 0x007fffff0c127812 */ /* 0x000fe200078ec0ff */
[CCC-:B------:R-:W-:Y:S01]  /*2d30*/  FFMA.RP R12, R3.reuse, R19.reuse, R20.reuse ;  /* 0x00000013030c7223 */ /* 0x1c0fe20000008014 */
[----:B------:R-:W-:Y:S01]  /*2d40*/  FFMA.RM R3, R3, R19, R20 ;  /* 0x0000001303037223 */ /* 0x000fe20000004014 */
[----:B------:R-:W-:Y:S02]  /*2d50*/  IADD3 R19, PT, PT, R13, 0x20, RZ ;  /* 0x000000200d137810 */ /* 0x000fe40007ffe0ff */
[----:B------:R-:W-:-:S02]  /*2d60*/  LOP3.LUT R18, R18, 0x800000, RZ, 0xfc, !PT ;  /* 0x0080000012127812 */ /* 0x000fc400078efcff */
[----:B------:R-:W-:Y:S02]  /*2d70*/  IADD3 R13, PT, PT, -R13, RZ, RZ ;  /* 0x000000ff0d0d7210 */ /* 0x000fe40007ffe1ff */
[----:B------:R-:W-:Y:S02]  /*2d80*/  SHF.L.U32 R19, R18, R19, RZ ;  /* 0x0000001312137219 */ /* 0x000fe400000006ff */
[----:B------:R-:W-:Y:S02]  /*2d90*/  FSETP.NEU.FTZ.AND P0, PT, R12, R3, PT ;  /* 0x000000030c00720b */ /* 0x000fe40003f1d000 */
[----:B------:R-:W-:Y:S02]  /*2da0*/  SEL R3, R13, RZ, P3 ;  /* 0x000000ff0d037207 */ /* 0x000fe40001800000 */
[----:B------:R-:W-:Y:S02]  /*2db0*/  ISETP.NE.AND P1, PT, R19, RZ, P1 ;  /* 0x000000ff1300720c */ /* 0x000fe40000f25270 */
[----:B------:R-:W-:-:S02]  /*2dc0*/  SHF.R.U32.HI R3, RZ, R3, R18 ;  /* 0x00000003ff037219 */ /* 0x000fc40000011612 */
[----:B------:R-:W-:Y:S02]  /*2dd0*/  PLOP3.LUT P0, PT, P0, P1, PT, 0xf8, 0x8f ;  /* 0x00000000008f781c */ /* 0x000fe40000703f70 */
[----:B------:R-:W-:Y:S02]  /*2de0*/  SHF.R.U32.HI R13, RZ, 0x1, R3 ;  /* 0x00000001ff0d7819 */ /* 0x000fe40000011603 */
[----:B------:R-:W-:-:S04]  /*2df0*/  SEL R12, RZ, 0x1, !P0 ;  /* 0x00000001ff0c7807 */ /* 0x000fc80004000000 */
[----:B------:R-:W-:-:S04]  /*2e00*/  LOP3.LUT R12, R12, 0x1, R13, 0xf8, !PT ;  /* 0x000000010c0c7812 */ /* 0x000fc800078ef80d */
[----:B------:R-:W-:-:S04]  /*2e10*/  LOP3.LUT R12, R12, R3, RZ, 0xc0, !PT ;  /* 0x000000030c0c7212 */ /* 0x000fc800078ec0ff */
[----:B------:R-:W-:-:S04]  /*2e20*/  IADD3 R13, PT, PT, R13, R12, RZ ;  /* 0x0000000c0d0d7210 */ /* 0x000fc80007ffe0ff */
[----:B------:R-:W-:Y:S01]  /*2e30*/  LOP3.LUT R0, R13, R0, RZ, 0xfc, !PT ;  /* 0x000000000d007212 */ /* 0x000fe200078efcff */
[----:B------:R-:W-:Y:S06]  /*2e40*/  BRA `(.L_x_59) ;  /* 0x0000000000107947 */ /* 0x000fec0003800000 */
.L_x_58:
[----:B------:R-:W-:-:S04]  /*2e50*/  LOP3.LUT R0, R0, 0x80000000, RZ, 0xc0, !PT ;  /* 0x8000000000007812 */ /* 0x000fc800078ec0ff */
[----:B------:R-:W-:Y:S01]  /*2e60*/  LOP3.LUT R0, R0, 0x7f800000, RZ, 0xfc, !PT ;  /* 0x7f80000000007812 */ /* 0x000fe200078efcff */
[----:B------:R-:W-:Y:S06]  /*2e70*/  BRA `(.L_x_59) ;  /* 0x0000000000047947 */ /* 0x000fec0003800000 */
.L_x_57:
[----:B------:R-:W-:-:S07]  /*2e80*/  LEA R0, R21, R0, 0x17 ;  /* 0x0000000015007211 */ /* 0x000fce00078eb8ff */
.L_x_59:
[----:B------:R-:W-:Y:S05]  /*2e90*/  BSYNC.RECONVERGENT B3 ;  /* 0x0000000000037941 */ /* 0x000fea0003800200 */
.L_x_56:
[----:B------:R-:W-:Y:S05]  /*2ea0*/  BRA `(.L_x_60) ;  /* 0x0000000000207947 */ /* 0x000fea0003800000 */
.L_x_55:
[----:B------:R-:W-:-:S04]  /*2eb0*/  LOP3.LUT R0, R3, 0x80000000, R0, 0x48, !PT ;  /* 0x8000000003007812 */ /* 0x000fc800078e4800 */
[----:B------:R-:W-:Y:S01]  /*2ec0*/  LOP3.LUT R0, R0, 0x7f800000, RZ, 0xfc, !PT ;  /* 0x7f80000000007812 */ /* 0x000fe200078efcff */
[----:B------:R-:W-:Y:S06]  /*2ed0*/  BRA `(.L_x_60) ;  /* 0x0000000000147947 */ /* 0x000fec0003800000 */
.L_x_54:
[----:B------:R-:W-:Y:S01]  /*2ee0*/  LOP3.LUT R0, R3, 0x80000000, R0, 0x48, !PT ;  /* 0x8000000003007812 */ /* 0x000fe200078e4800 */
[----:B------:R-:W-:Y:S06]  /*2ef0*/  BRA `(.L_x_60) ;  /* 0x00000000000c7947 */ /* 0x000fec0003800000 */
.L_x_53:
[----:B------:R-:W0:Y:S01]  /*2f00*/  MUFU.RSQ R0, -QNAN ;  /* 0xffc0000000007908 */ /* 0x000e220000001400 */
[----:B------:R-:W-:Y:S05]  /*2f10*/  BRA `(.L_x_60) ;  /* 0x0000000000047947 */ /* 0x000fea0003800000 */
.L_x_52:
[----:B------:R-:W-:-:S07]  /*2f20*/  FADD.FTZ R0, R0, R3 ;  /* 0x0000000300007221 */ /* 0x000fce0000010000 */
.L_x_60:
[----:B------:R-:W-:Y:S05]  /*2f30*/  BSYNC.RECONVERGENT B2 ;  /* 0x0000000000027941 */ /* 0x000fea0003800200 */
.L_x_50:
[----:B------:R-:W-:Y:S01]  /*2f40*/  HFMA2 R13, -RZ, RZ, 0, 0 ;  /* 0x00000000ff0d7431 */ /* 0x000fe200000001ff */
[----:B------:R-:W-:Y:S02]  /*2f50*/  MOV R12, R14 ;  /* 0x0000000e000c7202 */ /* 0x000fe40000000f00 */
[----:B0-----:R-:W-:Y:S02]  /*2f60*/  MOV R3, R0 ;  /* 0x0000000000037202 */ /* 0x001fe40000000f00 */
[----:B------:R-:W-:Y:S05]  /*2f70*/  RET.REL.NODEC R12 `(_Z28softmax_forward_online_blockILj128EEvPfS0_ii) ;  /* 0xffffffd00c207950 */ /* 0x000fea0003c3ffff */
.L_x_61:
[----:B------:R-:W-:-:S00]  /*2f80*/  BRA `(.L_x_61) ;  /* 0xfffffffc00fc7947 */ /* 0x000fc0000383ffff */
[----:B------:R-:W-:-:S00]  /*2f90*/  NOP ;  /* 0x0000000000007918 */ /* 0x000fc00000000000 */
        /* <DEDUP_REMOVED lines=14> */
.L_x_473:


//--------------------- .text._Z25softmax_kernel_block_vec4ILj128EEvPfS0_ii --------------------------
	.section	.text._Z25softmax_kernel_block_vec4ILj128EEvPfS0_ii,"ax",@progbits
	.align	128
        .global         _Z25softmax_kernel_block_vec4ILj128EEvPfS0_ii
        .type           _Z25softmax_kernel_block_vec4ILj128EEvPfS0_ii,@function
        .size           _Z25softmax_kernel_block_vec4ILj128EEvPfS0_ii,(.L_x_474 - _Z25softmax_kernel_block_vec4ILj128EEvPfS0_ii)
        .other          _Z25softmax_kernel_block_vec4ILj128EEvPfS0_ii,@"STO_CUDA_ENTRY STV_DEFAULT"
_Z25softmax_kernel_block_vec4ILj128EEvPfS0_ii:
.text._Z25softmax_kernel_block_vec4ILj128EEvPfS0_ii:
[----:B------:R-:W-:Y:S01]  /*0000*/  LDC R1, c[0x0][0x37c] ;  /* 0x0000df00ff017b82 */ /* 0x000fe20000000800 */
[----:B------:R-:W0:Y:S07]  /*0010*/  S2R R20, SR_TID.X ;  /* 0x0000000000147919 */ /* 0x000e2e0000002100 */
[----:B------:R-:W1:Y:S01]  /*0020*/  LDC R4, c[0x0][0x394] ;  /* 0x0000e500ff047b82 */ /* 0x000e620000000800 */
[----:B------:R-:W2:Y:S01]  /*0030*/  LDCU.64 UR12, c[0x0][0x358] ;  /* 0x00006b00ff0c77ac */ /* 0x000ea20008000a00 */
[----:B------:R-:W-:Y:S01]  /*0040*/  BSSY.RECONVERGENT B0, `(.L_x_62) ;  /* 0x0000064000007945 */ /* 0x000fe20003800200 */
[----:B------:R-:W-:-:S05]  /*0050*/  MOV R22, 0xff800000 ;  /* 0xff80000000167802 */ /* 0x000fca0000000f00 */
[----:B------:R-:W3:Y:S01]  /*0060*/  S2UR UR14, SR_CTAID.X ;  /* 0x00000000000e79c3 */ /* 0x000ee20000002500 */
[C---:B0-----:R-:W-:Y:S02]  /*0070*/  SHF.L.U32 R3, R20.reuse, 0x2, RZ ;  /* 0x0000000214037819 */ /* 0x041fe400000006ff */
[----:B------:R-:W-:Y:S02]  /*0080*/  LOP3.LUT R21, R20, 0x1f, RZ, 0xc0, !PT ;  /* 0x0000001f14157812 */ /* 0x000fe400078ec0ff */
[----:B-1----:R-:W-:-:S13]  /*0090*/  ISETP.GE.AND P0, PT, R3, R4, PT ;  /* 0x000000040300720c */ /* 0x002fda0003f06270 */
[----:B--23--:R-:W-:Y:S05]  /*00a0*/  @P0 BRA `(.L_x_63) ;  /* 0x0000000400740947 */ /* 0x00cfea0003800000 */
[-C--:B------:R-:W-:Y:S01]  /*00b0*/  LOP3.LUT R0, RZ, R3.reuse, RZ, 0x33, !PT ;  /* 0x00000003ff007212 */ /* 0x080fe200078e33ff */
[----:B------:R-:W-:Y:S01]  /*00c0*/  BSSY.RECONVERGENT B1, `(.L_x_64) ;  /* 0x000002f000017945 */ /* 0x000fe20003800200 */
[----:B------:R-:W-:Y:S02]  /*00d0*/  MOV R22, 0xff800000 ;  /* 0xff80000000167802 */ /* 0x000fe40000000f00 */
[----:B------:R-:W-:Y:S01]  /*00e0*/  MOV R2, R3 ;  /* 0x0000000300027202 */ /* 0x000fe20000000f00 */
[----:B------:R-:W-:-:S05]  /*00f0*/  IMAD.IADD R0, R0, 0x1, R4 ;  /* 0x0000000100007824 */ /* 0x000fca00078e0204 */
[C---:B------:R-:W-:Y:S02]  /*0100*/  ISETP.GE.U32.AND P0, PT, R0.reuse, 0xe00, PT ;  /* 0x00000e000000780c */ /* 0x040fe40003f06070 */
[----:B------:R-:W-:-:S04]  /*0110*/  LEA.HI R24, R0, 0x1, RZ, 0x17 ;  /* 0x0000000100187811 */ /* 0x000fc800078fb8ff */
[----:B------:R-:W-:-:S04]  /*0120*/  LOP3.LUT R23, R24, 0x7, RZ, 0xc0, !PT ;  /* 0x0000000718177812 */ /* 0x000fc800078ec0ff */
[----:B------:R-:W-:-:S03]  /*0130*/  ISETP.NE.AND P1, PT, R23, RZ, PT ;  /* 0x000000ff1700720c */ /* 0x000fc60003f25270 */
[----:B------:R-:W-:Y:S10]  /*0140*/  @!P0 BRA `(.L_x_65) ;  /* 0x0000000000988947 */ /* 0x000ff40003800000 */
[----:B------:R-:W0:Y:S01]  /*0150*/  LDC.64 R28, c[0x0][0x380] ;  /* 0x0000e000ff1c7b82 */ /* 0x000e220000000a00 */
[----:B------:R-:W-:Y:S01]  /*0160*/  LOP3.LUT R26, R24, 0xfffff8, RZ, 0xc0, !PT ;  /* 0x00fffff8181a7812 */ /* 0x000fe200078ec0ff */
[----:B------:R-:W-:Y:S01]  /*0170*/  IMAD R25, R4, UR14, R3 ;  /* 0x0000000e04197c24 */ /* 0x000fe2000f8e0203 */
[----:B------:R-:W-:Y:S02]  /*0180*/  MOV R22, 0xff800000 ;  /* 0xff80000000167802 */ /* 0x000fe40000000f00 */
[----:B------:R-:W-:Y:S01]  /*0190*/  MOV R2, R3 ;  /* 0x0000000300027202 */ /* 0x000fe20000000f00 */
[----:B------:R-:W-:Y:S01]  /*01a0*/  IMAD.MOV R26, RZ, RZ, -R26 ;  /* 0x000000ffff1a7224 */ /* 0x000fe200078e0a1a */
[----:B0-----:R-:W-:-:S05]  /*01b0*/  IADD3 R28, P0, PT, R28, 0x2000, RZ ;  /* 0x000020001c1c7810 */ /* 0x001fca0007f1e0ff */
[----:B------:R-:W-:-:S08]  /*01c0*/  IMAD.X R29, RZ, RZ, R29, P0 ;  /* 0x000000ffff1d7224 */ /* 0x000fd000000e061d */
.L_x_66:
[----:B------:R-:W-:-:S05]  /*01d0*/  IMAD.WIDE R30, R25, 0x4, R28 ;  /* 0x00000004191e7825 */ /* 0x000fca00078e021c */
[----:B------:R-:W2:Y:S04]  /*01e0*/  LDG.E.128 R12, desc[UR12][R30.64+-0x2000] ;  /* 0xffe0000c1e0c7981 */ /* 0x000ea8000c1e1d00 */
[----:B------:R-:W3:Y:S04]  /*01f0*/  LDG.E.128 R16, desc[UR12][R30.64+-0x1800] ;  /* 0xffe8000c1e107981 */ /* 0x000ee8000c1e1d00 */
[----:B------:R-:W4:Y:S04]  /*0200*/  LDG.E.128 R8, desc[UR12][R30.64+-0x1000] ;  /* 0xfff0000c1e087981 */ /* 0x000f28000c1e1d00 */
[----:B------:R-:W5:Y:S01]  /*0210*/  LDG.E.128 R4, desc[UR12][R30.64+-0x800] ;  /* 0xfff8000c1e047981 */ /* 0x000f62000c1e1d00 */
[----:B--2---:R-:W-:-:S04]  /*0220*/  FMNMX3 R12, R22, R12, R13, !PT ;  /* 0x0000000c160c7276 */ /* 0x004fc8000780000d */
[----:B------:R-:W-:-:S04]  /*0230*/  FMNMX3 R12, R12, R14, R15, !PT ;  /* 0x0000000e0c0c7276 */ /* 0x000fc8000780000f */
[----:B---3--:R-:W-:-:S04]  /*0240*/  FMNMX3 R12, R12, R16, R17, !PT ;  /* 0x000000100c0c7276 */ /* 0x008fc80007800011 */
[----:B------:R-:W-:Y:S02]  /*0250*/  FMNMX3 R18, R12, R18, R19, !PT ;  /* 0x000000120c127276 */ /* 0x000fe40007800013 */
[----:B------:R-:W2:Y:S02]  /*0260*/  LDG.E.128 R12, desc[UR12][R30.64] ;  /* 0x0000000c1e0c7981 */ /* 0x000ea4000c1e1d00 */
[----:B----4-:R-:W-:-:S04]  /*0270*/  FMNMX3 R8, R18, R8, R9, !PT ;  /* 0x0000000812087276 */ /* 0x010fc80007800009 */
[----:B------:R-:W-:Y:S02]  /*0280*/  FMNMX3 R16, R8, R10, R11, !PT ;  /* 0x0000000a08107276 */ /* 0x000fe4000780000b */
[----:B------:R-:W3:Y:S02]  /*0290*/  LDG.E.128 R8, desc[UR12][R30.64+0x800] ;  /* 0x0008000c1e087981 */ /* 0x000ee4000c1e1d00 */
[----:B-----5:R-:W-:Y:S02]  /*02a0*/  FMNMX3 R4, R16, R4, R5, !PT ;  /* 0x0000000410047276 */ /* 0x020fe40007800005 */
[----:B------:R-:W4:Y:S02]  /*02b0*/  LDG.E.128 R16, desc[UR12][R30.64+0x1800] ;  /* 0x0018000c1e107981 */ /* 0x000f24000c1e1d00 */
[----:B------:R-:W-:Y:S02]  /*02c0*/  FMNMX3 R22, R4, R6, R7, !PT ;  /* 0x0000000604167276 */ /* 0x000fe40007800007 */
[----:B------:R-:W5:Y:S01]  /*02d0*/  LDG.E.128 R4, desc[UR12][R30.64+0x1000] ;  /* 0x0010000c1e047981 */ /* 0x000f62000c1e1d00 */
[----:B------:R-:W-:-:S04]  /*02e0*/  IADD3 R26, PT, PT, R26, 0x8, RZ ;  /* 0x000000081a1a7810 */ /* 0x000fc80007ffe0ff */
[----:B------:R-:W-:Y:S01]  /*02f0*/  ISETP.NE.AND P0, PT, R26, RZ, PT ;  /* 0x000000ff1a00720c */ /* 0x000fe20003f05270 */
[----:B------:R-:W-:Y:S01]  /*0300*/  VIADD R25, R25, 0x1000 ;  /* 0x0000100019197836 */ /* 0x000fe20000000000 */
[----:B------:R-:W-:Y:S02]  /*0310*/  IADD3 R2, PT, PT, R2, 0x1000, RZ ;  /* 0x0000100002027810 */ /* 0x000fe40007ffe0ff */
[----:B--2---:R-:W-:-:S04]  /*0320*/  FMNMX3 R12, R22, R12, R13, !PT ;  /* 0x0000000c160c7276 */ /* 0x004fc8000780000d */
[----:B------:R-:W-:-:S04]  /*0330*/  FMNMX3 R12, R12, R14, R15, !PT ;  /* 0x0000000e0c0c7276 */ /* 0x000fc8000780000f */
[----:B---3--:R-:W-:-:S04]  /*0340*/  FMNMX3 R8, R12, R8, R9, !PT ;  /* 0x000000080c087276 */ /* 0x008fc80007800009 */
[----:B------:R-:W-:-:S04]  /*0350*/  FMNMX3 R8, R8, R10, R11, !PT ;  /* 0x0000000a08087276 */ /* 0x000fc8000780000b */
[----:B-----5:R-:W-:-:S04]  /*0360*/  FMNMX3 R4, R8, R4, R5, !PT ;  /* 0x0000000408047276 */ /* 0x020fc80007800005 */
[----:B------:R-:W-:-:S04]  /*0370*/  FMNMX3 R4, R4, R6, R7, !PT ;  /* 0x0000000604047276 */ /* 0x000fc80007800007 */
[----:B----4-:R-:W-:-:S04]  /*0380*/  FMNMX3 R4, R4, R16, R17, !PT ;  /* 0x0000001004047276 */ /* 0x010fc80007800011 */
[----:B------:R-:W-:Y:S01]  /*0390*/  FMNMX3 R22, R4, R18, R19, !PT ;  /* 0x0000001204167276 */ /* 0x000fe20007800013 */
[----:B------:R-:W-:Y:S06]  /*03a0*/  @P0 BRA `(.L_x_66) ;  /* 0xfffffffc00880947 */ /* 0x000fec000383ffff */
.L_x_65:
[----:B------:R-:W-:Y:S05]  /*03b0*/  BSYNC.RECONVERGENT B1 ;  /* 0x0000000000017941 */ /* 0x000fea0003800200 */
.L_x_64:
[----:B------:R-:W-:Y:S05]  /*03c0*/  @!P1 BRA `(.L_x_63) ;  /* 0x0000000000ac9947 */ /* 0x000fea0003800000 */
[----:B------:R-:W-:Y:S01]  /*03d0*/  ISETP.GE.U32.AND P0, PT, R23, 0x4, PT ;  /* 0x000000041700780c */ /* 0x000fe20003f06070 */
[----:B------:R-:W-:Y:S01]  /*03e0*/  BSSY.RECONVERGENT B1, `(.L_x_67) ;  /* 0x0000014000017945 */ /* 0x000fe20003800200 */
[----:B------:R-:W-:-:S11]  /*03f0*/  LOP3.LUT P1, R24, R24, 0x3, RZ, 0xc0, !PT ;  /* 0x0000000318187812 */ /* 0x000fd6000782c0ff */
[----:B------:R-:W-:Y:S05]  /*0400*/  @!P0 BRA `(.L_x_68) ;  /* 0x0000000000448947 */ /* 0x000fea0003800000 */
[----:B------:R-:W0:Y:S08]  /*0410*/  LDC R5, c[0x0][0x394] ;  /* 0x0000e500ff057b82 */ /* 0x000e300000000800 */
[----:B------:R-:W1:Y:S01]  /*0420*/  LDC.64 R26, c[0x0][0x380] ;  /* 0x0000e000ff1a7b82 */ /* 0x000e620000000a00 */
[----:B0-----:R-:W-:-:S04]  /*0430*/  IMAD R5, R5, UR14, R2 ;  /* 0x0000000e05057c24 */ /* 0x001fc8000f8e0202 */
[----:B-1----:R-:W-:-:S05]  /*0440*/  IMAD.WIDE R26, R5, 0x4, R26 ;  /* 0x00000004051a7825 */ /* 0x002fca00078e021a */
[----:B------:R-:W2:Y:S04]  /*0450*/  LDG.E.128 R4, desc[UR12][R26.64] ;  /* 0x0000000c1a047981 */ /* 0x000ea8000c1e1d00 */
[----:B------:R-:W3:Y:S04]  /*0460*/  LDG.E.128 R8, desc[UR12][R26.64+0x800] ;  /* 0x0008000c1a087981 */ /* 0x000ee8000c1e1d00 */
[----:B------:R-:W4:Y:S04]  /*0470*/  LDG.E.128 R12, desc[UR12][R26.64+0x1000] ;  /* 0x0010000c1a0c7981 */ /* 0x000f28000c1e1d00 */
[----:B------:R-:W5:Y:S01]  /*0480*/  LDG.E.128 R16, desc[UR12][R26.64+0x1800] ;  /* 0x0018000c1a107981 */ /* 0x000f62000c1e1d00 */
[----:B------:R-:W-:-:S02]  /*0490*/  IADD3 R2, PT, PT, R2, 0x800, RZ ;  /* 0x0000080002027810 */ /* 0x000fc40007ffe0ff */
[----:B--2---:R-:W-:-:S04]  /*04a0*/  FMNMX3 R4, R22, R4, R5, !PT ;  /* 0x0000000416047276 */ /* 0x004fc80007800005 */
[----:B------:R-:W-:-:S04]  /*04b0*/  FMNMX3 R4, R4, R6, R7, !PT ;  /* 0x0000000604047276 */ /* 0x000fc80007800007 */
[----:B---3--:R-:W-:-:S04]  /*04c0*/  FMNMX3 R4, R4, R8, R9, !PT ;  /* 0x0000000804047276 */ /* 0x008fc80007800009 */
[----:B------:R-:W-:-:S04]  /*04d0*/  FMNMX3 R4, R4, R10, R11, !PT ;  /* 0x0000000a04047276 */ /* 0x000fc8000780000b */
[----:B----4-:R-:W-:-:S04]  /*04e0*/  FMNMX3 R4, R4, R12, R13, !PT ;  /* 0x0000000c04047276 */ /* 0x010fc8000780000d */
[----:B------:R-:W-:-:S04]  /*04f0*/  FMNMX3 R4, R4, R14, R15, !PT ;  /* 0x0000000e04047276 */ /* 0x000fc8000780000f */
[----:B-----5:R-:W-:-:S04]  /*0500*/  FMNMX3 R4, R4, R16, R17, !PT ;  /* 0x0000001004047276 */ /* 0x020fc80007800011 */
[----:B------:R-:W-:-:S07]  /*0510*/  FMNMX3 R22, R4, R18, R19, !PT ;  /* 0x0000001204167276 */ /* 0x000fce0007800013 */
.L_x_68:
[----:B------:R-:W-:Y:S05]  /*0520*/  BSYNC.RECONVERGENT B1 ;  /* 0x0000000000017941 */ /* 0x000fea0003800200 */
.L_x_67:
[----:B------:R-:W-:Y:S05]  /*0530*/  @!P1 BRA `(.L_x_63) ;  /* 0x0000000000509947 */ /* 0x000fea0003800000 */
[----:B------:R-:W-:Y:S02]  /*0540*/  ISETP.NE.AND P1, PT, R24, 0x1, PT ;  /* 0x000000011800780c */ /* 0x000fe40003f25270 */
[----:B------:R-:W-:-:S11]  /*0550*/  LOP3.LUT P0, RZ, R0, 0x200, RZ, 0xc0, !PT ;  /* 0x0000020000ff7812 */ /* 0x000fd6000780c0ff */
[----:B------:R-:W0:Y:S08]  /*0560*/  @P1 LDC R7, c[0x0][0x394] ;  /* 0x0000e500ff071b82 */ /* 0x000e300000000800 */
[----:B------:R-:W1:Y:S08]  /*0570*/  @P1 LDC.64 R4, c[0x0][0x380] ;  /* 0x0000e000ff041b82 */ /* 0x000e700000000a00 */
[----:B------:R-:W2:Y:S08]  /*0580*/  @!P0 LDC R15, c[0x0][0x394] ;  /* 0x0000e500ff0f8b82 */ /* 0x000eb00000000800 */
[----:B------:R-:W3:Y:S01]  /*0590*/  @!P0 LDC.64 R12, c[0x0][0x380] ;  /* 0x0000e000ff0c8b82 */ /* 0x000ee20000000a00 */
[----:B0-----:R-:W-:Y:S01]  /*05a0*/  @P1 IMAD R7, R7, UR14, R2 ;  /* 0x0000000e07071c24 */ /* 0x001fe2000f8e0202 */
[----:B------:R-:W-:-:S03]  /*05b0*/  @P1 IADD3 R2, PT, PT, R2, 0x400, RZ ;  /* 0x0000040002021810 */ /* 0x000fc60007ffe0ff */
[----:B-1----:R-:W-:-:S05]  /*05c0*/  @P1 IMAD.WIDE R16, R7, 0x4, R4 ;  /* 0x0000000407101825 */ /* 0x002fca00078e0204 */
[----:B------:R-:W4:Y:S01]  /*05d0*/  @P1 LDG.E.128 R4, desc[UR12][R16.64] ;  /* 0x0000000c10041981 */ /* 0x000f22000c1e1d00 */
[----:B--2---:R-:W-:-:S03]  /*05e0*/  @!P0 IMAD R15, R15, UR14, R2 ;  /* 0x0000000e0f0f8c24 */ /* 0x004fc6000f8e0202 */
[----:B------:R-:W2:Y:S01]  /*05f0*/  @P1 LDG.E.128 R8, desc[UR12][R16.64+0x800] ;  /* 0x0008000c10081981 */ /* 0x000ea2000c1e1d00 */
[----:B---3--:R-:W-:-:S06]  /*0600*/  @!P0 IMAD.WIDE R12, R15, 0x4, R12 ;  /* 0x000000040f0c8825 */ /* 0x008fcc00078e020c */
[----:B------:R-:W3:Y:S01]  /*0610*/  @!P0 LDG.E.128 R12, desc[UR12][R12.64] ;  /* 0x0000000c0c0c8981 */ /* 0x000ee2000c1e1d00 */
[----:B----4-:R-:W-:-:S04]  /*0620*/  @P1 FMNMX3 R4, R22, R4, R5, !PT ;  /* 0x0000000416041276 */ /* 0x010fc80007800005 */
[----:B------:R-:W-:-:S04]  /*0630*/  @P1 FMNMX3 R4, R4, R6, R7, !PT ;  /* 0x0000000604041276 */ /* 0x000fc80007800007 */
[----:B--2---:R-:W-:-:S04]  /*0640*/  @P1 FMNMX3 R4, R4, R8, R9, !PT ;  /* 0x0000000804041276 */ /* 0x004fc80007800009 */
[----:B------:R-:W-:-:S04]  /*0650*/  @P1 FMNMX3 R22, R4, R10, R11, !PT ;  /* 0x0000000a04161276 */ /* 0x000fc8000780000b */
[----:B---3--:R-:W-:-:S04]  /*0660*/  @!P0 FMNMX3 R0, R22, R12, R13, !PT ;  /* 0x0000000c16008276 */ /* 0x008fc8000780000d */
[----:B------:R-:W-:-:S07]  /*0670*/  @!P0 FMNMX3 R22, R0, R14, R15, !PT ;  /* 0x0000000e00168276 */ /* 0x000fce000780000f */
.L_x_63:
[----:B------:R-:W-:Y:S05]  /*0680*/  BSYNC.RECONVERGENT B0 ;  /* 0x0000000000007941 */ /* 0x000fea0003800200 */
.L_x_62:
[----:B------:R-:W0:Y:S01]  /*0690*/  SHFL.DOWN PT, R5, R22, 0x10, 0x1f ;  /* 0x0a001f0016057f89 */ /* 0x000e2200000e0000 */
[----:B------:R-:W1:Y:S01]  /*06a0*/  S2UR UR5, SR_CgaCtaId ;  /* 0x00000000000579c3 */ /* 0x000e620000008800 */
[C---:B------:R-:W-:Y:S01]  /*06b0*/  ISETP.NE.AND P0, PT, R21.reuse, RZ, PT ;  /* 0x000000ff1500720c */ /* 0x040fe20003f05270 */
[----:B------:R-:W-:Y:S01]  /*06c0*/  UMOV UR4, 0x400 ;  /* 0x0000040000047882 */ /* 0x000fe20000000000 */
[----:B------:R-:W-:Y:S02]  /*06d0*/  SHF.R.U32.HI R15, RZ, 0x3, R20 ;  /* 0x00000003ff0f7819 */ /* 0x000fe40000011614 */
[----:B------:R-:W-:Y:S02]  /*06e0*/  ISETP.GT.U32.AND P1, PT, R21, 0x3, PT ;  /* 0x000000031500780c */ /* 0x000fe40003f24070 */
[----:B------:R-:W-:Y:S02]  /*06f0*/  LOP3.LUT R15, R15, 0x7c, RZ, 0xc0, !PT ;  /* 0x0000007c0f0f7812 */ /* 0x000fe400078ec0ff */
[----:B------:R-:W-:-:S02]  /*0700*/  ISETP.GT.U32.AND P2, PT, R20, 0x1f, PT ;  /* 0x0000001f1400780c */ /* 0x000fc40003f44070 */
[----:B0-----:R-:W-:Y:S01]  /*0710*/  FMNMX R5, R5, R22, !PT ;  /* 0x0000001605057209 */ /* 0x001fe20007800000 */
[----:B-1----:R-:W-:-:S04]  /*0720*/  ULEA UR4, UR5, UR4, 0x18 ;  /* 0x0000000405047291 */ /* 0x002fc8000f8ec0ff */
[----:B------:R-:W0:Y:S02]  /*0730*/  SHFL.DOWN PT, R0, R5, 0x8, 0x1f ;  /* 0x09001f0005007f89 */ /* 0x000e2400000e0000 */
[----:B------:R-:W-:Y:S02]  /*0740*/  LEA R21, R21, UR4, 0x2 ;  /* 0x0000000415157c11 */ /* 0x000fe4000f8e10ff */
[----:B0-----:R-:W-:-:S05]  /*0750*/  FMNMX R0, R5, R0, !PT ;  /* 0x0000000005007209 */ /* 0x001fca0007800000 */
[----:B------:R-:W0:Y:S02]  /*0760*/  SHFL.DOWN PT, R7, R0, 0x4, 0x1f ;  /* 0x08801f0000077f89 */ /* 0x000e2400000e0000 */
[----:B0-----:R-:W-:Y:S01]  /*0770*/  FMNMX R7, R0, R7, !PT ;  /* 0x0000000700077209 */ /* 0x001fe20007800000 */
[----:B------:R-:W-:-:S04]  /*0780*/  IMAD.MOV.U32 R0, RZ, RZ, -0x800000 ;  /* 0xff800000ff007424 */ /* 0x000fc800078e00ff */
[----:B------:R-:W0:Y:S02]  /*0790*/  SHFL.DOWN PT, R2, R7, 0x2, 0x1f ;  /* 0x08401f0007027f89 */ /* 0x000e2400000e0000 */
[----:B0-----:R-:W-:-:S05]  /*07a0*/  FMNMX R2, R7, R2, !PT ;  /* 0x0000000207027209 */ /* 0x001fca0007800000 */
[----:B------:R-:W0:Y:S02]  /*07b0*/  SHFL.DOWN PT, R9, R2, 0x1, 0x1f ;  /* 0x08201f0002097f89 */ /* 0x000e2400000e0000 */
[----:B0-----:R-:W-:-:S05]  /*07c0*/  FMNMX R4, R2, R9, !PT ;  /* 0x0000000902047209 */ /* 0x001fca0007800000 */
[----:B------:R0:W-:Y:S01]  /*07d0*/  @!P0 STS [R15+UR4], R4 ;  /* 0x000000040f008988 */ /* 0x0001e20008000804 */
[----:B------:R-:W-:Y:S06]  /*07e0*/  BAR.SYNC.DEFER_BLOCKING 0x0 ;  /* 0x0000000000007b1d */ /* 0x000fec0000010000 */
[----:B------:R0:W1:Y:S01]  /*07f0*/  @!P1 LDS R0, [R21] ;  /* 0x0000000015009984 */ /* 0x0000620000000800 */
[----:B------:R-:W-:Y:S05]  /*0800*/  @P2 BRA `(.L_x_69) ;  /* 0x0000000000302947 */ /* 0x000fea0003800000 */
[----:B------:R-:W-:-:S03]  /*0810*/  UMOV UR5, 0xffffffff ;  /* 0xffffffff00057882 */ /* 0x000fc60000000000 */
[----:B------:R-:W-:Y:S05]  /*0820*/  BRA.DIV UR5, `(.L_x_70) ;  /* 0x0000001605d07947 */ /* 0x000fea000b800000 */
[----:B-1----:R-:W1:Y:S02]  /*0830*/  SHFL.DOWN PT, R5, R0, 0x10, 0x1f ;  /* 0x0a001f0000057f89 */ /* 0x002e6400000e0000 */
[----:B-1----:R-:W-:-:S05]  /*0840*/  FMNMX R5, R0, R5, !PT ;  /* 0x0000000500057209 */ /* 0x002fca0007800000 */
[----:B------:R-:W1:Y:S02]  /*0850*/  SHFL.DOWN PT, R2, R5, 0x8, 0x1f ;  /* 0x09001f0005027f89 */ /* 0x000e6400000e0000 */
[----:B-1----:R-:W-:-:S05]  /*0860*/  FMNMX R2, R5, R2, !PT ;  /* 0x0000000205027209 */ /* 0x002fca0007800000 */
[----:B------:R-:W1:Y:S02]  /*0870*/  SHFL.DOWN PT, R7, R2, 0x4, 0x1f ;  /* 0x08801f0002077f89 */ /* 0x000e6400000e0000 */
[----:B-1----:R-:W-:-:S05]  /*0880*/  FMNMX R7, R2, R7, !PT ;  /* 0x0000000702077209 */ /* 0x002fca0007800000 */
[----:B0-----:R-:W0:Y:S02]  /*0890*/  SHFL.DOWN PT, R4, R7, 0x2, 0x1f ;  /* 0x08401f0007047f89 */ /* 0x001e2400000e0000 */
[----:B0-----:R-:W-:-:S05]  /*08a0*/  FMNMX R4, R7, R4, !PT ;  /* 0x0000000407047209 */ /* 0x001fca0007800000 */
[----:B------:R0:W1:Y:S02]  /*08b0*/  SHFL.DOWN PT, R9, R4, 0x1, 0x1f ;  /* 0x08201f0004097f89 */ /* 0x00006400000e0000 */
.L_x_97:
[----:B-1----:R-:W-:-:S07]  /*08c0*/  FMNMX R0, R4, R9, !PT ;  /* 0x0000000904007209 */ /* 0x002fce0007800000 */
.L_x_69:
[----:B------:R-:W-:Y:S05]  /*08d0*/  WARPSYNC.ALL ;  /* 0x0000000000007948 */ /* 0x000fea0003800000 */
[----:B------:R-:W-:Y:S01]  /*08e0*/  BAR.SYNC.DEFER_BLOCKING 0x0 ;  /* 0x0000000000007b1d */ /* 0x000fe20000010000 */
[----:B------:R-:W-:Y:S01]  /*08f0*/  ISETP.NE.AND P2, PT, R20, RZ, PT ;  /* 0x000000ff1400720c */ /* 0x000fe20003f45270 */
[----:B------:R-:W-:-:S06]  /*0900*/  HFMA2 R16, -RZ, RZ, 0, 0 ;  /* 0x00000000ff107431 */ /* 0x000fcc00000001ff */
[----:B------:R-:W2:Y:S01]  /*0910*/  LDC R14, c[0x0][0x394] ;  /* 0x0000e500ff0e7b82 */ /* 0x000ea20000000800 */
[----:B------:R-:W-:Y:S05]  /*0920*/  BSSY.RECONVERGENT B0, `(.L_x_71) ;  /* 0x000008f000007945 */ /* 0x000fea0003800200 */
[----:B-1----:R1:W-:Y:S02]  /*0930*/  @!P2 STS [UR4+0x10], R0 ;  /* 0x00001000ff00a988 */ /* 0x0023e40008000804 */
[----:B------:R-:W-:Y:S01]  /*0940*/  BAR.SYNC.DEFER_BLOCKING 0x0 ;  /* 0x0000000000007b1d */ /* 0x000fe20000010000 */
[----:B--2---:R-:W-:-:S05]  /*0950*/  ISETP.GE.AND P2, PT, R3, R14, PT ;  /* 0x0000000e0300720c */ /* 0x004fca0003f46270 */
[----:B------:R-:W2:Y:S08]  /*0960*/  LDS R2, [UR4+0x10] ;  /* 0x00001004ff027984 */ /* 0x000eb00008000800 */
[----:B-1----:R-:W-:Y:S05]  /*0970*/  @P2 BRA `(.L_x_72) ;  /* 0x0000000800242947 */ /* 0x002fea0003800000 */
[----:B------:R-:W-:Y:S01]  /*0980*/  LOP3.LUT R5, RZ, R3, RZ, 0x33, !PT ;  /* 0x00000003ff057212 */ /* 0x000fe200078e33ff */
[----:B------:R-:W-:Y:S01]  /*0990*/  BSSY.RECONVERGENT B1, `(.L_x_73) ;  /* 0x0000031000017945 */ /* 0x000fe20003800200 */
[----:B------:R-:W-:Y:S02]  /*09a0*/  IMAD.MOV.U32 R16, RZ, RZ, RZ ;  /* 0x000000ffff107224 */ /* 0x000fe400078e00ff */
[----:B------:R-:W-:-:S04]  /*09b0*/  IADD3 R5, PT, PT, R5, R14, RZ ;  /* 0x0000000e05057210 */ /* 0x000fc80007ffe0ff */
[C---:B------:R-:W-:Y:S02]  /*09c0*/  LOP3.LUT P2, RZ, R5.reuse, 0x200, RZ, 0xc0, !PT ;  /* 0x0000020005ff7812 */ /* 0x040fe4000784c0ff */
[----:B------:R-:W-:-:S11]  /*09d0*/  ISETP.GE.U32.AND P3, PT, R5, 0x200, PT ;  /* 0x000002000500780c */ /* 0x000fd60003f66070 */
[----:B------:R-:W-:Y:S05]  /*09e0*/  @P2 BRA `(.L_x_74) ;  /* 0x0000000000ac2947 */ /* 0x000fea0003800000 */
[----:B------:R-:W1:Y:S01]  /*09f0*/  LDC.64 R10, c[0x0][0x380] ;  /* 0x0000e000ff0a7b82 */ /* 0x000e620000000a00 */
[----:B------:R-:W-:-:S04]  /*0a00*/  IMAD R5, R14, UR14, R3 ;  /* 0x0000000e0e057c24 */ /* 0x000fc8000f8e0203 */
[----:B-1----:R-:W-:-:S05]  /*0a10*/  IMAD.WIDE.U32 R10, R5, 0x4, R10 ;  /* 0x00000004050a7825 */ /* 0x002fca00078e000a */
[----:B0-----:R-:W2:Y:S01]  /*0a20*/  LDG.E.128 R4, desc[UR12][R10.64] ;  /* 0x0000000c0a047981 */ /* 0x001ea2000c1e1d00 */
[----:B------:R-:W-:Y:S01]  /*0a30*/  HFMA2 R8, -RZ, RZ, 3.7421875, 0 ;  /* 0x437c0000ff087431 */ /* 0x000fe200000001ff */
[----:B------:R-:W-:Y:S02]  /*0a40*/  MOV R17, 0x3bbb989d ;  /* 0x3bbb989d00117802 */ /* 0x000fe40000000f00 */
[----:B------:R-:W-:Y:S01]  /*0a50*/  IADD3 R3, PT, PT, R3, 0x200, RZ ;  /* 0x0000020003037810 */ /* 0x000fe20007ffe0ff */
[C---:B--2---:R-:W-:Y:S01]  /*0a60*/  FADD R9, -R2.reuse, R4 ;  /* 0x0000000402097221 */ /* 0x044fe20000000100 */
[C---:B------:R-:W-:Y:S01]  /*0a70*/  FADD R16, -R2.reuse, R5 ;  /* 0x0000000502107221 */ /* 0x040fe20000000100 */
[C---:B------:R-:W-:Y:S01]  /*0a80*/  FADD R6, -R2.reuse, R6 ;  /* 0x0000000602067221 */ /* 0x040fe20000000100 */
[----:B------:R-:W-:Y:S01]  /*0a90*/  FADD R10, -R2, R7 ;  /* 0x00000007020a7221 */ /* 0x000fe20000000100 */
[-C--:B------:R-:W-:Y:S01]  /*0aa0*/  FFMA.SAT R13, R9, R17.reuse, 0.5 ;  /* 0x3f000000090d7423 */ /* 0x080fe20000002011 */
[----:B------:R-:W-:-:S03]  /*0ab0*/  FFMA.SAT R5, R16, R17, 0.5 ;  /* 0x3f00000010057423 */ /* 0x000fc60000002011 */
[-C--:B------:R-:W-:Y:S01]  /*0ac0*/  FFMA.RM R0, R13, R8.reuse, 12582913 ;  /* 0x4b4000010d007423 */ /* 0x080fe20000004008 */
[-C--:B------:R-:W-:Y:S01]  /*0ad0*/  FFMA.RM R4, R5, R8.reuse, 12582913 ;  /* 0x4b40000105047423 */ /* 0x080fe20000004008 */
[-C--:B------:R-:W-:Y:S01]  /*0ae0*/  FFMA.SAT R5, R6, R17.reuse, 0.5 ;  /* 0x3f00000006057423 */ /* 0x080fe20000002011 */
[----:B------:R-:W-:Y:S01]  /*0af0*/  FFMA.SAT R13, R10, R17, 0.5 ;  /* 0x3f0000000a0d7423 */ /* 0x000fe20000002011 */
[----:B------:R-:W-:Y:S01]  /*0b00*/  FADD R12, R0, -12583039 ;  /* 0xcb40007f000c7421 */ /* 0x000fe20000000000 */
[----:B------:R-:W-:Y:S01]  /*0b10*/  FADD R11, R4, -12583039 ;  /* 0xcb40007f040b7421 */ /* 0x000fe20000000000 */
[-C--:B------:R-:W-:Y:S01]  /*0b20*/  FFMA.RM R5, R5, R8.reuse, 12582913 ;  /* 0x4b40000105057423 */ /* 0x080fe20000004008 */
[----:B------:R-:W-:Y:S01]  /*0b30*/  FFMA.RM R13, R13, R8, 12582913 ;  /* 0x4b4000010d0d7423 */ /* 0x000fe20000004008 */
[----:B------:R-:W-:Y:S01]  /*0b40*/  FFMA R12, R9, 1.4426950216293334961, -R12 ;  /* 0x3fb8aa3b090c7823 */ /* 0x000fe2000000080c */
[----:B------:R-:W-:Y:S01]  /*0b50*/  FFMA R11, R16, 1.4426950216293334961, -R11 ;  /* 0x3fb8aa3b100b7823 */ /* 0x000fe2000000080b */
[----:B------:R-:W-:-:S02]  /*0b60*/  IMAD.SHL.U32 R0, R0, 0x800000, RZ ;  /* 0x0080000000007824 */ /* 0x000fc400078e00ff */
[----:B------:R-:W-:Y:S01]  /*0b70*/  FADD R17, R13, -12583039 ;  /* 0xcb40007f0d117421 */ /* 0x000fe20000000000 */
[----:B------:R-:W-:Y:S01]  /*0b80*/  FFMA R12, R9, 1.925963033500011079e-08, R12 ;  /* 0x32a57060090c7823 */ /* 0x000fe2000000000c */
[C---:B------:R-:W-:Y:S01]  /*0b90*/  FADD R9, R5.reuse, -12583039 ;  /* 0xcb40007f05097421 */ /* 0x040fe20000000000 */
[----:B------:R-:W-:Y:S01]  /*0ba0*/  FFMA R11, R16, 1.925963033500011079e-08, R11 ;  /* 0x32a57060100b7823 */ /* 0x000fe2000000000b */
[----:B------:R-:W-:Y:S01]  /*0bb0*/  FFMA R17, R10, 1.4426950216293334961, -R17 ;  /* 0x3fb8aa3b0a117823 */ /* 0x000fe20000000811 */
[----:B------:R-:W0:Y:S01]  /*0bc0*/  MUFU.EX2 R7, R12 ;  /* 0x0000000c00077308 */ /* 0x000e220000000800 */
[----:B------:R-:W-:Y:S01]  /*0bd0*/  FFMA R9, R6, 1.4426950216293334961, -R9 ;  /* 0x3fb8aa3b06097823 */ /* 0x000fe20000000809 */
[----:B------:R-:W-:Y:S01]  /*0be0*/  SHF.L.U32 R5, R5, 0x17, RZ ;  /* 0x0000001705057819 */ /* 0x000fe200000006ff */
[----:B------:R-:W-:Y:S01]  /*0bf0*/  FFMA R17, R10, 1.925963033500011079e-08, R17 ;  /* 0x32a570600a117823 */ /* 0x000fe20000000011 */
[----:B------:R-:W-:Y:S02]  /*0c00*/  IMAD.SHL.U32 R13, R13, 0x800000, RZ ;  /* 0x008000000d0d7824 */ /* 0x000fe400078e00ff */
[----:B------:R-:W-:Y:S01]  /*0c10*/  FFMA R6, R6, 1.925963033500011079e-08, R9 ;  /* 0x32a5706006067823 */ /* 0x000fe20000000009 */
[----:B------:R-:W-:Y:S01]  /*0c20*/  SHF.L.U32 R9, R4, 0x17, RZ ;  /* 0x0000001704097819 */ /* 0x000fe200000006ff */
[----:B------:R-:W1:Y:S08]  /*0c30*/  MUFU.EX2 R11, R11 ;  /* 0x0000000b000b7308 */ /* 0x000e700000000800 */
[----:B------:R-:W2:Y:S01]  /*0c40*/  MUFU.EX2 R6, R6 ;  /* 0x0000000600067308 */ /* 0x000ea20000000800 */
[----:B0-----:R-:W-:-:S07]  /*0c50*/  FFMA R0, R0, R7, RZ ;  /* 0x0000000700007223 */ /* 0x001fce00000000ff */
[----:B------:R-:W0:Y:S01]  /*0c60*/  MUFU.EX2 R17, R17 ;  /* 0x0000001100117308 */ /* 0x000e220000000800 */
[----:B-1----:R-:W-:-:S04]  /*0c70*/  FFMA R0, R9, R11, R0 ;  /* 0x0000000b09007223 */ /* 0x002fc80000000000 */
[----:B--2---:R-:W-:-:S04]  /*0c80*/  FFMA R0, R5, R6, R0 ;  /* 0x0000000605007223 */ /* 0x004fc80000000000 */
[----:B0-----:R-:W-:-:S07]  /*0c90*/  FFMA R16, R13, R17, R0 ;  /* 0x000000110d107223 */ /* 0x001fce0000000000 */
.L_x_74:
[----:B------:R-:W-:Y:S05]  /*0ca0*/  BSYNC.RECONVERGENT B1 ;  /* 0x0000000000017941 */ /* 0x000fea0003800200 */
.L_x_73:
[----:B------:R-:W-:Y:S05]  /*0cb0*/  @!P3 BRA `(.L_x_72) ;  /* 0x000000040054b947 */ /* 0x000fea0003800000 */
[----:B------:R-:W1:Y:S01]  /*0cc0*/  LDC.64 R12, c[0x0][0x380] ;  /* 0x0000e000ff0c7b82 */ /* 0x000e620000000a00 */
[----:B------:R-:W-:Y:S01]  /*0cd0*/  IMAD R17, R14, UR14, R3 ;  /* 0x0000000e0e117c24 */ /* 0x000fe2000f8e0203 */
[----:B-1----:R-:W-:-:S04]  /*0ce0*/  IADD3 R12, P2, PT, R12, 0x800, RZ ;  /* 0x000008000c0c7810 */ /* 0x002fc80007f5e0ff */
[----:B------:R-:W-:-:S09]  /*0cf0*/  IADD3.X R13, PT, PT, RZ, R13, RZ, P2, !PT ;  /* 0x0000000dff0d7210 */ /* 0x000fd200017fe4ff */
.L_x_75:
[----:B------:R-:W-:-:S05]  /*0d00*/  IMAD.WIDE R22, R17, 0x4, R12 ;  /* 0x0000000411167825 */ /* 0x000fca00078e020c */
[----:B0-----:R-:W2:Y:S04]  /*0d10*/  LDG.E.128 R4, desc[UR12][R22.64+-0x800] ;  /* 0xfff8000c16047981 */ /* 0x001ea8000c1e1d00 */
[----:B------:R0:W3:Y:S01]  /*0d20*/  LDG.E.128 R8, desc[UR12][R22.64] ;  /* 0x0000000c16087981 */ /* 0x0000e2000c1e1d00 */
[----:B------:R-:W-:Y:S01]  /*0d30*/  IMAD.MOV.U32 R0, RZ, RZ, 0x3bbb989d ;  /* 0x3bbb989dff007424 */ /* 0x000fe200078e00ff */
[----:B------:R-:W-:Y:S02]  /*0d40*/  IADD3 R3, PT, PT, R3, 0x400, RZ ;  /* 0x0000040003037810 */ /* 0x000fe40007ffe0ff */
[----:B------:R-:W-:Y:S02]  /*0d50*/  IADD3 R17, PT, PT, R17, 0x400, RZ ;  /* 0x0000040011117810 */ /* 0x000fe40007ffe0ff */
[----:B------:R-:W-:Y:S01]  /*0d60*/  ISETP.GE.AND P2, PT, R3, R14, PT ;  /* 0x0000000e0300720c */ /* 0x000fe20003f46270 */
[C---:B--2---:R-:W-:Y:S01]  /*0d70*/  FADD R25, -R2.reuse, R4 ;  /* 0x0000000402197221 */ /* 0x044fe20000000100 */
[----:B------:R-:W-:Y:S01]  /*0d80*/  MOV R4, 0x437c0000 ;  /* 0x437c000000047802 */ /* 0x000fe20000000f00 */
[C---:B------:R-:W-:Y:S01]  /*0d90*/  FADD R5, -R2.reuse, R5 ;  /* 0x0000000502057221 */ /* 0x040fe20000000100 */
[----:B0-----:R-:W-:Y:S01]  /*0da0*/  FADD R23, -R2, R6 ;  /* 0x0000000602177221 */ /* 0x001fe20000000100 */
[----:B------:R-:W-:-:S02]  /*0db0*/  FFMA.SAT R19, R25, R0, 0.5 ;  /* 0x3f00000019137423 */ /* 0x000fc40000002000 */
[----:B------:R-:W-:Y:S02]  /*0dc0*/  FFMA.SAT R27, R5, R0, 0.5 ;  /* 0x3f000000051b7423 */ /* 0x000fe40000002000 */
[----:B------:R-:W-:-:S04]  /*0dd0*/  FFMA.RM R19, R19, R4, 12582913 ;  /* 0x4b40000113137423 */ /* 0x000fc80000004004 */
[----:B------:R-:W-:-:S04]  /*0de0*/  FADD R18, R19, -12583039 ;  /* 0xcb40007f13127421 */ /* 0x000fc80000000000 */
[----:B------:R-:W-:Y:S01]  /*0df0*/  FFMA R24, R25, 1.4426950216293334961, -R18 ;  /* 0x3fb8aa3b19187823 */ /* 0x000fe20000000812 */
[----:B------:R-:W-:Y:S01]  /*0e00*/  FFMA.RM R18, R27, R4, 12582913 ;  /* 0x4b4000011b127423 */ /* 0x000fe20000004004 */
[----:B------:R-:W-:Y:S01]  /*0e10*/  SHF.L.U32 R27, R19, 0x17, RZ ;  /* 0x00000017131b7819 */ /* 0x000fe200000006ff */
[----:B------:R-:W-:Y:S01]  /*0e20*/  FADD R19, -R2, R7 ;  /* 0x0000000702137221 */ /* 0x000fe20000000100 */
[----:B------:R-:W-:Y:S01]  /*0e30*/  FFMA R25, R25, 1.925963033500011079e-08, R24 ;  /* 0x32a5706019197823 */ /* 0x000fe20000000018 */
[----:B------:R-:W-:-:S04]  /*0e40*/  FADD R22, R18, -12583039 ;  /* 0xcb40007f12167421 */ /* 0x000fc80000000000 */
[C---:B------:R-:W-:Y:S01]  /*0e50*/  FFMA R22, R5.reuse, 1.4426950216293334961, -R22 ;  /* 0x3fb8aa3b05167823 */ /* 0x040fe20000000816 */
[----:B------:R-:W0:Y:S03]  /*0e60*/  MUFU.EX2 R25, R25 ;  /* 0x0000001900197308 */ /* 0x000e260000000800 */
[----:B------:R-:W-:Y:S01]  /*0e70*/  FFMA R22, R5, 1.925963033500011079e-08, R22 ;  /* 0x32a5706005167823 */ /* 0x000fe20000000016 */
[----:B------:R-:W-:-:S04]  /*0e80*/  FFMA.SAT R5, R23, R0, 0.5 ;  /* 0x3f00000017057423 */ /* 0x000fc80000002000 */
[----:B------:R-:W-:Y:S01]  /*0e90*/  FFMA.RM R5, R5, R4, 12582913 ;  /* 0x4b40000105057423 */ /* 0x000fe20000004004 */
[----:B------:R-:W1:Y:S01]  /*0ea0*/  MUFU.EX2 R22, R22 ;  /* 0x0000001600167308 */ /* 0x000e620000000800 */
[----:B0-----:R-:W-:Y:S02]  /*0eb0*/  FFMA R7, R27, R25, R16 ;  /* 0x000000191b077223 */ /* 0x001fe40000000010 */
[----:B------:R-:W-:Y:S01]  /*0ec0*/  FADD R16, R5, -12583039 ;  /* 0xcb40007f05107421 */ /* 0x000fe20000000000 */
[----:B------:R-:W-:Y:S01]  /*0ed0*/  FFMA.SAT R27, R19, R0, 0.5 ;  /* 0x3f000000131b7423 */ /* 0x000fe20000002000 */
[----:B---3--:R-:W-:Y:S01]  /*0ee0*/  FADD R25, -R2, R8 ;  /* 0x0000000802197221 */ /* 0x008fe20000000100 */
[----:B------:R-:W-:Y:S02]  /*0ef0*/  IMAD.SHL.U32 R8, R18, 0x800000, RZ ;  /* 0x0080000012087824 */ /* 0x000fe400078e00ff */
[----:B------:R-:W-:Y:S01]  /*0f00*/  FFMA R16, R23, 1.4426950216293334961, -R16 ;  /* 0x3fb8aa3b17107823 */ /* 0x000fe20000000810 */
[----:B------:R-:W-:Y:S01]  /*0f10*/  FFMA.RM R6, R27, R4, 12582913 ;  /* 0x4b4000011b067423 */ /* 0x000fe20000004004 */
[----:B------:R-:W-:-:S02]  /*0f20*/  FFMA.SAT R27, R25, R0, 0.5 ;  /* 0x3f000000191b7423 */ /* 0x000fc40000002000 */
[----:B------:R-:W-:Y:S01]  /*0f30*/  FFMA R18, R23, 1.925963033500011079e-08, R16 ;  /* 0x32a5706017127823 */ /* 0x000fe20000000010 */
[----:B------:R-:W-:Y:S01]  /*0f40*/  FADD R16, R6, -12583039 ;  /* 0xcb40007f06107421 */ /* 0x000fe20000000000 */
[----:B-1----:R-:W-:Y:S01]  /*0f50*/  FFMA R8, R8, R22, R7 ;  /* 0x0000001608087223 */ /* 0x002fe20000000007 */
[----:B------:R-:W-:Y:S01]  /*0f60*/  FFMA.RM R7, R27, R4, 12582913 ;  /* 0x4b4000011b077423 */ /* 0x000fe20000004004 */
[C---:B------:R-:W-:Y:S01]  /*0f70*/  FADD R23, -R2.reuse, R9 ;  /* 0x0000000902177221 */ /* 0x040fe20000000100 */
[----:B------:R-:W-:Y:S01]  /*0f80*/  FFMA R16, R19, 1.4426950216293334961, -R16 ;  /* 0x3fb8aa3b13107823 */ /* 0x000fe20000000810 */
[----:B------:R-:W0:Y:S01]  /*0f90*/  MUFU.EX2 R9, R18 ;  /* 0x0000001200097308 */ /* 0x000e220000000800 */
[----:B------:R-:W-:Y:S01]  /*0fa0*/  FADD R24, R7, -12583039 ;  /* 0xcb40007f07187421 */ /* 0x000fe20000000000 */
[----:B------:R-:W-:Y:S01]  /*0fb0*/  FFMA.SAT R27, R23, R0, 0.5 ;  /* 0x3f000000171b7423 */ /* 0x000fe20000002000 */
[----:B------:R-:W-:Y:S01]  /*0fc0*/  FFMA R22, R19, 1.925963033500011079e-08, R16 ;  /* 0x32a5706013167823 */ /* 0x000fe20000000010 */
[----:B------:R-:W-:Y:S01]  /*0fd0*/  FADD R19, -R2, R10 ;  /* 0x0000000a02137221 */ /* 0x000fe20000000100 */
[----:B------:R-:W-:Y:S01]  /*0fe0*/  FFMA R24, R25, 1.4426950216293334961, -R24 ;  /* 0x3fb8aa3b19187823 */ /* 0x000fe20000000818 */
[----:B------:R-:W-:Y:S01]  /*0ff0*/  FFMA.RM R16, R27, R4, 12582913 ;  /* 0x4b4000011b107423 */ /* 0x000fe20000004004 */
[----:B------:R-:W-:Y:S01]  /*1000*/  SHF.L.U32 R6, R6, 0x17, RZ ;  /* 0x0000001706067819 */ /* 0x000fe200000006ff */
[----:B------:R-:W-:Y:S01]  /*1010*/  FFMA.SAT R27, R19, R0, 0.5 ;  /* 0x3f000000131b7423 */ /* 0x000fe20000002000 */
[----:B------:R-:W-:Y:S01]  /*1020*/  FFMA R24, R25, 1.925963033500011079e-08, R24 ;  /* 0x32a5706019187823 */ /* 0x000fe20000000018 */
[----:B------:R-:W-:Y:S01]  /*1030*/  FADD R26, R16, -12583039 ;  /* 0xcb40007f101a7421 */ /* 0x000fe20000000000 */
[----:B------:R-:W-:Y:S01]  /*1040*/  FADD R25, -R2, R11 ;  /* 0x0000000b02197221 */ /* 0x000fe20000000100 */
[----:B------:R-:W-:Y:S01]  /*1050*/  FFMA.RM R11, R27, R4, 12582913 ;  /* 0x4b4000011b0b7423 */ /* 0x000fe20000004004 */
[----:B------:R1:W2:Y:S01]  /*1060*/  MUFU.EX2 R10, R22 ;  /* 0x00000016000a7308 */ /* 0x0002a20000000800 */
[----:B------:R-:W-:Y:S01]  /*1070*/  FFMA R26, R23, 1.4426950216293334961, -R26 ;  /* 0x3fb8aa3b171a7823 */ /* 0x000fe2000000081a */
[----:B------:R-:W-:Y:S01]  /*1080*/  FFMA.SAT R27, R25, R0, 0.5 ;  /* 0x3f000000191b7423 */ /* 0x000fe20000002000 */
[----:B------:R-:W-:-:S02]  /*1090*/  SHF.L.U32 R16, R16, 0x17, RZ ;  /* 0x0000001710107819 */ /* 0x000fc400000006ff */
[----:B------:R-:W-:Y:S01]  /*10a0*/  FFMA R0, R23, 1.925963033500011079e-08, R26 ;  /* 0x32a5706017007823 */ /* 0x000fe2000000001a */
[----:B------:R-:W-:Y:S01]  /*10b0*/  FFMA.RM R4, R27, R4, 12582913 ;  /* 0x4b4000011b047423 */ /* 0x000fe20000004004 */
[C---:B------:R-:W-:Y:S01]  /*10c0*/  FADD R26, R11.reuse, -12583039 ;  /* 0xcb40007f0b1a7421 */ /* 0x040fe20000000000 */
[----:B------:R-:W3:Y:S01]  /*10d0*/  MUFU.EX2 R18, R24 ;  /* 0x0000001800127308 */ /* 0x000ee20000000800 */
[----:B------:R-:W-:Y:S02]  /*10e0*/  IMAD.SHL.U32 R11, R11, 0x800000, RZ ;  /* 0x008000000b0b7824 */ /* 0x000fe400078e00ff */
[----:B-1----:R-:W-:Y:S01]  /*10f0*/  FADD R22, R4, -12583039 ;  /* 0xcb40007f04167421 */ /* 0x002fe20000000000 */
[----:B------:R-:W-:-:S03]  /*1100*/  FFMA R26, R19, 1.4426950216293334961, -R26 ;  /* 0x3fb8aa3b131a7823 */ /* 0x000fc6000000081a */
[----:B------:R-:W-:Y:S01]  /*1110*/  FFMA R22, R25, 1.4426950216293334961, -R22 ;  /* 0x3fb8aa3b19167823 */ /* 0x000fe20000000816 */
[----:B------:R-:W-:Y:S01]  /*1120*/  FFMA R26, R19, 1.925963033500011079e-08, R26 ;  /* 0x32a57060131a7823 */ /* 0x000fe2000000001a */
[----:B------:R-:W1:Y:S01]  /*1130*/  MUFU.EX2 R0, R0 ;  /* 0x0000000000007308 */ /* 0x000e620000000800 */
[----:B------:R-:W-:Y:S01]  /*1140*/  SHF.L.U32 R19, R5, 0x17, RZ ;  /* 0x0000001705137819 */ /* 0x000fe200000006ff */
[----:B------:R-:W-:-:S04]  /*1150*/  FFMA R22, R25, 1.925963033500011079e-08, R22 ;  /* 0x32a5706019167823 */ /* 0x000fc80000000016 */
[----:B0-----:R-:W-:Y:S01]  /*1160*/  FFMA R9, R19, R9, R8 ;  /* 0x0000000913097223 */ /* 0x001fe20000000008 */
[----:B------:R-:W-:Y:S01]  /*1170*/  IMAD.SHL.U32 R8, R7, 0x800000, RZ ;  /* 0x0080000007087824 */ /* 0x000fe200078e00ff */
[----:B------:R-:W0:Y:S01]  /*1180*/  MUFU.EX2 R5, R26 ;  /* 0x0000001a00057308 */ /* 0x000e220000000800 */
[----:B------:R-:W-:Y:S01]  /*1190*/  SHF.L.U32 R7, R4, 0x17, RZ ;  /* 0x0000001704077819 */ /* 0x000fe200000006ff */
[----:B--2---:R-:W-:-:S04]  /*11a0*/  FFMA R9, R6, R10, R9 ;  /* 0x0000000a06097223 */ /* 0x004fc80000000009 */
[----:B---3--:R-:W-:Y:S02]  /*11b0*/  FFMA R9, R8, R18, R9 ;  /* 0x0000001208097223 */ /* 0x008fe40000000009 */
[----:B------:R-:W2:Y:S02]  /*11c0*/  MUFU.EX2 R22, R22 ;  /* 0x0000001600167308 */ /* 0x000ea40000000800 */
[----:B-1----:R-:W-:-:S04]  /*11d0*/  FFMA R0, R16, R0, R9 ;  /* 0x0000000010007223 */ /* 0x002fc80000000009 */
[----:B0-----:R-:W-:-:S04]  /*11e0*/  FFMA R0, R11, R5, R0 ;  /* 0x000000050b007223 */ /* 0x001fc80000000000 */
[----:B--2---:R-:W-:Y:S01]  /*11f0*/  FFMA R16, R7, R22, R0 ;  /* 0x0000001607107223 */ /* 0x004fe20000000000 */
[----:B------:R-:W-:Y:S06]  /*1200*/  @!P2 BRA `(.L_x_75) ;  /* 0xfffffff800bca947 */ /* 0x000fec000383ffff */
.L_x_72:
[----:B------:R-:W-:Y:S05]  /*1210*/  BSYNC.RECONVERGENT B0 ;  /* 0x0000000000007941 */ /* 0x000fea0003800200 */
.L_x_71:
[----:B------:R-:W1:Y:S01]  /*1220*/  SHFL.DOWN PT, R3, R16, 0x10, 0x1f ;  /* 0x0a001f0010037f89 */ /* 0x000e6200000e0000 */
[----:B------:R-:W-:Y:S02]  /*1230*/  IMAD.MOV.U32 R6, RZ, RZ, RZ ;  /* 0x000000ffff067224 */ /* 0x000fe400078e00ff */
[----:B-1----:R-:W-:-:S05]  /*1240*/  FADD R3, R3, R16 ;  /* 0x0000001003037221 */ /* 0x002fca0000000000 */
[----:B------:R-:W1:Y:S02]  /*1250*/  SHFL.DOWN PT, R0, R3, 0x8, 0x1f ;  /* 0x09001f0003007f89 */ /* 0x000e6400000e0000 */
[----:B-1----:R-:W-:-:S05]  /*1260*/  FADD R0, R3, R0 ;  /* 0x0000000003007221 */ /* 0x002fca0000000000 */
[----:B------:R-:W1:Y:S02]  /*1270*/  SHFL.DOWN PT, R5, R0, 0x4, 0x1f ;  /* 0x08801f0000057f89 */ /* 0x000e6400000e0000 */
[----:B-1----:R-:W-:-:S05]  /*1280*/  FADD R5, R0, R5 ;  /* 0x0000000500057221 */ /* 0x002fca0000000000 */
[----:B0-----:R-:W0:Y:S02]  /*1290*/  SHFL.DOWN PT, R4, R5, 0x2, 0x1f ;  /* 0x08401f0005047f89 */ /* 0x001e2400000e0000 */
[----:B0-----:R-:W-:-:S05]  /*12a0*/  FADD R4, R5, R4 ;  /* 0x0000000405047221 */ /* 0x001fca0000000000 */
[----:B------:R-:W0:Y:S02]  /*12b0*/  SHFL.DOWN PT, R7, R4, 0x1, 0x1f ;  /* 0x08201f0004077f89 */ /* 0x000e2400000e0000 */
[----:B0-----:R-:W-:-:S05]  /*12c0*/  FADD R8, R4, R7 ;  /* 0x0000000704087221 */ /* 0x001fca0000000000 */
[----:B------:R0:W-:Y:S01]  /*12d0*/  @!P0 STS [R15+UR4], R8 ;  /* 0x000000080f008988 */ /* 0x0001e20008000804 */
[----:B------:R-:W-:Y:S01]  /*12e0*/  BAR.SYNC.DEFER_BLOCKING 0x0 ;  /* 0x0000000000007b1d */ /* 0x000fe20000010000 */
[----:B------:R-:W-:-:S05]  /*12f0*/  ISETP.GT.U32.AND P0, PT, R20, 0x1f, PT ;  /* 0x0000001f1400780c */ /* 0x000fca0003f04070 */
[----:B------:R0:W1:Y:S08]  /*1300*/  @!P1 LDS R6, [R21] ;  /* 0x0000000015069984 */ /* 0x0000700000000800 */
[----:B0-----:R-:W-:Y:S05]  /*1310*/  @P0 BRA `(.L_x_76) ;  /* 0x0000000000300947 */ /* 0x001fea0003800000 */
[----:B------:R-:W-:-:S03]  /*1320*/  UMOV UR5, 0xffffffff ;  /* 0xffffffff00057882 */ /* 0x000fc60000000000 */
[----:B------:R-:W-:Y:S05]  /*1330*/  BRA.DIV UR5, `(.L_x_77) ;  /* 0x0000000e059c7947 */ /* 0x000fea000b800000 */
[----:B-1----:R-:W0:Y:S02]  /*1340*/  SHFL.DOWN PT, R3, R6, 0x10, 0x1f ;  /* 0x0a001f0006037f89 */ /* 0x002e2400000e0000 */
[----:B0-----:R-:W-:-:S05]  /*1350*/  FADD R3, R6, R3 ;  /* 0x0000000306037221 */ /* 0x001fca0000000000 */
[----:B------:R-:W0:Y:S02]  /*1360*/  SHFL.DOWN PT, R0, R3, 0x8, 0x1f ;  /* 0x09001f0003007f89 */ /* 0x000e2400000e0000 */
[----:B0-----:R-:W-:-:S05]  /*1370*/  FADD R0, R3, R0 ;  /* 0x0000000003007221 */ /* 0x001fca0000000000 */
[----:B------:R-:W0:Y:S02]  /*1380*/  SHFL.DOWN PT, R5, R0, 0x4, 0x1f ;  /* 0x08801f0000057f89 */ /* 0x000e2400000e0000 */
[----:B0-----:R-:W-:-:S05]  /*1390*/  FADD R5, R0, R5 ;  /* 0x0000000500057221 */ /* 0x001fca0000000000 */
[----:B------:R-:W0:Y:S02]  /*13a0*/  SHFL.DOWN PT, R4, R5, 0x2, 0x1f ;  /* 0x08401f0005047f89 */ /* 0x000e2400000e0000 */
[----:B0-----:R-:W-:-:S05]  /*13b0*/  FADD R4, R5, R4 ;  /* 0x0000000405047221 */ /* 0x001fca0000000000 */
[----:B------:R0:W1:Y:S02]  /*13c0*/  SHFL.DOWN PT, R7, R4, 0x1, 0x1f ;  /* 0x08201f0004077f89 */ /* 0x00006400000e0000 */
.L_x_103:
[----:B-1----:R-:W-:-:S07]  /*13d0*/  FADD R6, R4, R7 ;  /* 0x0000000704067221 */ /* 0x002fce0000000000 */
.L_x_76:
[----:B------:R-:W-:Y:S05]  /*13e0*/  WARPSYNC.ALL ;  /* 0x0000000000007948 */ /* 0x000fea0003800000 */
[----:B------:R-:W-:Y:S01]  /*13f0*/  BAR.SYNC.DEFER_BLOCKING 0x0 ;  /* 0x0000000000007b1d */ /* 0x000fe20000010000 */
[C---:B------:R-:W-:Y:S02]  /*1400*/  ISETP.NE.AND P1, PT, R20.reuse, RZ, PT ;  /* 0x000000ff1400720c */ /* 0x040fe40003f25270 */
[----:B------:R-:W-:-:S11]  /*1410*/  ISETP.GE.AND P0, PT, R20, R14, PT ;  /* 0x0000000e1400720c */ /* 0x000fd60003f06270 */
[----:B-1----:R1:W-:Y:S01]  /*1420*/  @!P1 STS [UR4+0x14], R6 ;  /* 0x00001406ff009988 */ /* 0x0023e20008000804 */
[----:B------:R-:W-:Y:S06]  /*1430*/  BAR.SYNC.DEFER_BLOCKING 0x0 ;  /* 0x0000000000007b1d */ /* 0x000fec0000010000 */
[----:B------:R-:W-:Y:S05]  /*1440*/  @P0 EXIT ;  /* 0x000000000000094d */ /* 0x000fea0003800000 */
[----:B------:R-:W3:Y:S01]  /*1450*/  LDS R3, [UR4+0x14] ;  /* 0x00001404ff037984 */ /* 0x000ee20008000800 */
[----:B------:R-:W-:Y:S01]  /*1460*/  LOP3.LUT R13, RZ, R20, RZ, 0x33, !PT ;  /* 0x00000014ff0d7212 */ /* 0x000fe200078e33ff */
[----:B------:R-:W-:Y:S03]  /*1470*/  BSSY.RECONVERGENT B0, `(.L_x_78) ;  /* 0x000002e000007945 */ /* 0x000fe60003800200 */
[----:B------:R-:W-:-:S04]  /*1480*/  IADD3 R13, PT, PT, R13, R14, RZ ;  /* 0x0000000e0d0d7210 */ /* 0x000fc80007ffe0ff */
[----:B------:R-:W-:-:S04]  /*1490*/  LOP3.LUT R0, R13, 0x180, RZ, 0xc0, !PT ;  /* 0x000001800d007812 */ /* 0x000fc800078ec0ff */
[----:B------:R-:W-:-:S13]  /*14a0*/  ISETP.NE.AND P0, PT, R0, 0x180, PT ;  /* 0x000001800000780c */ /* 0x000fda0003f05270 */
[----:B------:R-:W-:Y:S05]  /*14b0*/  @!P0 BRA `(.L_x_79) ;  /* 0x0000000000a48947 */ /* 0x000fea0003800000 */
[----:B0-----:R-:W0:Y:S01]  /*14c0*/  LDC.64 R4, c[0x0][0x380] ;  /* 0x0000e000ff047b82 */ /* 0x001e220000000a00 */
[----:B------:R-:W-:Y:S01]  /*14d0*/  LEA.HI R0, R13, 0x1, RZ, 0x19 ;  /* 0x000000010d007811 */ /* 0x000fe200078fc8ff */
[----:B------:R-:W-:-:S03]  /*14e0*/  IMAD R15, R14, UR14, R20 ;  /* 0x0000000e0e0f7c24 */ /* 0x000fc6000f8e0214 */
[C---:B------:R-:W-:Y:S02]  /*14f0*/  SHF.L.U32 R8, R0.reuse, 0x7, RZ ;  /* 0x0000000700087819 */ /* 0x040fe400000006ff */
[----:B------:R-:W-:Y:S01]  /*1500*/  LOP3.LUT R0, R0, 0x3, RZ, 0xc0, !PT ;  /* 0x0000000300007812 */ /* 0x000fe200078ec0ff */
[----:B-1----:R-:W1:Y:S01]  /*1510*/  LDC.64 R6, c[0x0][0x388] ;  /* 0x0000e200ff067b82 */ /* 0x002e620000000a00 */
[----:B------:R-:W-:Y:S02]  /*1520*/  LOP3.LUT R9, R8, 0x180, RZ, 0xc0, !PT ;  /* 0x0000018008097812 */ /* 0x000fe400078ec0ff */
[----:B------:R-:W-:-:S03]  /*1530*/  IADD3 R14, PT, PT, -R0, RZ, RZ ;  /* 0x000000ff000e7210 */ /* 0x000fc60007ffe1ff */
[----:B------:R-:W-:-:S07]  /*1540*/  IMAD.IADD R20, R20, 0x1, R9 ;  /* 0x0000000114147824 */ /* 0x000fce00078e0209 */
.L_x_82:
[----:B0---4-:R-:W-:-:S06]  /*1550*/  IMAD.WIDE R8, R15, 0x4, R4 ;  /* 0x000000040f087825 */ /* 0x011fcc00078e0204 */
[----:B------:R-:W2:Y:S01]  /*1560*/  LDG.E R9, desc[UR12][R8.64] ;  /* 0x0000000c08097981 */ /* 0x000ea2000c1e1900 */
[----:B------:R-:W-:Y:S02]  /*1570*/  HFMA2 R11, -RZ, RZ, 0.96630859375, -0.0022525787353515625 ;  /* 0x3bbb989dff0b7431 */ /* 0x000fe400000001ff */
[----:B------:R-:W-:Y:S01]  /*1580*/  IMAD.MOV.U32 R17, RZ, RZ, 0x437c0000 ;  /* 0x437c0000ff117424 */ /* 0x000fe200078e00ff */
[----:B---3--:R-:W0:Y:S01]  /*1590*/  MUFU.RCP R12, R3 ;  /* 0x00000003000c7308 */ /* 0x008e220000001000 */
[----:B------:R-:W-:Y:S01]  /*15a0*/  IADD3 R14, PT, PT, R14, 0x1, RZ ;  /* 0x000000010e0e7810 */ /* 0x000fe20007ffe0ff */
[----:B------:R-:W-:Y:S03]  /*15b0*/  BSSY.RECONVERGENT B1, `(.L_x_80) ;  /* 0x0000016000017945 */ /* 0x000fe60003800200 */
[----:B------:R-:W-:Y:S01]  /*15c0*/  ISETP.NE.AND P2, PT, R14, RZ, PT ;  /* 0x000000ff0e00720c */ /* 0x000fe20003f45270 */
[----:B--2---:R-:W-:Y:S01]  /*15d0*/  FADD R0, -R2, R9 ;  /* 0x0000000902007221 */ /* 0x004fe20000000100 */
[----:B0-----:R-:W-:-:S03]  /*15e0*/  FFMA R9, -R3, R12, 1 ;  /* 0x3f80000003097423 */ /* 0x001fc6000000010c */
[----:B------:R-:W-:Y:S01]  /*15f0*/  FFMA.SAT R10, R0, R11, 0.5 ;  /* 0x3f000000000a7423 */ /* 0x000fe2000000200b */
[----:B------:R-:W-:-:S03]  /*1600*/  FFMA R9, R12, R9, R12 ;  /* 0x000000090c097223 */ /* 0x000fc6000000000c */
[----:B------:R-:W-:-:S04]  /*1610*/  FFMA.RM R10, R10, R17, 12582913 ;  /* 0x4b4000010a0a7423 */ /* 0x000fc80000004011 */
[----:B------:R-:W-:-:S04]  /*1620*/  FADD R11, R10, -12583039 ;  /* 0xcb40007f0a0b7421 */ /* 0x000fc80000000000 */
[----:B------:R-:W-:-:S04]  /*1630*/  FFMA R11, R0, 1.4426950216293334961, -R11 ;  /* 0x3fb8aa3b000b7823 */ /* 0x000fc8000000080b */
[----:B------:R-:W-:Y:S01]  /*1640*/  FFMA R11, R0, 1.925963033500011079e-08, R11 ;  /* 0x32a57060000b7823 */ /* 0x000fe2000000000b */
[----:B------:R-:W-:-:S05]  /*1650*/  SHF.L.U32 R0, R10, 0x17, RZ ;  /* 0x000000170a007819 */ /* 0x000fca00000006ff */
[----:B------:R-:W0:Y:S02]  /*1660*/  MUFU.EX2 R11, R11 ;  /* 0x0000000b000b7308 */ /* 0x000e240000000800 */
[----:B0-----:R-:W-:-:S06]  /*1670*/  FMUL R0, R0, R11 ;  /* 0x0000000b00007220 */ /* 0x001fcc0000400000 */
[----:B------:R-:W0:Y:S01]  /*1680*/  FCHK P0, R0, R3 ;  /* 0x0000000300007302 */ /* 0x000e220000000000 */
[----:B------:R-:W-:-:S04]  /*1690*/  FFMA R8, R0, R9, RZ ;  /* 0x0000000900087223 */ /* 0x000fc800000000ff */
[----:B------:R-:W-:-:S04]  /*16a0*/  FFMA R10, -R3, R8, R0 ;  /* 0x00000008030a7223 */ /* 0x000fc80000000100 */
[----:B------:R-:W-:Y:S01]  /*16b0*/  FFMA R17, R9, R10, R8 ;  /* 0x0000000a09117223 */ /* 0x000fe20000000008 */
[----:B-1----:R-:W-:Y:S01]  /*16c0*/  IMAD.WIDE R8, R15, 0x4, R6 ;  /* 0x000000040f087825 */ /* 0x002fe200078e0206 */
[----:B0-----:R-:W-:Y:S06]  /*16d0*/  @!P0 BRA `(.L_x_81) ;  /* 0x00000000000c8947 */ /* 0x001fec0003800000 */
[----:B------:R-:W-:-:S07]  /*16e0*/  MOV R12, 0x1700 ;  /* 0x00001700000c7802 */ /* 0x000fce0000000f00 */
[----:B------:R-:W-:Y:S05]  /*16f0*/  CALL.REL.NOINC `($__internal_1_$__cuda_sm3x_div_rn_noftz_f32_slowpath) ;  /* 0x0000000c00407944 */ /* 0x000fea0003c00000 */
[----:B------:R-:W-:-:S07]  /*1700*/  IMAD.MOV.U32 R17, RZ, RZ, R0 ;  /* 0x000000ffff117224 */ /* 0x000fce00078e0000 */
.L_x_81:
[----:B------:R-:W-:Y:S05]  /*1710*/  BSYNC.RECONVERGENT B1 ;  /* 0x0000000000017941 */ /* 0x000fea0003800200 */
.L_x_80:
[----:B------:R4:W-:Y:S01]  /*1720*/  STG.E desc[UR12][R8.64], R17 ;  /* 0x0000001108007986 */ /* 0x0009e2000c10190c */
[----:B------:R-:W-:Y:S01]  /*1730*/  IADD3 R15, PT, PT, R15, 0x80, RZ ;  /* 0x000000800f0f7810 */ /* 0x000fe20007ffe0ff */
[----:B------:R-:W-:Y:S06]  /*1740*/  @P2 BRA `(.L_x_82) ;  /* 0xfffffffc00802947 */ /* 0x000fec000383ffff */
.L_x_79:
[----:B------:R-:W-:Y:S05]  /*1750*/  BSYNC.RECONVERGENT B0 ;  /* 0x0000000000007941 */ /* 0x000fea0003800200 */
.L_x_78:
[----:B------:R-:W-:-:S13]  /*1760*/  ISETP.GE.U32.AND P0, PT, R13, 0x180, PT ;  /* 0x000001800d00780c */ /* 0x000fda0003f06070 */
[----:B------:R-:W-:Y:S05]  /*1770*/  @!P0 EXIT ;  /* 0x000000000000894d */ /* 0x000fea0003800000 */
[----:B------:R-:W4:Y:S01]  /*1780*/  LDC R5, c[0x0][0x394] ;  /* 0x0000e500ff057b82 */ /* 0x000f220000000800 */
[----:B------:R-:W5:Y:S01]  /*1790*/  LDCU.128 UR8, c[0x0][0x380] ;  /* 0x00007000ff0877ac */ /* 0x000f620008000c00 */
[----:B------:R-:W0:Y:S01]  /*17a0*/  LDCU UR15, c[0x0][0x394] ;  /* 0x00007280ff0f77ac */ /* 0x000e220008000800 */
[----:B-----5:R-:W-:Y:S02]  /*17b0*/  UIADD3 UR6, UP0, UPT, UR8, 0x400, URZ ;  /* 0x0000040008067890 */ /* 0x020fe4000ff1e0ff */
[----:B------:R-:W-:Y:S02]  /*17c0*/  UIADD3 UR4, UP1, UPT, UR10, 0x400, URZ ;  /* 0x000004000a047890 */ /* 0x000fe4000ff3e0ff */
[----:B------:R-:W-:Y:S01]  /*17d0*/  UIADD3.X UR7, UPT, UPT, URZ, UR9, URZ, UP0, !UPT ;  /* 0x00000009ff077290 */ /* 0x000fe200087fe4ff */
[----:B----4-:R-:W-:Y:S01]  /*17e0*/  IMAD R8, R5, UR14, R20 ;  /* 0x0000000e05087c24 */ /* 0x010fe2000f8e0214 */
[----:B0-----:R-:W-:-:S12]  /*17f0*/  UIADD3.X UR5, UPT, UPT, URZ, UR11, URZ, UP1, !UPT ;  /* 0x0000000bff057290 */ /* 0x001fd80008ffe4ff */
.L_x_91:
[----:B-1----:R-:W-:Y:S01]  /*1800*/  MOV R6, UR6 ;  /* 0x0000000600067c02 */ /* 0x002fe20008000f00 */
[----:B------:R-:W-:-:S04]  /*1810*/  IMAD.U32 R7, RZ, RZ, UR7 ;  /* 0x00000007ff077e24 */ /* 0x000fc8000f8e00ff */
[----:B------:R-:W-:-:S05]  /*1820*/  IMAD.WIDE R6, R8, 0x4, R6 ;  /* 0x0000000408067825 */ /* 0x000fca00078e0206 */
[----:B------:R-:W2:Y:S01]  /*1830*/  LDG.E R5, desc[UR12][R6.64+-0x400] ;  /* 0xfffc000c06057981 */ /* 0x000ea2000c1e1900 */
[----:B------:R-:W-:Y:S01]  /*1840*/  HFMA2 R9, -RZ, RZ, 3.7421875, 0 ;  /* 0x437c0000ff097431 */ /* 0x000fe200000001ff */
[----:B------:R-:W-:Y:S01]  /*1850*/  MOV R0, 0x3bbb989d ;  /* 0x3bbb989d00007802 */ /* 0x000fe20000000f00 */
[----:B---3--:R-:W0:Y:S01]  /*1860*/  MUFU.RCP R10, R3 ;  /* 0x00000003000a7308 */ /* 0x008e220000001000 */
[----:B------:R-:W-:Y:S01]  /*1870*/  BSSY.RECONVERGENT B0, `(.L_x_83) ;  /* 0x0000018000007945 */ /* 0x000fe20003800200 */
[----:B--2---:R-:W-:-:S04]  /*1880*/  FADD R5, -R2, R5 ;  /* 0x0000000502057221 */ /* 0x004fc80000000100 */
[----:B------:R-:W-:-:S04]  /*1890*/  FFMA.SAT R0, R5, R0, 0.5 ;  /* 0x3f00000005007423 */ /* 0x000fc80000002000 */
[----:B------:R-:W-:-:S04]  /*18a0*/  FFMA.RM R0, R0, R9, 12582913 ;  /* 0x4b40000100007423 */ /* 0x000fc80000004009 */
[C---:B------:R-:W-:Y:S01]  /*18b0*/  FADD R4, R0.reuse, -12583039 ;  /* 0xcb40007f00047421 */ /* 0x040fe20000000000 */
[----:B------:R-:W-:-:S03]  /*18c0*/  SHF.L.U32 R0, R0, 0x17, RZ ;  /* 0x0000001700007819 */ /* 0x000fc600000006ff */
[----:B------:R-:W-:-:S04]  /*18d0*/  FFMA R4, R5, 1.4426950216293334961, -R4 ;  /* 0x3fb8aa3b05047823 */ /* 0x000fc80000000804 */
[----:B------:R-:W-:Y:S01]  /*18e0*/  FFMA R9, R5, 1.925963033500011079e-08, R4 ;  /* 0x32a5706005097823 */ /* 0x000fe20000000004 */
[----:B0-----:R-:W-:Y:S01]  /*18f0*/  FFMA R5, -R3, R10, 1 ;  /* 0x3f80000003057423 */ /* 0x001fe2000000010a */
[----:B------:R-:W-:-:S04]  /*1900*/  IMAD.U32 R4, RZ, RZ, UR4 ;  /* 0x00000004ff047e24 */ /* 0x000fc8000f8e00ff */
        /* <DEDUP_REMOVED lines=11> */
[----:B------:R-:W-:-:S07]  /*19c0*/  MOV R12, 0x19e0 ;  /* 0x000019e0000c7802 */ /* 0x000fce0000000f00 */
[----:B------:R-:W-:Y:S05]  /*19d0*/  CALL.REL.NOINC `($__internal_1_$__cuda_sm3x_div_rn_noftz_f32_slowpath) ;  /* 0x0000000800887944 */ /* 0x000fea0003c00000 */
[----:B------:R-:W-:-:S07]  /*19e0*/  MOV R11, R0 ;  /* 0x00000000000b7202 */ /* 0x000fce0000000f00 */
.L_x_84:
[----:B------:R-:W-:Y:S05]  /*19f0*/  BSYNC.RECONVERGENT B0 ;  /* 0x0000000000007941 */ /* 0x000fea0003800200 */
.L_x_83:
[----:B------:R0:W-:Y:S04]  /*1a00*/  STG.E desc[UR12][R4.64+-0x400], R11 ;  /* 0xfffc000b04007986 */ /* 0x0001e8000c10190c */
[----:B------:R-:W2:Y:S01]  /*1a10*/  LDG.E R9, desc[UR12][R6.64+-0x200] ;  /* 0xfffe000c06097981 */ /* 0x000ea2000c1e1900 */
[----:B------:R-:W-:Y:S02]  /*1a20*/  HFMA2 R13, -RZ, RZ, 3.7421875, 0 ;  /* 0x437c0000ff0d7431 */ /* 0x000fe400000001ff */
[----:B------:R-:W-:Y:S01]  /*1a30*/  IMAD.MOV.U32 R0, RZ, RZ, 0x3bbb989d ;  /* 0x3bbb989dff007424 */ /* 0x000fe200078e00ff */
[----:B------:R-:W0:Y:S01]  /*1a40*/  MUFU.RCP R12, R3 ;  /* 0x00000003000c7308 */ /* 0x000e220000001000 */
[----:B------:R-:W-:Y:S01]  /*1a50*/  BSSY.RECONVERGENT B0, `(.L_x_85) ;  /* 0x0000015000007945 */ /* 0x000fe20003800200 */
[----:B0-----:R-:W-:Y:S01]  /*1a60*/  FFMA R11, -R3, R12, 1 ;  /* 0x3f800000030b7423 */ /* 0x001fe2000000010c */
[----:B--2---:R-:W-:-:S04]  /*1a70*/  FADD R9, -R2, R9 ;  /* 0x0000000902097221 */ /* 0x004fc80000000100 */
        /* <DEDUP_REMOVED lines=15> */
[----:B------:R-:W-:-:S07]  /*1b70*/  MOV R12, 0x1b90 ;  /* 0x00001b90000c7802 */ /* 0x000fce0000000f00 */
[----:B------:R-:W-:Y:S05]  /*1b80*/  CALL.REL.NOINC `($__internal_1_$__cuda_sm3x_div_rn_noftz_f32_slowpath) ;  /* 0x00000008001c7944 */ /* 0x000fea0003c00000 */
[----:B------:R-:W-:-:S07]  /*1b90*/  IMAD.MOV.U32 R9, RZ, RZ, R0 ;  /* 0x000000ffff097224 */ /* 0x000fce00078e0000 */
.L_x_86:
[----:B------:R-:W-:Y:S05]  /*1ba0*/  BSYNC.RECONVERGENT B0 ;  /* 0x0000000000007941 */ /* 0x000fea0003800200 */
.L_x_85:
[----:B------:R0:W-:Y:S04]  /*1bb0*/  STG.E desc[UR12][R4.64+-0x200], R9 ;  /* 0xfffe000904007986 */ /* 0x0001e8000c10190c */
[----:B------:R-:W2:Y:S01]  /*1bc0*/  LDG.E R11, desc[UR12][R6.64] ;  /* 0x0000000c060b7981 */ /* 0x000ea2000c1e1900 */
[----:B------:R-:W-:Y:S01]  /*1bd0*/  HFMA2 R13, -RZ, RZ, 3.7421875, 0 ;  /* 0x437c0000ff0d7431 */ /* 0x000fe200000001ff */
[----:B------:R-:W-:Y:S01]  /*1be0*/  MOV R0, 0x3bbb989d ;  /* 0x3bbb989d00007802 */ /* 0x000fe20000000f00 */
[----:B------:R-:W1:Y:S01]  /*1bf0*/  MUFU.RCP R12, R3 ;  /* 0x00000003000c7308 */ /* 0x000e620000001000 */
        /* <DEDUP_REMOVED lines=17> */
[----:B------:R-:W-:Y:S01]  /*1d10*/  IMAD.MOV.U32 R0, RZ, RZ, R14 ;  /* 0x000000ffff007224 */ /* 0x000fe200078e000e */
[----:B------:R-:W-:-:S07]  /*1d20*/  MOV R12, 0x1d40 ;  /* 0x00001d40000c7802 */ /* 0x000fce0000000f00 */
[----:B------:R-:W-:Y:S05]  /*1d30*/  CALL.REL.NOINC `($__internal_1_$__cuda_sm3x_div_rn_noftz_f32_slowpath) ;  /* 0x0000000400b07944 */ /* 0x000fea0003c00000 */
[----:B------:R-:W-:-:S07]  /*1d40*/  MOV R9, R0 ;  /* 0x0000000000097202 */ /* 0x000fce0000000f00 */
.L_x_88:
[----:B------:R-:W-:Y:S05]  /*1d50*/  BSYNC.RECONVERGENT B0 ;  /* 0x0000000000007941 */ /* 0x000fea0003800200 */
.L_x_87:
[----:B------:R0:W-:Y:S04]  /*1d60*/  STG.E desc[UR12][R4.64], R9 ;  /* 0x0000000904007986 */ /* 0x0001e8000c10190c */
[----:B------:R-:W2:Y:S01]  /*1d70*/  LDG.E R7, desc[UR12][R6.64+0x200] ;  /* 0x0002000c06077981 */ /* 0x000ea2000c1e1900 */
[----:B------:R-:W-:Y:S01]  /*1d80*/  HFMA2 R11, -RZ, RZ, 0.96630859375, -0.0022525787353515625 ;  /* 0x3bbb989dff0b7431 */ /* 0x000fe200000001ff */
[----:B------:R-:W-:Y:S01]  /*1d90*/  MOV R13, 0x437c0000 ;  /* 0x437c0000000d7802 */ /* 0x000fe20000000f00 */
[----:B------:R-:W1:Y:S01]  /*1da0*/  MUFU.RCP R12, R3 ;  /* 0x00000003000c7308 */ /* 0x000e620000001000 */
[----:B------:R-:W-:Y:S01]  /*1db0*/  BSSY.RECONVERGENT B0, `(.L_x_89) ;  /* 0x0000015000007945 */ /* 0x000fe20003800200 */
[----:B--2---:R-:W-:Y:S01]  /*1dc0*/  FADD R0, -R2, R7 ;  /* 0x0000000702007221 */ /* 0x004fe20000000100 */
[----:B-1----:R-:W-:-:S03]  /*1dd0*/  FFMA R7, -R3, R12, 1 ;  /* 0x3f80000003077423 */ /* 0x002fc6000000010c */
[----:B------:R-:W-:-:S04]  /*1de0*/  FFMA.SAT R10, R0, R11, 0.5 ;  /* 0x3f000000000a7423 */ /* 0x000fc8000000200b */
[----:B------:R-:W-:-:S04]  /*1df0*/  FFMA.RM R10, R10, R13, 12582913 ;  /* 0x4b4000010a0a7423 */ /* 0x000fc8000000400d */
[C---:B------:R-:W-:Y:S01]  /*1e00*/  FADD R11, R10.reuse, -12583039 ;  /* 0xcb40007f0a0b7421 */ /* 0x040fe20000000000 */
[----:B------:R-:W-:-:S03]  /*1e10*/  IMAD.SHL.U32 R10, R10, 0x800000, RZ ;  /* 0x008000000a0a7824 */ /* 0x000fc600078e00ff */
[----:B------:R-:W-:-:S04]  /*1e20*/  FFMA R11, R0, 1.4426950216293334961, -R11 ;  /* 0x3fb8aa3b000b7823 */ /* 0x000fc8000000080b */
[----:B------:R-:W-:Y:S01]  /*1e30*/  FFMA R11, R0, 1.925963033500011079e-08, R11 ;  /* 0x32a57060000b7823 */ /* 0x000fe2000000000b */
[----:B------:R-:W-:-:S05]  /*1e40*/  FFMA R0, R12, R7, R12 ;  /* 0x000000070c007223 */ /* 0x000fca000000000c */
[----:B------:R-:W1:Y:S02]  /*1e50*/  MUFU.EX2 R11, R11 ;  /* 0x0000000b000b7308 */ /* 0x000e640000000800 */
[----:B-1----:R-:W-:-:S06]  /*1e60*/  FMUL R10, R10, R11 ;  /* 0x0000000b0a0a7220 */ /* 0x002fcc0000400000 */
[----:B------:R-:W1:Y:S01]  /*1e70*/  FCHK P0, R10, R3 ;  /* 0x000000030a007302 */ /* 0x000e620000000000 */
[----:B------:R-:W-:-:S04]  /*1e80*/  FFMA R6, R0, R10, RZ ;  /* 0x0000000a00067223 */ /* 0x000fc800000000ff */
[----:B------:R-:W-:-:S04]  /*1e90*/  FFMA R7, -R3, R6, R10 ;  /* 0x0000000603077223 */ /* 0x000fc8000000010a */
[----:B------:R-:W-:Y:S01]  /*1ea0*/  FFMA R7, R0, R7, R6 ;  /* 0x0000000700077223 */ /* 0x000fe20000000006 */
[----:B01----:R-:W-:Y:S06]  /*1eb0*/  @!P0 BRA `(.L_x_90) ;  /* 0x0000000000108947 */ /* 0x003fec0003800000 */
[----:B------:R-:W-:Y:S02]  /*1ec0*/  MOV R0, R10 ;  /* 0x0000000a00007202 */ /* 0x000fe40000000f00 */
[----:B------:R-:W-:-:S07]  /*1ed0*/  MOV R12, 0x1ef0 ;  /* 0x00001ef0000c7802 */ /* 0x000fce0000000f00 */
[----:B------:R-:W-:Y:S05]  /*1ee0*/  CALL.REL.NOINC `($__internal_1_$__cuda_sm3x_div_rn_noftz_f32_slowpath) ;  /* 0x0000000400447944 */ /* 0x000fea0003c00000 */
[----:B------:R-:W-:-:S07]  /*1ef0*/  MOV R7, R0 ;  /* 0x0000000000077202 */ /* 0x000fce0000000f00 */
.L_x_90:
[----:B------:R-:W-:Y:S05]  /*1f00*/  BSYNC.RECONVERGENT B0 ;  /* 0x0000000000007941 */ /* 0x000fea0003800200 */
.L_x_89:
[----:B------:R0:W-:Y:S01]  /*1f10*/  STG.E desc[UR12][R4.64+0x200], R7 ;  /* 0x0002000704007986 */ /* 0x0001e2000c10190c */
[----:B------:R-:W-:Y:S01]  /*1f20*/  IADD3 R20, PT, PT, R20, 0x200, RZ ;  /* 0x0000020014147810 */ /* 0x000fe20007ffe0ff */
[----:B------:R-:W-:-:S03]  /*1f30*/  VIADD R8, R8, 0x200 ;  /* 0x0000020008087836 */ /* 0x000fc60000000000 */
[----:B------:R-:W-:-:S13]  /*1f40*/  ISETP.GE.AND P0, PT, R20, UR15, PT ;  /* 0x0000000f14007c0c */ /* 0x000fda000bf06270 */
[----:B0-----:R-:W-:Y:S05]  /*1f50*/  @!P0 BRA `(.L_x_91) ;  /* 0xfffffff800288947 */ /* 0x001fea000383ffff */
[----:B------:R-:W-:Y:S05]  /*1f60*/  EXIT ;  /* 0x000000000000794d */ /* 0x000fea0003800000 */
.L_x_70:
[----:B------:R-:W-:Y:S01]  /*1f70*/  HFMA2 R10, -RZ, RZ, 0, 9.5367431640625e-07 ;  /* 0x00000010ff0a7431 */ /* 0x000fe200000001ff */
[----:B-1----:R-:W-:Y:S01]  /*1f80*/  MOV R11, R0 ;  /* 0x00000000000b7202 */ /* 0x002fe20000000f00 */
[----:B------:R-:W-:Y:S01]  /*1f90*/  IMAD.MOV.U32 R8, RZ, RZ, -0x1 ;  /* 0xffffffffff087424 */ /* 0x000fe200078e00ff */
[----:B------:R-:W-:-:S07]  /*1fa0*/  MOV R13, 0x1f ;  /* 0x0000001f000d7802 */ /* 0x000fce0000000f00 */
[----:B0-----:R-:W-:Y:S05]  /*1fb0*/  WARPSYNC.COLLECTIVE R8, `(.L_x_92) ;  /* 0x0000000008087348 */ /* 0x001fea0003c00000 */
[----:B------:R1:W2:Y:S02]  /*1fc0*/  SHFL.DOWN P2, R9, R11, R10, R13 ;  /* 0x0800000a0b097389 */ /* 0x0002a4000004000d */
[----:B012---:R-:W-:Y:S05]  /*1fd0*/  ENDCOLLECTIVE ;  /* 0x000000000000791b */ /* 0x007fea0003800000 */
.L_x_92:
[----:B------:R-:W-:Y:S01]  /*1fe0*/  HFMA2 R10, -RZ, RZ, 0, 4.76837158203125e-07 ;  /* 0x00000008ff0a7431 */ /* 0x000fe200000001ff */
[----:B------:R-:W-:-:S04]  /*1ff0*/  MOV R5, R9 ;  /* 0x0000000900057202 */ /* 0x000fc80000000f00 */
[----:B------:R-:W-:-:S04]  /*2000*/  FMNMX R5, R0, R5, !PT ;  /* 0x0000000500057209 */ /* 0x000fc80007800000 */
[----:B------:R-:W-:-:S07]  /*2010*/  MOV R11, R5 ;  /* 0x00000005000b7202 */ /* 0x000fce0000000f00 */
[----:B------:R-:W-:Y:S05]  /*2020*/  WARPSYNC.COLLECTIVE R8, `(.L_x_93) ;  /* 0x0000000008087348 */ /* 0x000fea0003c00000 */
[----:B------:R0:W1:Y:S02]  /*2030*/  SHFL.DOWN P2, R9, R11, R10, R13 ;  /* 0x0800000a0b097389 */ /* 0x000064000004000d */
[----:B01----:R-:W-:Y:S05]  /*2040*/  ENDCOLLECTIVE ;  /* 0x000000000000791b */ /* 0x003fea0003800000 */
.L_x_93:
[----:B------:R-:W-:Y:S02]  /*2050*/  HFMA2 R10, -RZ, RZ, 0, 2.384185791015625e-07 ;  /* 0x00000004ff0a7431 */ /* 0x000fe400000001ff */
[----:B------:R-:W-:-:S05]  /*2060*/  IMAD.MOV.U32 R2, RZ, RZ, R9 ;  /* 0x000000ffff027224 */ /* 0x000fca00078e0009 */
[----:B------:R-:W-:-:S04]  /*2070*/  FMNMX R2, R5, R2, !PT ;  /* 0x0000000205027209 */ /* 0x000fc80007800000 */
[----:B------:R-:W-:-:S07]  /*2080*/  MOV R11, R2 ;  /* 0x00000002000b7202 */ /* 0x000fce0000000f00 */
[----:B------:R-:W-:Y:S05]  /*2090*/  WARPSYNC.COLLECTIVE R8, `(.L_x_94) ;  /* 0x0000000008087348 */ /* 0x000fea0003c00000 */
[----:B------:R0:W1:Y:S02]  /*20a0*/  SHFL.DOWN P2, R9, R11, R10, R13 ;  /* 0x0800000a0b097389 */ /* 0x000064000004000d */
[----:B01----:R-:W-:Y:S05]  /*20b0*/  ENDCOLLECTIVE ;  /* 0x000000000000791b */ /* 0x003fea0003800000 */
.L_x_94:
[----:B------:R-:W-:Y:S01]  /*20c0*/  HFMA2 R10, -RZ, RZ, 0, 1.1920928955078125e-07 ;  /* 0x00000002ff0a7431 */ /* 0x000fe200000001ff */
[----:B------:R-:W-:-:S04]  /*20d0*/  MOV R7, R9 ;  /* 0x0000000900077202 */ /* 0x000fc80000000f00 */
[----:B------:R-:W-:-:S05]  /*20e0*/  FMNMX R7, R2, R7, !PT ;  /* 0x0000000702077209 */ /* 0x000fca0007800000 */
[----:B------:R-:W-:-:S07]  /*20f0*/  IMAD.MOV.U32 R11, RZ, RZ, R7 ;  /* 0x000000ffff0b7224 */ /* 0x000fce00078e0007 */
[----:B------:R-:W-:Y:S05]  /*2100*/  WARPSYNC.COLLECTIVE R8, `(.L_x_95) ;  /* 0x0000000008087348 */ /* 0x000fea0003c00000 */
[----:B------:R0:W1:Y:S02]  /*2110*/  SHFL.DOWN P2, R9, R11, R10, R13 ;  /* 0x0800000a0b097389 */ /* 0x000064000004000d */
[----:B01----:R-:W-:Y:S05]  /*2120*/  ENDCOLLECTIVE ;  /* 0x000000000000791b */ /* 0x003fea0003800000 */
.L_x_95:
[----:B------:R-:W-:Y:S01]  /*2130*/  IMAD.MOV.U32 R10, RZ, RZ, 0x1 ;  /* 0x00000001ff0a7424 */ /* 0x000fe200078e00ff */
[----:B------:R-:W-:-:S04]  /*2140*/  MOV R4, R9 ;  /* 0x0000000900047202 */ /* 0x000fc80000000f00 */
[----:B------:R-:W-:-:S04]  /*2150*/  FMNMX R4, R7, R4, !PT ;  /* 0x0000000407047209 */ /* 0x000fc80007800000 */
[----:B------:R-:W-:-:S07]  /*2160*/  MOV R11, R4 ;  /* 0x00000004000b7202 */ /* 0x000fce0000000f00 */
[----:B------:R-:W-:Y:S05]  /*2170*/  WARPSYNC.COLLECTIVE R8, `(.L_x_96) ;  /* 0x0000000008087348 */ /* 0x000fea0003c00000 */
[----:B------:R0:W1:Y:S02]  /*2180*/  SHFL.DOWN P2, R9, R11, R10, R13 ;  /* 0x0800000a0b097389 */ /* 0x000064000004000d */
[----:B01----:R-:W-:Y:S05]  /*2190*/  ENDCOLLECTIVE ;  /* 0x000000000000791b */ /* 0x003fea0003800000 */
.L_x_96:
[----:B------:R-:W-:Y:S05]  /*21a0*/  BRA `(.L_x_97) ;  /* 0xffffffe400c47947 */ /* 0x000fea000383ffff */
.L_x_77:
[----:B------:R-:W-:Y:S01]  /*21b0*/  HFMA2 R10, -RZ, RZ, 0, 9.5367431640625e-07 ;  /* 0x00000010ff0a7431 */ /* 0x000fe200000001ff */
[----:B-1----:R-:W-:Y:S01]  /*21c0*/  MOV R11, R6 ;  /* 0x00000006000b7202 */ /* 0x002fe20000000f00 */
[----:B------:R-:W-:Y:S01]  /*21d0*/  IMAD.MOV.U32 R8, RZ, RZ, -0x1 ;  /* 0xffffffffff087424 */ /* 0x000fe200078e00ff */
[----:B------:R-:W-:-:S07]  /*21e0*/  MOV R13, 0x1f ;  /* 0x0000001f000d7802 */ /* 0x000fce0000000f00 */
[----:B--2---:R-:W-:Y:S05]  /*21f0*/  WARPSYNC.COLLECTIVE R8, `(.L_x_98) ;  /* 0x0000000008087348 */ /* 0x004fea0003c00000 */
[----:B------:R0:W1:Y:S02]  /*2200*/  SHFL.DOWN P2, R9, R11, R10, R13 ;  /* 0x0800000a0b097389 */ /* 0x000064000004000d */
[----:B012---:R-:W-:Y:S05]  /*2210*/  ENDCOLLECTIVE ;  /* 0x000000000000791b */ /* 0x007fea0003800000 */
.L_x_98:
[----:B------:R-:W-:Y:S01]  /*2220*/  HFMA2 R10, -RZ, RZ, 0, 4.76837158203125e-07 ;  /* 0x00000008ff0a7431 */ /* 0x000fe200000001ff */
[----:B------:R-:W-:-:S05]  /*2230*/  MOV R3, R9 ;  /* 0x0000000900037202 */ /* 0x000fca0000000f00 */
[----:B------:R-:W-:-:S05]  /*2240*/  FADD R3, R6, R3 ;  /* 0x0000000306037221 */ /* 0x000fca0000000000 */
[----:B------:R-:W-:-:S07]  /*2250*/  MOV R11, R3 ;  /* 0x00000003000b7202 */ /* 0x000fce0000000f00 */
[----:B------:R-:W-:Y:S05]  /*2260*/  WARPSYNC.COLLECTIVE R8, `(.L_x_99) ;  /* 0x0000000008087348 */ /* 0x000fea0003c00000 */
[----:B------:R0:W1:Y:S02]  /*2270*/  SHFL.DOWN P2, R9, R11, R10, R13 ;  /* 0x0800000a0b097389 */ /* 0x000064000004000d */
[----:B01----:R-:W-:Y:S05]  /*2280*/  ENDCOLLECTIVE ;  /* 0x000000000000791b */ /* 0x003fea0003800000 */
.L_x_99:
[----:B------:R-:W-:Y:S02]  /*2290*/  HFMA2 R10, -RZ, RZ, 0, 2.384185791015625e-07 ;  /* 0x00000004ff0a7431 */ /* 0x000fe400000001ff */
[----:B------:R-:W-:-:S04]  /*22a0*/  IMAD.MOV.U32 R0, RZ, RZ, R9 ;  /* 0x000000ffff007224 */ /* 0x000fc800078e0009 */
[----:B------:R-:W-:-:S05]  /*22b0*/  FADD R0, R3, R0 ;  /* 0x0000000003007221 */ /* 0x000fca0000000000 */
[----:B------:R-:W-:-:S07]  /*22c0*/  MOV R11, R0 ;  /* 0x00000000000b7202 */ /* 0x000fce0000000f00 */
[----:B------:R-:W-:Y:S05]  /*22d0*/  WARPSYNC.COLLECTIVE R8, `(.L_x_100) ;  /* 0x0000000008087348 */ /* 0x000fea0003c00000 */
[----:B------:R0:W1:Y:S02]  /*22e0*/  SHFL.DOWN P2, R9, R11, R10, R13 ;  /* 0x0800000a0b097389 */ /* 0x000064000004000d */
[----:B01----:R-:W-:Y:S05]  /*22f0*/  ENDCOLLECTIVE ;  /* 0x000000000000791b */ /* 0x003fea0003800000 */
.L_x_100:
[----:B------:R-:W-:Y:S01]  /*2300*/  HFMA2 R10, -RZ, RZ, 0, 1.1920928955078125e-07 ;  /* 0x00000002ff0a7431 */ /* 0x000fe200000001ff */
[----:B------:R-:W-:-:S05]  /*2310*/  MOV R5, R9 ;  /* 0x0000000900057202 */ /* 0x000fca0000000f00 */
[----:B------:R-:W-:-:S04]  /*2320*/  FADD R5, R0, R5 ;  /* 0x0000000500057221 */ /* 0x000fc80000000000 */
[----:B------:R-:W-:-:S07]  /*2330*/  IMAD.MOV.U32 R11, RZ, RZ, R5 ;  /* 0x000000ffff0b7224 */ /* 0x000fce00078e0005 */
[----:B------:R-:W-:Y:S05]  /*2340*/  WARPSYNC.COLLECTIVE R8, `(.L_x_101) ;  /* 0x0000000008087348 */ /* 0x000fea0003c00000 */
[----:B------:R0:W1:Y:S02]  /*2350*/  SHFL.DOWN P2, R9, R11, R10, R13 ;  /* 0x0800000a0b097389 */ /* 0x000064000004000d */
[----:B01----:R-:W-:Y:S05]  /*2360*/  ENDCOLLECTIVE ;  /* 0x000000000000791b */ /* 0x003fea0003800000 */
.L_x_101:
[----:B------:R-:W-:Y:S01]  /*2370*/  IMAD.MOV.U32 R10, RZ, RZ, 0x1 ;  /* 0x00000001ff0a7424 */ /* 0x000fe200078e00ff */
[----:B------:R-:W-:-:S05]  /*2380*/  MOV R4, R9 ;  /* 0x0000000900047202 */ /* 0x000fca0000000f00 */
[----:B------:R-:W-:-:S05]  /*2390*/  FADD R4, R5, R4 ;  /* 0x0000000405047221 */ /* 0x000fca0000000000 */
[----:B------:R-:W-:-:S07]  /*23a0*/  MOV R11, R4 ;  /* 0x00000004000b7202 */ /* 0x000fce0000000f00 */
[----:B------:R-:W-:Y:S05]  /*23b0*/  WARPSYNC.COLLECTIVE R8, `(.L_x_102) ;  /* 0x0000000008087348 */ /* 0x000fea0003c00000 */
[----:B------:R0:W1:Y:S02]  /*23c0*/  SHFL.DOWN P2, R9, R11, R10, R13 ;  /* 0x0800000a0b097389 */ /* 0x000064000004000d */
[----:B01----:R-:W-:Y:S05]  /*23d0*/  ENDCOLLECTIVE ;  /* 0x000000000000791b */ /* 0x003fea0003800000 */
.L_x_102:
[----:B------:R-:W-:Y:S01]  /*23e0*/  MOV R7, R9 ;  /* 0x0000000900077202 */ /* 0x000fe20000000f00 */
[----:B------:R-:W-:Y:S06]  /*23f0*/  BRA `(.L_x_103) ;  /* 0xffffffec00f47947 */ /* 0x000fec000383ffff */
        .weak           $__internal_1_$__cuda_sm3x_div_rn_noftz_f32_slowpath
        .type           $__internal_1_$__cuda_sm3x_div_rn_noftz_f32_slowpath,@function
        .size           $__internal_1_$__cuda_sm3x_div_rn_noftz_f32_slowpath,(.L_x_474 - $__internal_1_$__cuda_sm3x_div_rn_noftz_f32_slowpath)
$__internal_1_$__cuda_sm3x_div_rn_noftz_f32_slowpath:
[--C-:B------:R-:W-:Y:S01]  /*2400*/  SHF.R.U32.HI R11, RZ, 0x17, R3.reuse ;  /* 0x00000017ff0b7819 */ /* 0x100fe20000011603 */
[----:B------:R-:W-:Y:S01]  /*2410*/  BSSY.RECONVERGENT B2, `(.L_x_104) ;  /* 0x0000063000027945 */ /* 0x000fe20003800200 */
[----:B------:R-:W-:Y:S01]  /*2420*/  SHF.R.U32.HI R16, RZ, 0x17, R0 ;  /* 0x00000017ff107819 */ /* 0x000fe20000011600 */
[----:B------:R-:W-:Y:S01]  /*2430*/  IMAD.MOV.U32 R17, RZ, RZ, R3 ;  /* 0x000000ffff117224 */ /* 0x000fe200078e0003 */
        /* <DEDUP_REMOVED lines=29> */
[----:B------:R-:W-:-:S04]  /*2610*/  @!P1 FFMA R17, R3, 1.84467440737095516160e+19, RZ ;  /* 0x5f80000003119823 */ /* 0x000fc800000000ff */
[----:B------:R-:W-:-:S07]  /*2620*/  @!P1 VIADD R10, R10, 0x40 ;  /* 0x000000400a0a9836 */ /* 0x000fce0000000000 */
.L_x_105:
        /* <DEDUP_REMOVED lines=17> */
[----:B------:R-:W-:-:S05]  /*2740*/  LOP3.LUT R11, R11, 0xff, RZ, 0xc0, !PT ;  /* 0x000000ff0b0b7812 */ /* 0x000fca00078ec0ff */
[----:B------:R-:W-:-:S05]  /*2750*/  IMAD.IADD R11, R11, 0x1, R21 ;  /* 0x000000010b0b7824 */ /* 0x000fca00078e0215 */
        /* <DEDUP_REMOVED lines=28> */
[----:B------:R-:W-:-:S05]  /*2920*/  LOP3.LUT R10, R10, R11, RZ, 0xc0, !PT ;  /* 0x0000000b0a0a7212 */ /* 0x000fca00078ec0ff */
[----:B------:R-:W-:-:S05]  /*2930*/  IMAD.IADD R17, R17, 0x1, R10 ;  /* 0x0000000111117824 */ /* 0x000fca00078e020a */
[----:B------:R-:W-:Y:S01]  /*2940*/  LOP3.LUT R0, R17, R0, RZ, 0xfc, !PT ;  /* 0x0000000011007212 */ /* 0x000fe200078efcff */
[----:B------:R-:W-:Y:S06]  /*2950*/  BRA `(.L_x_113) ;  /* 0x0000000000107947 */ /* 0x000fec0003800000 */
.L_x_112:
[----:B------:R-:W-:-:S04]  /*2960*/  LOP3.LUT R0, R0, 0x80000000, RZ, 0xc0, !PT ;  /* 0x8000000000007812 */ /* 0x000fc800078ec0ff */
[----:B------:R-:W-:Y:S01]  /*2970*/  LOP3.LUT R0, R0, 0x7f800000, RZ, 0xfc, !PT ;  /* 0x7f80000000007812 */ /* 0x000fe200078efcff */
[----:B------:R-:W-:Y:S06]  /*2980*/  BRA `(.L_x_113) ;  /* 0x0000000000047947 */ /* 0x000fec0003800000 */
.L_x_111:
[----:B------:R-:W-:-:S07]  /*2990*/  LEA R0, R21, R0, 0x17 ;  /* 0x0000000015007211 */ /* 0x000fce00078eb8ff */
.L_x_113:
[----:B------:R-:W-:Y:S05]  /*29a0*/  BSYNC.RECONVERGENT B3 ;  /* 0x0000000000037941 */ /* 0x000fea0003800200 */
.L_x_110:
[----:B------:R-:W-:Y:S05]  /*29b0*/  BRA `(.L_x_114) ;  /* 0x0000000000207947 */ /* 0x000fea0003800000 */
.L_x_109:
[----:B------:R-:W-:-:S04]  /*29c0*/  LOP3.LUT R0, R17, 0x80000000, R0, 0x48, !PT ;  /* 0x8000000011007812 */ /* 0x000fc800078e4800 */
[----:B------:R-:W-:Y:S01]  /*29d0*/  LOP3.LUT R0, R0, 0x7f800000, RZ, 0xfc, !PT ;  /* 0x7f80000000007812 */ /* 0x000fe200078efcff */
[----:B------:R-:W-:Y:S06]  /*29e0*/  BRA `(.L_x_114) ;  /* 0x0000000000147947 */ /* 0x000fec0003800000 */
.L_x_108:
[----:B------:R-:W-:Y:S01]  /*29f0*/  LOP3.LUT R0, R17, 0x80000000, R0, 0x48, !PT ;  /* 0x8000000011007812 */ /* 0x000fe200078e4800 */
[----:B------:R-:W-:Y:S06]  /*2a00*/  BRA `(.L_x_114) ;  /* 0x00000000000c7947 */ /* 0x000fec0003800000 */
.L_x_107:
[----:B------:R-:W0:Y:S01]  /*2a10*/  MUFU.RSQ R0, -QNAN ;  /* 0xffc0000000007908 */ /* 0x000e220000001400 */
[----:B------:R-:W-:Y:S05]  /*2a20*/  BRA `(.L_x_114) ;  /* 0x0000000000047947 */ /* 0x000fea0003800000 */
.L_x_106:
[----:B------:R-:W-:-:S07]  /*2a30*/  FADD.FTZ R0, R0, R3 ;  /* 0x0000000300007221 */ /* 0x000fce0000010000 */
.L_x_114:
[----:B------:R-:W-:Y:S05]  /*2a40*/  BSYNC.RECONVERGENT B2 ;  /* 0x0000000000027941 */ /* 0x000fea0003800200 */
.L_x_104:
[----:B------:R-:W-:Y:S01]  /*2a50*/  HFMA2 R11, -RZ, RZ, 0, 0 ;  /* 0x00000000ff0b7431 */ /* 0x000fe200000001ff */
[----:B------:R-:W-:-:S04]  /*2a60*/  MOV R10, R12 ;  /* 0x0000000c000a7202 */ /* 0x000fc80000000f00 */
[----:B0-----:R-:W-:Y:S05]  /*2a70*/  RET.REL.NODEC R10 `(_Z25softmax_kernel_block_vec4ILj128EEvPfS0_ii) ;  /* 0xffffffd40a607950 */ /* 0x001fea0003c3ffff */
.L_x_115:
        /* <DEDUP_REMOVED lines=16> */
.L_x_474:


//--------------------- .text._Z20softmax_kernel_blockILj128EEvPfS0_ii --------------------------
	.section	.text._Z20softmax_kernel_blockILj128EEvPfS0_ii,"ax",@progbits
	.align	128
        .global         _Z20softmax_kernel_blockILj128EEvPfS0_ii
        .type           _Z20softmax_kernel_blockILj128EEvPfS0_ii,@function
        .size           _Z20softmax_kernel_blockILj128EEvPfS0_ii,(.L_x_475 - _Z20softmax_kernel_blockILj128EEvPfS0_ii)
        .other          _Z20softmax_kernel_blockILj128EEvPfS0_ii,@"STO_CUDA_ENTRY STV_DEFAULT"
_Z20softmax_kernel_blockILj128EEvPfS0_ii:
.text._Z20softmax_kernel_blockILj128EEvPfS0_ii:
[----:B------:R-:W-:Y:S01]  /*0000*/  LDC R1, c[0x0][0x37c] ;  /* 0x0000df00ff017b82 */ /* 0x000fe20000000800 */
[----:B------:R-:W0:Y:S07]  /*0010*/  S2R R2, SR_TID.X ;  /* 0x0000000000027919 */ /* 0x000e2e0000002100 */
[----:B------:R-:W0:Y:S01]  /*0020*/  LDC R9, c[0x0][0x394] ;  /* 0x0000e500ff097b82 */ /* 0x000e220000000800 */
[----:B------:R-:W1:Y:S01]  /*0030*/  LDCU.64 UR12, c[0x0][0x358] ;  /* 0x00006b00ff0c77ac */ /* 0x000e620008000a00 */
[----:B------:R-:W-:Y:S01]  /*0040*/  BSSY.RECONVERGENT B0, `(.L_x_116) ;  /* 0x000006d000007945 */ /* 0x000fe20003800200 */
[----:B------:R-:W-:-:S05]  /*0050*/  MOV R3, 0xff800000 ;  /* 0xff80000000037802 */ /* 0x000fca0000000f00 */
[----:B------:R-:W2:Y:S01]  /*0060*/  S2UR UR14, SR_CTAID.X ;  /* 0x00000000000e79c3 */ /* 0x000ea20000002500 */
[C---:B0-----:R-:W-:Y:S02]  /*0070*/  ISETP.GE.AND P0, PT, R2.reuse, R9, PT ;  /* 0x000000090200720c */ /* 0x041fe40003f06270 */
[----:B------:R-:W-:-:S11]  /*0080*/  LOP3.LUT R22, R2, 0x1f, RZ, 0xc0, !PT ;  /* 0x0000001f02167812 */ /* 0x000fd600078ec0ff */
[----:B-12---:R-:W-:Y:S05]  /*0090*/  @P0 BRA `(.L_x_117) ;  /* 0x00000004009c0947 */ /* 0x006fea0003800000 */
[----:B------:R-:W-:Y:S01]  /*00a0*/  LOP3.LUT R0, RZ, R2, RZ, 0x33, !PT ;  /* 0x00000002ff007212 */ /* 0x000fe200078e33ff */
[----:B------:R-:W-:Y:S01]  /*00b0*/  BSSY.RECONVERGENT B1, `(.L_x_118) ;  /* 0x000002f000017945 */ /* 0x000fe20003800200 */
[----:B------:R-:W-:Y:S02]  /*00c0*/  MOV R3, 0xff800000 ;  /* 0xff80000000037802 */ /* 0x000fe40000000f00 */
[----:B------:R-:W-:-:S04]  /*00d0*/  IADD3 R0, PT, PT, R0, R9, RZ ;  /* 0x0000000900007210 */ /* 0x000fc80007ffe0ff */
[C---:B------:R-:W-:Y:S02]  /*00e0*/  ISETP.GE.U32.AND P0, PT, R0.reuse, 0x780, PT ;  /* 0x000007800000780c */ /* 0x040fe40003f06070 */
[----:B------:R-:W-:Y:S01]  /*00f0*/  LEA.HI R8, R0, 0x1, RZ, 0x19 ;  /* 0x0000000100087811 */ /* 0x000fe200078fc8ff */
[----:B------:R-:W-:-:S03]  /*0100*/  IMAD.MOV.U32 R0, RZ, RZ, R2 ;  /* 0x000000ffff007224 */ /* 0x000fc600078e0002 */
        /* <DEDUP_REMOVED lines=9> */
[----:B0-----:R-:W-:-:S04]  /*01a0*/  IADD3 R4, P0, PT, R4, 0x1000, RZ ;  /* 0x0000100004047810 */ /* 0x001fc80007f1e0ff */
[----:B------:R-:W-:-:S09]  /*01b0*/  IADD3.X R5, PT, PT, RZ, R5, RZ, P0, !PT ;  /* 0x00000005ff057210 */ /* 0x000fd200007fe4ff */
.L_x_120:
[----:B------:R-:W-:-:S05]  /*01c0*/  IMAD.WIDE R6, R9, 0x4, R4 ;  /* 0x0000000409067825 */ /* 0x000fca00078e0204 */
[----:B------:R-:W2:Y:S04]  /*01d0*/  LDG.E R18, desc[UR12][R6.64+-0x1000] ;  /* 0xfff0000c06127981 */ /* 0x000ea8000c1e1900 */
[----:B------:R-:W2:Y:S04]  /*01e0*/  LDG.E R20, desc[UR12][R6.64+-0xe00] ;  /* 0xfff2000c06147981 */ /* 0x000ea8000c1e1900 */
[----:B------:R-:W3:Y:S04]  /*01f0*/  LDG.E R26, desc[UR12][R6.64+-0xc00] ;  /* 0xfff4000c061a7981 */ /* 0x000ee8000c1e1900 */
[----:B------:R-:W3:Y:S04]  /*0200*/  LDG.E R25, desc[UR12][R6.64+-0xa00] ;  /* 0xfff6000c06197981 */ /* 0x000ee8000c1e1900 */
[----:B------:R-:W4:Y:S04]  /*0210*/  LDG.E R16, desc[UR12][R6.64+-0x800] ;  /* 0xfff8000c06107981 */ /* 0x000f28000c1e1900 */
[----:B------:R-:W4:Y:S04]  /*0220*/  LDG.E R19, desc[UR12][R6.64+-0x600] ;  /* 0xfffa000c06137981 */ /* 0x000f28000c1e1900 */
[----:B------:R-:W5:Y:S04]  /*0230*/  LDG.E R17, desc[UR12][R6.64+-0x400] ;  /* 0xfffc000c06117981 */ /* 0x000f68000c1e1900 */
[----:B------:R-:W5:Y:S04]  /*0240*/  LDG.E R14, desc[UR12][R6.64+-0x200] ;  /* 0xfffe000c060e7981 */ /* 0x000f68000c1e1900 */
[----:B------:R-:W5:Y:S04]  /*0250*/  LDG.E R15, desc[UR12][R6.64] ;  /* 0x0000000c060f7981 */ /* 0x000f68000c1e1900 */
[----:B------:R-:W5:Y:S04]  /*0260*/  LDG.E R12, desc[UR12][R6.64+0x200] ;  /* 0x0002000c060c7981 */ /* 0x000f68000c1e1900 */
[----:B------:R-:W5:Y:S04]  /*0270*/  LDG.E R13, desc[UR12][R6.64+0x400] ;  /* 0x0004000c060d7981 */ /* 0x000f68000c1e1900 */
[----:B------:R-:W5:Y:S04]  /*0280*/  LDG.E R10, desc[UR12][R6.64+0x600] ;  /* 0x0006000c060a7981 */ /* 0x000f68000c1e1900 */
[----:B------:R-:W5:Y:S01]  /*0290*/  LDG.E R21, desc[UR12][R6.64+0x800] ;  /* 0x0008000c06157981 */ /* 0x000f62000c1e1900 */
[----:B--2---:R-:W-:-:S03]  /*02a0*/  FMNMX3 R23, R3, R18, R20, !PT ;  /* 0x0000001203177276 */ /* 0x004fc60007800014 */
[----:B------:R-:W2:Y:S04]  /*02b0*/  LDG.E R18, desc[UR12][R6.64+0xa00] ;  /* 0x000a000c06127981 */ /* 0x000ea8000c1e1900 */
[----:B------:R-:W2:Y:S04]  /*02c0*/  LDG.E R3, desc[UR12][R6.64+0xc00] ;  /* 0x000c000c06037981 */ /* 0x000ea8000c1e1900 */
[----:B------:R-:W2:Y:S01]  /*02d0*/  LDG.E R20, desc[UR12][R6.64+0xe00] ;  /* 0x000e000c06147981 */ /* 0x000ea2000c1e1900 */
[----:B---3--:R-:W-:Y:S02]  /*02e0*/  FMNMX3 R23, R23, R26, R25, !PT ;  /* 0x0000001a17177276 */ /* 0x008fe40007800019 */
[----:B------:R-:W-:-:S02]  /*02f0*/  IADD3 R11, PT, PT, R11, 0x10, RZ ;  /* 0x000000100b0b7810 */ /* 0x000fc40007ffe0ff */
[----:B----4-:R-:W-:Y:S02]  /*0300*/  FMNMX3 R16, R23, R16, R19, !PT ;  /* 0x0000001017107276 */ /* 0x010fe40007800013 */
[----:B------:R-:W-:Y:S02]  /*0310*/  ISETP.NE.AND P0, PT, R11, RZ, PT ;  /* 0x000000ff0b00720c */ /* 0x000fe40003f05270 */
[----:B-----5:R-:W-:-:S04]  /*0320*/  FMNMX3 R14, R16, R17, R14, !PT ;  /* 0x00000011100e7276 */ /* 0x020fc8000780000e */
[----:B------:R-:W-:-:S04]  /*0330*/  FMNMX3 R12, R14, R15, R12, !PT ;  /* 0x0000000f0e0c7276 */ /* 0x000fc8000780000c */
[----:B------:R-:W-:Y:S02]  /*0340*/  FMNMX3 R10, R12, R13, R10, !PT ;  /* 0x0000000d0c0a7276 */ /* 0x000fe4000780000a */
[----:B------:R-:W-:Y:S02]  /*0350*/  IADD3 R0, PT, PT, R0, 0x800, RZ ;  /* 0x0000080000007810 */ /* 0x000fe40007ffe0ff */
[----:B------:R-:W-:Y:S02]  /*0360*/  IADD3 R9, PT, PT, R9, 0x800, RZ ;  /* 0x0000080009097810 */ /* 0x000fe40007ffe0ff */
[----:B--2---:R-:W-:-:S04]  /*0370*/  FMNMX3 R10, R10, R21, R18, !PT ;  /* 0x000000150a0a7276 */ /* 0x004fc80007800012 */
[----:B------:R-:W-:Y:S01]  /*0380*/  FMNMX3 R3, R10, R3, R20, !PT ;  /* 0x000000030a037276 */ /* 0x000fe20007800014 */
[----:B------:R-:W-:Y:S06]  /*0390*/  @P0 BRA `(.L_x_120) ;  /* 0xfffffffc00880947 */ /* 0x000fec000383ffff */
.L_x_119:
[----:B------:R-:W-:Y:S05]  /*03a0*/  BSYNC.RECONVERGENT B1 ;  /* 0x0000000000017941 */ /* 0x000fea0003800200 */
.L_x_118:
[----:B------:R-:W-:Y:S05]  /*03b0*/  @!P1 BRA `(.L_x_117) ;  /* 0x0000000000d49947 */ /* 0x000fea0003800000 */
[----:B------:R-:W-:Y:S01]  /*03c0*/  ISETP.GE.U32.AND P0, PT, R24, 0x8, PT ;  /* 0x000000081800780c */ /* 0x000fe20003f06070 */
[----:B------:R-:W-:Y:S01]  /*03d0*/  BSSY.RECONVERGENT B1, `(.L_x_121) ;  /* 0x0000015000017945 */ /* 0x000fe20003800200 */
[----:B------:R-:W-:-:S04]  /*03e0*/  LOP3.LUT R15, R8, 0x7, RZ, 0xc0, !PT ;  /* 0x00000007080f7812 */ /* 0x000fc800078ec0ff */
[----:B------:R-:W-:-:S07]  /*03f0*/  ISETP.NE.AND P1, PT, R15, RZ, PT ;  /* 0x000000ff0f00720c */ /* 0x000fce0003f25270 */
[----:B------:R-:W-:Y:S06]  /*0400*/  @!P0 BRA `(.L_x_122) ;  /* 0x0000000000448947 */ /* 0x000fec0003800000 */
[----:B------:R-:W0:Y:S08]  /*0410*/  LDC R7, c[0x0][0x394] ;  /* 0x0000e500ff077b82 */ /* 0x000e300000000800 */
[----:B------:R-:W1:Y:S01]  /*0420*/  LDC.64 R4, c[0x0][0x380] ;  /* 0x0000e000ff047b82 */ /* 0x000e620000000a00 */
[----:B0-----:R-:W-:-:S04]  /*0430*/  IMAD R7, R7, UR14, R0 ;  /* 0x0000000e07077c24 */ /* 0x001fc8000f8e0200 */
[----:B-1----:R-:W-:-:S05]  /*0440*/  IMAD.WIDE R4, R7, 0x4, R4 ;  /* 0x0000000407047825 */ /* 0x002fca00078e0204 */
[----:B------:R-:W2:Y:S04]  /*0450*/  LDG.E R6, desc[UR12][R4.64] ;  /* 0x0000000c04067981 */ /* 0x000ea8000c1e1900 */
[----:B------:R-:W2:Y:S04]  /*0460*/  LDG.E R7, desc[UR12][R4.64+0x200] ;  /* 0x0002000c04077981 */ /* 0x000ea8000c1e1900 */
[----:B------:R-:W3:Y:S04]  /*0470*/  LDG.E R9, desc[UR12][R4.64+0x400] ;  /* 0x0004000c04097981 */ /* 0x000ee8000c1e1900 */
[----:B------:R-:W3:Y:S04]  /*0480*/  LDG.E R10, desc[UR12][R4.64+0x600] ;  /* 0x0006000c040a7981 */ /* 0x000ee8000c1e1900 */
[----:B------:R-:W4:Y:S04]  /*0490*/  LDG.E R11, desc[UR12][R4.64+0x800] ;  /* 0x0008000c040b7981 */ /* 0x000f28000c1e1900 */
[----:B------:R-:W4:Y:S04]  /*04a0*/  LDG.E R12, desc[UR12][R4.64+0xa00] ;  /* 0x000a000c040c7981 */ /* 0x000f28000c1e1900 */
[----:B------:R-:W5:Y:S04]  /*04b0*/  LDG.E R13, desc[UR12][R4.64+0xc00] ;  /* 0x000c000c040d7981 */ /* 0x000f68000c1e1900 */
[----:B------:R-:W5:Y:S01]  /*04c0*/  LDG.E R14, desc[UR12][R4.64+0xe00] ;  /* 0x000e000c040e7981 */ /* 0x000f62000c1e1900 */
[----:B------:R-:W-:Y:S01]  /*04d0*/  VIADD R0, R0, 0x400 ;  /* 0x0000040000007836 */ /* 0x000fe20000000000 */
[----:B--2---:R-:W-:-:S04]  /*04e0*/  FMNMX3 R6, R3, R6, R7, !PT ;  /* 0x0000000603067276 */ /* 0x004fc80007800007 */
[----:B---3--:R-:W-:-:S04]  /*04f0*/  FMNMX3 R6, R6, R9, R10, !PT ;  /* 0x0000000906067276 */ /* 0x008fc8000780000a */
[----:B----4-:R-:W-:-:S04]  /*0500*/  FMNMX3 R6, R6, R11, R12, !PT ;  /* 0x0000000b06067276 */ /* 0x010fc8000780000c */
[----:B-----5:R-:W-:-:S07]  /*0510*/  FMNMX3 R3, R6, R13, R14, !PT ;  /* 0x0000000d06037276 */ /* 0x020fce000780000e */
.L_x_122:
[----:B------:R-:W-:Y:S05]  /*0520*/  BSYNC.RECONVERGENT B1 ;  /* 0x0000000000017941 */ /* 0x000fea0003800200 */
.L_x_121:
        /* <DEDUP_REMOVED lines=13> */
[----:B------:R-:W3:Y:S01]  /*0600*/  LDG.E R9, desc[UR12][R4.64+0x600] ;  /* 0x0006000c04097981 */ /* 0x000ee2000c1e1900 */
[----:B------:R-:W-:-:S02]  /*0610*/  IADD3 R0, PT, PT, R0, 0x200, RZ ;  /* 0x0000020000007810 */ /* 0x000fc40007ffe0ff */
[----:B--2---:R-:W-:-:S04]  /*0620*/  FMNMX3 R3, R3, R6, R7, !PT ;  /* 0x0000000603037276 */ /* 0x004fc80007800007 */
[----:B---3--:R-:W-:-:S07]  /*0630*/  FMNMX3 R3, R3, R10, R9, !PT ;  /* 0x0000000a03037276 */ /* 0x008fce0007800009 */
.L_x_124:
[----:B------:R-:W-:Y:S05]  /*0640*/  BSYNC.RECONVERGENT B1 ;  /* 0x0000000000017941 */ /* 0x000fea0003800200 */
.L_x_123:
[----:B------:R-:W-:Y:S05]  /*0650*/  @!P1 BRA `(.L_x_117) ;  /* 0x00000000002c9947 */ /* 0x000fea0003800000 */
[----:B------:R-:W0:Y:S01]  /*0660*/  LDC R9, c[0x0][0x394] ;  /* 0x0000e500ff097b82 */ /* 0x000e220000000800 */
[----:B------:R-:W-:-:S07]  /*0670*/  IADD3 R8, PT, PT, -R8, RZ, RZ ;  /* 0x000000ff08087210 */ /* 0x000fce0007ffe1ff */
[----:B------:R-:W1:Y:S01]  /*0680*/  LDC.64 R6, c[0x0][0x380] ;  /* 0x0000e000ff067b82 */ /* 0x000e620000000a00 */
[----:B0-----:R-:W-:-:S07]  /*0690*/  IMAD R9, R9, UR14, R0 ;  /* 0x0000000e09097c24 */ /* 0x001fce000f8e0200 */
.L_x_125:
[----:B-1----:R-:W-:-:S06]  /*06a0*/  IMAD.WIDE R4, R9, 0x4, R6 ;  /* 0x0000000409047825 */ /* 0x002fcc00078e0206 */
[----:B------:R-:W2:Y:S01]  /*06b0*/  LDG.E R4, desc[UR12][R4.64] ;  /* 0x0000000c04047981 */ /* 0x000ea2000c1e1900 */
[----:B------:R-:W-:Y:S01]  /*06c0*/  IADD3 R8, PT, PT, R8, 0x1, RZ ;  /* 0x0000000108087810 */ /* 0x000fe20007ffe0ff */
[----:B------:R-:W-:-:S03]  /*06d0*/  VIADD R9, R9, 0x80 ;  /* 0x0000008009097836 */ /* 0x000fc60000000000 */
[----:B------:R-:W-:Y:S02]  /*06e0*/  ISETP.NE.AND P0, PT, R8, RZ, PT ;  /* 0x000000ff0800720c */ /* 0x000fe40003f05270 */
[----:B--2---:R-:W-:-:S11]  /*06f0*/  FMNMX R3, R4, R3, !PT ;  /* 0x0000000304037209 */ /* 0x004fd60007800000 */
[----:B------:R-:W-:Y:S05]  /*0700*/  @P0 BRA `(.L_x_125) ;  /* 0xfffffffc00e40947 */ /* 0x000fea000383ffff */
.L_x_117:
[----:B------:R-:W-:Y:S05]  /*0710*/  BSYNC.RECONVERGENT B0 ;  /* 0x0000000000007941 */ /* 0x000fea0003800200 */
.L_x_116:
[----:B------:R-:W0:Y:S01]  /*0720*/  SHFL.DOWN PT, R0, R3, 0x10, 0x1f ;  /* 0x0a001f0003007f89 */ /* 0x000e2200000e0000 */
[----:B------:R-:W1:Y:S01]  /*0730*/  S2UR UR5, SR_CgaCtaId ;  /* 0x00000000000579c3 */ /* 0x000e620000008800 */
[C---:B------:R-:W-:Y:S01]  /*0740*/  ISETP.NE.AND P0, PT, R22.reuse, RZ, PT ;  /* 0x000000ff1600720c */ /* 0x040fe20003f05270 */
[----:B------:R-:W-:Y:S01]  /*0750*/  UMOV UR4, 0x400 ;  /* 0x0000040000047882 */ /* 0x000fe20000000000 */
[----:B------:R-:W-:Y:S02]  /*0760*/  ISETP.GT.U32.AND P1, PT, R22, 0x3, PT ;  /* 0x000000031600780c */ /* 0x000fe40003f24070 */
[----:B0-----:R-:W-:Y:S01]  /*0770*/  FMNMX R0, R0, R3, !PT ;  /* 0x0000000300007209 */ /* 0x001fe20007800000 */
[----:B-1----:R-:W-:-:S04]  /*0780*/  ULEA UR4, UR5, UR4, 0x18 ;  /* 0x0000000405047291 */ /* 0x002fc8000f8ec0ff */
[----:B------:R-:W0:Y:S02]  /*0790*/  SHFL.DOWN PT, R5, R0, 0x8, 0x1f ;  /* 0x09001f0000057f89 */ /* 0x000e2400000e0000 */
[----:B------:R-:W-:Y:S02]  /*07a0*/  LEA R3, R22, UR4, 0x2 ;  /* 0x0000000416037c11 */ /* 0x000fe4000f8e10ff */
[----:B0-----:R-:W-:Y:S02]  /*07b0*/  FMNMX R5, R0, R5, !PT ;  /* 0x0000000500057209 */ /* 0x001fe40007800000 */
[----:B------:R-:W-:-:S03]  /*07c0*/  SHF.R.U32.HI R0, RZ, 0x3, R2 ;  /* 0x00000003ff007819 */ /* 0x000fc60000011602 */
[----:B------:R-:W0:Y:S01]  /*07d0*/  SHFL.DOWN PT, R4, R5, 0x4, 0x1f ;  /* 0x08801f0005047f89 */ /* 0x000e2200000e0000 */
[----:B------:R-:W-:Y:S02]  /*07e0*/  LOP3.LUT R0, R0, 0x7c, RZ, 0xc0, !PT ;  /* 0x0000007c00007812 */ /* 0x000fe400078ec0ff */
[----:B0-----:R-:W-:-:S05]  /*07f0*/  FMNMX R4, R5, R4, !PT ;  /* 0x0000000405047209 */ /* 0x001fca0007800000 */
[----:B------:R-:W0:Y:S02]  /*0800*/  SHFL.DOWN PT, R7, R4, 0x2, 0x1f ;  /* 0x08401f0004077f89 */ /* 0x000e2400000e0000 */
[----:B0-----:R-:W-:Y:S02]  /*0810*/  FMNMX R7, R4, R7, !PT ;  /* 0x0000000704077209 */ /* 0x001fe40007800000 */
[----:B------:R-:W-:-:S03]  /*0820*/  MOV R4, 0xff800000 ;  /* 0xff80000000047802 */ /* 0x000fc60000000f00 */
[----:B------:R-:W0:Y:S02]  /*0830*/  SHFL.DOWN PT, R6, R7, 0x1, 0x1f ;  /* 0x08201f0007067f89 */ /* 0x000e2400000e0000 */
[----:B0-----:R-:W-:-:S05]  /*0840*/  FMNMX R5, R7, R6, !PT ;  /* 0x0000000607057209 */ /* 0x001fca0007800000 */
        /* <DEDUP_REMOVED lines=8> */
[----:B0-----:R-:W-:-:S05]  /*08d0*/  FMNMX R5, R4, R5, !PT ;  /* 0x0000000504057209 */ /* 0x001fca0007800000 */
[----:B------:R-:W0:Y:S02]  /*08e0*/  SHFL.DOWN PT, R6, R5, 0x8, 0x1f ;  /* 0x09001f0005067f89 */ /* 0x000e2400000e0000 */
[----:B0-----:R-:W-:-:S05]  /*08f0*/  FMNMX R6, R5, R6, !PT ;  /* 0x0000000605067209 */ /* 0x001fca0007800000 */
[----:B------:R-:W0:Y:S02]  /*0900*/  SHFL.DOWN PT, R7, R6, 0x4, 0x1f ;  /* 0x08801f0006077f89 */ /* 0x000e2400000e0000 */
[----:B0-----:R-:W-:-:S05]  /*0910*/  FMNMX R7, R6, R7, !PT ;  /* 0x0000000706077209 */ /* 0x001fca0007800000 */
[----:B------:R-:W0:Y:S02]  /*0920*/  SHFL.DOWN PT, R8, R7, 0x2, 0x1f ;  /* 0x08401f0007087f89 */ /* 0x000e2400000e0000 */
[----:B0-----:R-:W-:-:S05]  /*0930*/  FMNMX R8, R7, R8, !PT ;  /* 0x0000000807087209 */ /* 0x001fca0007800000 */
[----:B------:R0:W1:Y:S02]  /*0940*/  SHFL.DOWN PT, R9, R8, 0x1, 0x1f ;  /* 0x08201f0008097f89 */ /* 0x00006400000e0000 */
.L_x_158:
[----:B-1----:R-:W-:-:S07]  /*0950*/  FMNMX R4, R8, R9, !PT ;  /* 0x0000000908047209 */ /* 0x002fce0007800000 */
.L_x_126:
        /* <DEDUP_REMOVED lines=8> */
[----:B--2---:R-:W-:-:S13]  /*09e0*/  ISETP.GE.AND P0, PT, R2, R9, PT ;  /* 0x000000090200720c */ /* 0x004fda0003f06270 */
[----:B-1----:R-:W-:Y:S05]  /*09f0*/  @P0 BRA `(.L_x_129) ;  /* 0x0000000c004c0947 */ /* 0x002fea0003800000 */
[----:B0-----:R-:W0:Y:S01]  /*0a00*/  LDS R8, [UR4+0x10] ;  /* 0x00001004ff087984 */ /* 0x001e220008000800 */
[-C--:B------:R-:W-:Y:S01]  /*0a10*/  LOP3.LUT R10, RZ, R2.reuse, RZ, 0x33, !PT ;  /* 0x00000002ff0a7212 */ /* 0x080fe200078e33ff */
[----:B------:R-:W-:Y:S01]  /*0a20*/  BSSY.RECONVERGENT B1, `(.L_x_130) ;  /* 0x0000069000017945 */ /* 0x000fe20003800200 */
[----:B------:R-:W-:Y:S01]  /*0a30*/  IMAD.MOV.U32 R16, RZ, RZ, RZ ;  /* 0x000000ffff107224 */ /* 0x000fe200078e00ff */
[----:B------:R-:W-:Y:S02]  /*0a40*/  MOV R12, R2 ;  /* 0x00000002000c7202 */ /* 0x000fe40000000f00 */
[----:B------:R-:W-:-:S04]  /*0a50*/  IADD3 R10, PT, PT, R10, R9, RZ ;  /* 0x000000090a0a7210 */ /* 0x000fc80007ffe0ff */
[C---:B------:R-:W-:Y:S02]  /*0a60*/  ISETP.GE.U32.AND P0, PT, R10.reuse, 0x380, PT ;  /* 0x000003800a00780c */ /* 0x040fe40003f06070 */
[----:B------:R-:W-:-:S04]  /*0a70*/  LEA.HI R11, R10, 0x1, RZ, 0x19 ;  /* 0x000000010a0b7811 */ /* 0x000fc800078fc8ff */
[----:B------:R-:W-:-:S04]  /*0a80*/  LOP3.LUT R24, R11, 0x7, RZ, 0xc0, !PT ;  /* 0x000000070b187812 */ /* 0x000fc800078ec0ff */
[----:B------:R-:W-:-:S03]  /*0a90*/  ISETP.NE.AND P1, PT, R24, RZ, PT ;  /* 0x000000ff1800720c */ /* 0x000fc60003f25270 */
[----:B------:R-:W-:Y:S10]  /*0aa0*/  @!P0 BRA `(.L_x_131) ;  /* 0x0000000400808947 */ /* 0x000ff40003800000 */
[----:B------:R-:W1:Y:S01]  /*0ab0*/  LDC.64 R4, c[0x0][0x380] ;  /* 0x0000e000ff047b82 */ /* 0x000e620000000a00 */
[----:B------:R-:W-:Y:S01]  /*0ac0*/  LOP3.LUT R14, R11, 0x3fffff8, RZ, 0xc0, !PT ;  /* 0x03fffff80b0e7812 */ /* 0x000fe200078ec0ff */
[--C-:B------:R-:W-:Y:S01]  /*0ad0*/  IMAD R9, R9, UR14, R2.reuse ;  /* 0x0000000e09097c24 */ /* 0x100fe2000f8e0202 */
[----:B------:R-:W-:Y:S01]  /*0ae0*/  MOV R16, RZ ;  /* 0x000000ff00107202 */ /* 0x000fe20000000f00 */
[----:B------:R-:W-:Y:S01]  /*0af0*/  IMAD.MOV.U32 R12, RZ, RZ, R2 ;  /* 0x000000ffff0c7224 */ /* 0x000fe200078e0002 */
[----:B------:R-:W-:Y:S02]  /*0b00*/  IADD3 R14, PT, PT, -R14, RZ, RZ ;  /* 0x000000ff0e0e7210 */ /* 0x000fe40007ffe1ff */
[----:B-1----:R-:W-:-:S04]  /*0b10*/  IADD3 R4, P0, PT, R4, 0x800, RZ ;  /* 0x0000080004047810 */ /* 0x002fc80007f1e0ff */
[----:B------:R-:W-:-:S09]  /*0b20*/  IADD3.X R5, PT, PT, RZ, R5, RZ, P0, !PT ;  /* 0x00000005ff057210 */ /* 0x000fd200007fe4ff */
.L_x_132:
[----:B------:R-:W-:-:S05]  /*0b30*/  IMAD.WIDE R6, R9, 0x4, R4 ;  /* 0x0000000409067825 */ /* 0x000fca00078e0204 */
[----:B------:R-:W0:Y:S04]  /*0b40*/  LDG.E R13, desc[UR12][R6.64+-0x800] ;  /* 0xfff8000c060d7981 */ /* 0x000e28000c1e1900 */
[----:B------:R-:W2:Y:S04]  /*0b50*/  LDG.E R21, desc[UR12][R6.64+-0x600] ;  /* 0xfffa000c06157981 */ /* 0x000ea8000c1e1900 */
[----:B------:R-:W3:Y:S01]  /*0b60*/  LDG.E R17, desc[UR12][R6.64+-0x400] ;  /* 0xfffc000c06117981 */ /* 0x000ee2000c1e1900 */
[----:B------:R-:W-:-:S03]  /*0b70*/  HFMA2 R15, -RZ, RZ, 0.96630859375, -0.0022525787353515625 ;  /* 0x3bbb989dff0f7431 */ /* 0x000fc600000001ff */
[----:B------:R-:W4:Y:S01]  /*0b80*/  LDG.E R25, desc[UR12][R6.64+-0x200] ;  /* 0xfffe000c06197981 */ /* 0x000f22000c1e1900 */
[----:B0-----:R-:W-:Y:S01]  /*0b90*/  FADD R18, -R8, R13 ;  /* 0x0000000d08127221 */ /* 0x001fe20000000100 */
[----:B------:R-:W-:-:S03]  /*0ba0*/  MOV R13, 0x437c0000 ;  /* 0x437c0000000d7802 */ /* 0x000fc60000000f00 */
[----:B------:R-:W-:-:S04]  /*0bb0*/  FFMA.SAT R20, R18, R15, 0.5 ;  /* 0x3f00000012147423 */ /* 0x000fc8000000200f */
[----:B------:R-:W-:-:S04]  /*0bc0*/  FFMA.RM R20, R20, R13, 12582913 ;  /* 0x4b40000114147423 */ /* 0x000fc8000000400d */
[----:B------:R-:W-:-:S04]  /*0bd0*/  FADD R19, R20, -12583039 ;  /* 0xcb40007f14137421 */ /* 0x000fc80000000000 */
[----:B------:R-:W-:-:S04]  /*0be0*/  FFMA R19, R18, 1.4426950216293334961, -R19 ;  /* 0x3fb8aa3b12137823 */ /* 0x000fc80000000813 */
[----:B------:R-:W-:Y:S01]  /*0bf0*/  FFMA R23, R18, 1.925963033500011079e-08, R19 ;  /* 0x32a5706012177823 */ /* 0x000fe20000000013 */
[----:B--2---:R-:W-:Y:S01]  /*0c00*/  FADD R26, -R8, R21 ;  /* 0x00000015081a7221 */ /* 0x004fe20000000100 */
[----:B------:R-:W2:Y:S04]  /*0c10*/  LDG.E R19, desc[UR12][R6.64] ;  /* 0x0000000c06137981 */ /* 0x000ea8000c1e1900 */
[----:B------:R-:W0:Y:S01]  /*0c20*/  MUFU.EX2 R23, R23 ;  /* 0x0000001700177308 */ /* 0x000e220000000800 */
[----:B------:R-:W-:Y:S02]  /*0c30*/  IMAD.SHL.U32 R21, R20, 0x800000, RZ ;  /* 0x0080000014157824 */ /* 0x000fe400078e00ff */
[----:B------:R-:W-:Y:S01]  /*0c40*/  FFMA.SAT R18, R26, R15, 0.5 ;  /* 0x3f0000001a127423 */ /* 0x000fe2000000200f */
[----:B---3--:R-:W-:-:S03]  /*0c50*/  FADD R28, -R8, R17 ;  /* 0x00000011081c7221 */ /* 0x008fc60000000100 */
[----:B------:R-:W-:Y:S01]  /*0c60*/  FFMA.RM R18, R18, R13, 12582913 ;  /* 0x4b40000112127423 */ /* 0x000fe2000000400d */
[----:B------:R-:W-:-:S03]  /*0c70*/  FFMA.SAT R20, R28, R15, 0.5 ;  /* 0x3f0000001c147423 */ /* 0x000fc6000000200f */
[----:B------:R-:W-:Y:S01]  /*0c80*/  FADD R17, R18, -12583039 ;  /* 0xcb40007f12117421 */ /* 0x000fe20000000000 */
[----:B0-----:R-:W-:Y:S02]  /*0c90*/  FFMA R16, R21, R23, R16 ;  /* 0x0000001715107223 */ /* 0x001fe40000000010 */
[----:B------:R-:W3:Y:S01]  /*0ca0*/  LDG.E R21, desc[UR12][R6.64+0x200] ;  /* 0x0002000c06157981 */ /* 0x000ee2000c1e1900 */
[----:B------:R-:W-:Y:S01]  /*0cb0*/  FFMA R17, R26, 1.4426950216293334961, -R17 ;  /* 0x3fb8aa3b1a117823 */ /* 0x000fe20000000811 */
[----:B------:R-:W-:Y:S02]  /*0cc0*/  FFMA.RM R20, R20, R13, 12582913 ;  /* 0x4b40000114147423 */ /* 0x000fe4000000400d */
[----:B------:R-:W5:Y:S01]  /*0cd0*/  LDG.E R23, desc[UR12][R6.64+0x600] ;  /* 0x0006000c06177981 */ /* 0x000f62000c1e1900 */
[----:B------:R-:W-:Y:S01]  /*0ce0*/  FFMA R29, R26, 1.925963033500011079e-08, R17 ;  /* 0x32a570601a1d7823 */ /* 0x000fe20000000011 */
[----:B------:R-:W-:-:S04]  /*0cf0*/  FADD R17, R20, -12583039 ;  /* 0xcb40007f14117421 */ /* 0x000fc80000000000 */
[----:B------:R-:W-:-:S04]  /*0d00*/  FFMA R17, R28, 1.4426950216293334961, -R17 ;  /* 0x3fb8aa3b1c117823 */ /* 0x000fc80000000811 */
[----:B------:R-:W-:Y:S02]  /*0d10*/  FFMA R27, R28, 1.925963033500011079e-08, R17 ;  /* 0x32a570601c1b7823 */ /* 0x000fe40000000011 */
[----:B------:R0:W5:Y:S01]  /*0d20*/  LDG.E R17, desc[UR12][R6.64+0x400] ;  /* 0x0004000c06117981 */ /* 0x000162000c1e1900 */
[----:B------:R-:W1:Y:S01]  /*0d30*/  MUFU.EX2 R29, R29 ;  /* 0x0000001d001d7308 */ /* 0x000e620000000800 */
[----:B------:R-:W-:Y:S01]  /*0d40*/  SHF.L.U32 R18, R18, 0x17, RZ ;  /* 0x0000001712127819 */ /* 0x000fe200000006ff */
[----:B----4-:R-:W-:Y:S01]  /*0d50*/  FADD R26, -R8, R25 ;  /* 0x00000019081a7221 */ /* 0x010fe20000000100 */
[----:B------:R-:W-:-:S03]  /*0d60*/  SHF.L.U32 R25, R20, 0x17, RZ ;  /* 0x0000001714197819 */ /* 0x000fc600000006ff */
[----:B-1----:R-:W-:Y:S01]  /*0d70*/  FFMA R18, R18, R29, R16 ;  /* 0x0000001d12127223 */ /* 0x002fe20000000010 */
[----:B------:R-:W-:-:S04]  /*0d80*/  FFMA.SAT R16, R26, R15, 0.5 ;  /* 0x3f0000001a107423 */ /* 0x000fc8000000200f */
[----:B------:R-:W-:-:S04]  /*0d90*/  FFMA.RM R16, R16, R13, 12582913 ;  /* 0x4b40000110107423 */ /* 0x000fc8000000400d */
[----:B0-----:R-:W-:-:S04]  /*0da0*/  FADD R7, R16, -12583039 ;  /* 0xcb40007f10077421 */ /* 0x001fc80000000000 */
[----:B------:R-:W-:Y:S01]  /*0db0*/  FFMA R7, R26, 1.4426950216293334961, -R7 ;  /* 0x3fb8aa3b1a077823 */ /* 0x000fe20000000807 */
[----:B------:R-:W0:Y:S02]  /*0dc0*/  MUFU.EX2 R27, R27 ;  /* 0x0000001b001b7308 */ /* 0x000e240000000800 */
[----:B0-----:R-:W-:Y:S01]  /*0dd0*/  FFMA R18, R25, R27, R18 ;  /* 0x0000001b19127223 */ /* 0x001fe20000000012 */
[----:B------:R-:W-:-:S04]  /*0de0*/  IADD3 R14, PT, PT, R14, 0x8, RZ ;  /* 0x000000080e0e7810 */ /* 0x000fc80007ffe0ff */
[----:B------:R-:W-:Y:S01]  /*0df0*/  ISETP.NE.AND P0, PT, R14, RZ, PT ;  /* 0x000000ff0e00720c */ /* 0x000fe20003f05270 */
[----:B------:R-:W-:Y:S01]  /*0e00*/  VIADD R9, R9, 0x400 ;  /* 0x0000040009097836 */ /* 0x000fe20000000000 */
[----:B------:R-:W-:Y:S01]  /*0e10*/  IADD3 R12, PT, PT, R12, 0x400, RZ ;  /* 0x000004000c0c7810 */ /* 0x000fe20007ffe0ff */
[----:B--2---:R-:W-:-:S04]  /*0e20*/  FADD R20, -R8, R19 ;  /* 0x0000001308147221 */ /* 0x004fc80000000100 */
[----:B------:R-:W-:-:S04]  /*0e30*/  FFMA.SAT R6, R20, R15, 0.5 ;  /* 0x3f00000014067423 */ /* 0x000fc8000000200f */
[----:B------:R-:W-:Y:S01]  /*0e40*/  FFMA.RM R6, R6, R13, 12582913 ;  /* 0x4b40000106067423 */ /* 0x000fe2000000400d */
[----:B---3--:R-:W-:Y:S01]  /*0e50*/  FADD R28, -R8, R21 ;  /* 0x00000015081c7221 */ /* 0x008fe20000000100 */
[----:B------:R-:W-:Y:S02]  /*0e60*/  FFMA R21, R26, 1.925963033500011079e-08, R7 ;  /* 0x32a570601a157823 */ /* 0x000fe40000000007 */
[----:B------:R-:W-:Y:S01]  /*0e70*/  FADD R7, R6, -12583039 ;  /* 0xcb40007f06077421 */ /* 0x000fe20000000000 */
[----:B------:R-:W-:-:S03]  /*0e80*/  FFMA.SAT R26, R28, R15, 0.5 ;  /* 0x3f0000001c1a7423 */ /* 0x000fc6000000200f */
[----:B------:R-:W-:Y:S01]  /*0e90*/  FFMA R19, R20, 1.4426950216293334961, -R7 ;  /* 0x3fb8aa3b14137823 */ /* 0x000fe20000000807 */
[----:B------:R-:W-:-:S03]  /*0ea0*/  FFMA.RM R7, R26, R13, 12582913 ;  /* 0x4b4000011a077423 */ /* 0x000fc6000000400d */
[----:B------:R-:W-:Y:S01]  /*0eb0*/  FFMA R20, R20, 1.925963033500011079e-08, R19 ;  /* 0x32a5706014147823 */ /* 0x000fe20000000013 */
[----:B------:R-:W-:-:S04]  /*0ec0*/  FADD R19, R7, -12583039 ;  /* 0xcb40007f07137421 */ /* 0x000fc80000000000 */
[----:B------:R-:W-:-:S04]  /*0ed0*/  FFMA R19, R28, 1.4426950216293334961, -R19 ;  /* 0x3fb8aa3b1c137823 */ /* 0x000fc80000000813 */
[----:B------:R-:W-:Y:S01]  /*0ee0*/  FFMA R19, R28, 1.925963033500011079e-08, R19 ;  /* 0x32a570601c137823 */ /* 0x000fe20000000013 */
[C---:B-----5:R-:W-:Y:S01]  /*0ef0*/  FADD R28, -R8.reuse, R17 ;  /* 0x00000011081c7221 */ /* 0x060fe20000000100 */
[----:B------:R-:W-:-:S03]  /*0f00*/  FADD R26, -R8, R23 ;  /* 0x00000017081a7221 */ /* 0x000fc60000000100 */
[-C--:B------:R-:W-:Y:S01]  /*0f10*/  FFMA.SAT R23, R28, R15.reuse, 0.5 ;  /* 0x3f0000001c177423 */ /* 0x080fe2000000200f */
[----:B------:R-:W-:-:S03]  /*0f20*/  FFMA.SAT R25, R26, R15, 0.5 ;  /* 0x3f0000001a197423 */ /* 0x000fc6000000200f */
[-C--:B------:R-:W-:Y:S01]  /*0f30*/  FFMA.RM R15, R23, R13.reuse, 12582913 ;  /* 0x4b400001170f7423 */ /* 0x080fe2000000400d */
[----:B------:R0:W1:Y:S01]  /*0f40*/  MUFU.EX2 R17, R21 ;  /* 0x0000001500117308 */ /* 0x0000620000000800 */
[----:B------:R-:W-:Y:S02]  /*0f50*/  FFMA.RM R13, R25, R13, 12582913 ;  /* 0x4b400001190d7423 */ /* 0x000fe4000000400d */
[----:B------:R-:W-:Y:S02]  /*0f60*/  FADD R23, R15, -12583039 ;  /* 0xcb40007f0f177421 */ /* 0x000fe40000000000 */
[----:B------:R-:W-:Y:S02]  /*0f70*/  FADD R25, R13, -12583039 ;  /* 0xcb40007f0d197421 */ /* 0x000fe40000000000 */
[----:B------:R-:W-:Y:S01]  /*0f80*/  FFMA R23, R28, 1.4426950216293334961, -R23 ;  /* 0x3fb8aa3b1c177823 */ /* 0x000fe20000000817 */
[----:B------:R-:W2:Y:S01]  /*0f90*/  MUFU.EX2 R20, R20 ;  /* 0x0000001400147308 */ /* 0x000ea20000000800 */
[----:B------:R-:W-:-:S02]  /*0fa0*/  FFMA R25, R26, 1.4426950216293334961, -R25 ;  /* 0x3fb8aa3b1a197823 */ /* 0x000fc40000000819 */
[----:B------:R-:W-:Y:S01]  /*0fb0*/  FFMA R23, R28, 1.925963033500011079e-08, R23 ;  /* 0x32a570601c177823 */ /* 0x000fe20000000017 */
[----:B0-----:R-:W-:-:S04]  /*0fc0*/  SHF.L.U32 R21, R16, 0x17, RZ ;  /* 0x0000001710157819 */ /* 0x001fc800000006ff */
[----:B------:R-:W0:Y:S01]  /*0fd0*/  MUFU.EX2 R19, R19 ;  /* 0x0000001300137308 */ /* 0x000e220000000800 */
[----:B------:R-:W-:Y:S01]  /*0fe0*/  FFMA R25, R26, 1.925963033500011079e-08, R25 ;  /* 0x32a570601a197823 */ /* 0x000fe20000000019 */
[----:B------:R-:W-:Y:S01]  /*0ff0*/  SHF.L.U32 R6, R6, 0x17, RZ ;  /* 0x0000001706067819 */ /* 0x000fe200000006ff */
[----:B-1----:R-:W-:-:S05]  /*1000*/  FFMA R17, R21, R17, R18 ;  /* 0x0000001115117223 */ /* 0x002fca0000000012 */
[----:B------:R-:W1:Y:S01]  /*1010*/  MUFU.EX2 R23, R23 ;  /* 0x0000001700177308 */ /* 0x000e620000000800 */
[----:B------:R-:W-:Y:S02]  /*1020*/  IMAD.SHL.U32 R7, R7, 0x800000, RZ ;  /* 0x0080000007077824 */ /* 0x000fe400078e00ff */
[----:B--2---:R-:W-:-:S05]  /*1030*/  FFMA R6, R6, R20, R17 ;  /* 0x0000001406067223 */ /* 0x004fca0000000011 */
[----:B------:R-:W2:Y:S01]  /*1040*/  MUFU.EX2 R16, R25 ;  /* 0x0000001900107308 */ /* 0x000ea20000000800 */
[----:B------:R-:W-:Y:S01]  /*1050*/  SHF.L.U32 R15, R15, 0x17, RZ ;  /* 0x000000170f0f7819 */ /* 0x000fe200000006ff */
[----:B0-----:R-:W-:Y:S01]  /*1060*/  FFMA R6, R7, R19, R6 ;  /* 0x0000001307067223 */ /* 0x001fe20000000006 */
[----:B------:R-:W-:-:S03]  /*1070*/  SHF.L.U32 R18, R13, 0x17, RZ ;  /* 0x000000170d127819 */ /* 0x000fc600000006ff */
[----:B-1----:R-:W-:-:S04]  /*1080*/  FFMA R15, R15, R23, R6 ;  /* 0x000000170f0f7223 */ /* 0x002fc80000000006 */
[----:B--2---:R-:W-:Y:S01]  /*1090*/  FFMA R16, R18, R16, R15 ;  /* 0x0000001012107223 */ /* 0x004fe2000000000f */
[----:B------:R-:W-:Y:S06]  /*10a0*/  @P0 BRA `(.L_x_132) ;  /* 0xfffffff800a00947 */ /* 0x000fec000383ffff */
.L_x_131:
[----:B------:R-:W-:Y:S05]  /*10b0*/  BSYNC.RECONVERGENT B1 ;  /* 0x0000000000017941 */ /* 0x000fea0003800200 */
.L_x_130:
[----:B------:R-:W-:Y:S05]  /*10c0*/  @!P1 BRA `(.L_x_129) ;  /* 0x0000000400989947 */ /* 0x000fea0003800000 */
[----:B------:R-:W-:Y:S01]  /*10d0*/  ISETP.GE.U32.AND P0, PT, R24, 0x4, PT ;  /* 0x000000041800780c */ /* 0x000fe20003f06070 */
[----:B------:R-:W-:Y:S01]  /*10e0*/  BSSY.RECONVERGENT B1, `(.L_x_133) ;  /* 0x0000032000017945 */ /* 0x000fe20003800200 */
[----:B------:R-:W-:-:S11]  /*10f0*/  LOP3.LUT P1, R11, R11, 0x3, RZ, 0xc0, !PT ;  /* 0x000000030b0b7812 */ /* 0x000fd6000782c0ff */
[----:B------:R-:W-:Y:S05]  /*1100*/  @!P0 BRA `(.L_x_134) ;  /* 0x0000000000bc8947 */ /* 0x000fea0003800000 */
[----:B------:R-:W1:Y:S08]  /*1110*/  LDC R5, c[0x0][0x394] ;  /* 0x0000e500ff057b82 */ /* 0x000e700000000800 */
[----:B------:R-:W2:Y:S01]  /*1120*/  LDC.64 R18, c[0x0][0x380] ;  /* 0x0000e000ff127b82 */ /* 0x000ea20000000a00 */
[----:B-1----:R-:W-:-:S04]  /*1130*/  IMAD R5, R5, UR14, R12 ;  /* 0x0000000e05057c24 */ /* 0x002fc8000f8e020c */
[----:B--2---:R-:W-:-:S05]  /*1140*/  IMAD.WIDE R18, R5, 0x4, R18 ;  /* 0x0000000405127825 */ /* 0x004fca00078e0212 */
[----:B------:R-:W0:Y:S04]  /*1150*/  LDG.E R5, desc[UR12][R18.64] ;  /* 0x0000000c12057981 */ /* 0x000e28000c1e1900 */
[----:B------:R-:W2:Y:S04]  /*1160*/  LDG.E R15, desc[UR12][R18.64+0x200] ;  /* 0x0002000c120f7981 */ /* 0x000ea8000c1e1900 */
[----:B------:R-:W3:Y:S04]  /*1170*/  LDG.E R9, desc[UR12][R18.64+0x400] ;  /* 0x0004000c12097981 */ /* 0x000ee8000c1e1900 */
[----:B------:R1:W4:Y:S01]  /*1180*/  LDG.E R17, desc[UR12][R18.64+0x600] ;  /* 0x0006000c12117981 */ /* 0x000322000c1e1900 */
[----:B------:R-:W-:Y:S01]  /*1190*/  HFMA2 R6, -RZ, RZ, 0.96630859375, -0.0022525787353515625 ;  /* 0x3bbb989dff067431 */ /* 0x000fe200000001ff */
[----:B------:R-:W-:-:S02]  /*11a0*/  MOV R4, 0x437c0000 ;  /* 0x437c000000047802 */ /* 0x000fc40000000f00 */
[----:B------:R-:W-:Y:S01]  /*11b0*/  IADD3 R12, PT, PT, R12, 0x200, RZ ;  /* 0x000002000c0c7810 */ /* 0x000fe20007ffe0ff */
[----:B0-----:R-:W-:-:S04]  /*11c0*/  FADD R13, -R8, R5 ;  /* 0x00000005080d7221 */ /* 0x001fc80000000100 */
[----:B------:R-:W-:Y:S01]  /*11d0*/  FFMA.SAT R5, R13, R6, 0.5 ;  /* 0x3f0000000d057423 */ /* 0x000fe20000002006 */
[----:B--2---:R-:W-:-:S03]  /*11e0*/  FADD R15, -R8, R15 ;  /* 0x0000000f080f7221 */ /* 0x004fc60000000100 */
[----:B------:R-:W-:Y:S01]  /*11f0*/  FFMA.RM R5, R5, R4, 12582913 ;  /* 0x4b40000105057423 */ /* 0x000fe20000004004 */
[----:B------:R-:W-:Y:S01]  /*1200*/  FFMA.SAT R7, R15, R6, 0.5 ;  /* 0x3f0000000f077423 */ /* 0x000fe20000002006 */
[C---:B---3--:R-:W-:Y:S02]  /*1210*/  FADD R9, -R8.reuse, R9 ;  /* 0x0000000908097221 */ /* 0x048fe40000000100 */
[----:B------:R-:W-:Y:S01]  /*1220*/  FADD R14, R5, -12583039 ;  /* 0xcb40007f050e7421 */ /* 0x000fe20000000000 */
[----:B------:R-:W-:Y:S01]  /*1230*/  FFMA.RM R7, R7, R4, 12582913 ;  /* 0x4b40000107077423 */ /* 0x000fe20000004004 */
[-C--:B-1----:R-:W-:Y:S01]  /*1240*/  FFMA.SAT R19, R9, R6.reuse, 0.5 ;  /* 0x3f00000009137423 */ /* 0x082fe20000002006 */
[----:B----4-:R-:W-:Y:S01]  /*1250*/  FADD R17, -R8, R17 ;  /* 0x0000001108117221 */ /* 0x010fe20000000100 */
[----:B------:R-:W-:Y:S01]  /*1260*/  FFMA R14, R13, 1.4426950216293334961, -R14 ;  /* 0x3fb8aa3b0d0e7823 */ /* 0x000fe2000000080e */
[----:B------:R-:W-:Y:S01]  /*1270*/  FADD R18, R7, -12583039 ;  /* 0xcb40007f07127421 */ /* 0x000fe20000000000 */
[----:B------:R-:W-:Y:S01]  /*1280*/  SHF.L.U32 R5, R5, 0x17, RZ ;  /* 0x0000001705057819 */ /* 0x000fe200000006ff */
[----:B------:R-:W-:Y:S01]  /*1290*/  FFMA.SAT R21, R17, R6, 0.5 ;  /* 0x3f00000011157423 */ /* 0x000fe20000002006 */
[----:B------:R-:W-:Y:S01]  /*12a0*/  FFMA R14, R13, 1.925963033500011079e-08, R14 ;  /* 0x32a570600d0e7823 */ /* 0x000fe2000000000e */
[-C--:B------:R-:W-:Y:S01]  /*12b0*/  FFMA.RM R13, R19, R4.reuse, 12582913 ;  /* 0x4b400001130d7423 */ /* 0x080fe20000004004 */
[----:B------:R-:W-:Y:S01]  /*12c0*/  FFMA R18, R15, 1.4426950216293334961, -R18 ;  /* 0x3fb8aa3b0f127823 */ /* 0x000fe20000000812 */
[----:B------:R-:W-:Y:S01]  /*12d0*/  FFMA.RM R4, R21, R4, 12582913 ;  /* 0x4b40000115047423 */ /* 0x000fe20000004004 */
[----:B------:R0:W1:Y:S01]  /*12e0*/  MUFU.EX2 R19, R14 ;  /* 0x0000000e00137308 */ /* 0x0000620000000800 */
[----:B------:R-:W-:Y:S01]  /*12f0*/  FADD R6, R13, -12583039 ;  /* 0xcb40007f0d067421 */ /* 0x000fe20000000000 */
[----:B------:R-:W-:Y:S01]  /*1300*/  FFMA R18, R15, 1.925963033500011079e-08, R18 ;  /* 0x32a570600f127823 */ /* 0x000fe20000000012 */
[C---:B------:R-:W-:Y:S01]  /*1310*/  FADD R20, R4.reuse, -12583039 ;  /* 0xcb40007f04147421 */ /* 0x040fe20000000000 */
[----:B------:R-:W-:Y:S01]  /*1320*/  SHF.L.U32 R4, R4, 0x17, RZ ;  /* 0x0000001704047819 */ /* 0x000fe200000006ff */
[----:B------:R-:W-:-:S02]  /*1330*/  FFMA R6, R9, 1.4426950216293334961, -R6 ;  /* 0x3fb8aa3b09067823 */ /* 0x000fc40000000806 */
[----:B------:R-:W-:Y:S01]  /*1340*/  FFMA R20, R17, 1.4426950216293334961, -R20 ;  /* 0x3fb8aa3b11147823 */ /* 0x000fe20000000814 */
[----:B------:R-:W2:Y:S01]  /*1350*/  MUFU.EX2 R18, R18 ;  /* 0x0000001200127308 */ /* 0x000ea20000000800 */
[----:B------:R-:W-:Y:S01]  /*1360*/  FFMA R9, R9, 1.925963033500011079e-08, R6 ;  /* 0x32a5706009097823 */ /* 0x000fe20000000006 */
[----:B------:R-:W-:Y:S01]  /*1370*/  SHF.L.U32 R6, R7, 0x17, RZ ;  /* 0x0000001707067819 */ /* 0x000fe200000006ff */
[----:B------:R-:W-:Y:S01]  /*1380*/  FFMA R20, R17, 1.925963033500011079e-08, R20 ;  /* 0x32a5706011147823 */ /* 0x000fe20000000014 */
[----:B0-----:R-:W-:-:S04]  /*1390*/  IMAD.SHL.U32 R14, R13, 0x800000, RZ ;  /* 0x008000000d0e7824 */ /* 0x001fc800078e00ff */
[----:B------:R-:W0:Y:S01]  /*13a0*/  MUFU.EX2 R9, R9 ;  /* 0x0000000900097308 */ /* 0x000e220000000800 */
[----:B-1----:R-:W-:-:S07]  /*13b0*/  FFMA R5, R5, R19, R16 ;  /* 0x0000001305057223 */ /* 0x002fce0000000010 */
[----:B------:R-:W1:Y:S01]  /*13c0*/  MUFU.EX2 R20, R20 ;  /* 0x0000001400147308 */ /* 0x000e620000000800 */
[----:B--2---:R-:W-:-:S04]  /*13d0*/  FFMA R5, R6, R18, R5 ;  /* 0x0000001206057223 */ /* 0x004fc80000000005 */
[----:B0-----:R-:W-:-:S04]  /*13e0*/  FFMA R5, R14, R9, R5 ;  /* 0x000000090e057223 */ /* 0x001fc80000000005 */
[----:B-1----:R-:W-:-:S07]  /*13f0*/  FFMA R16, R4, R20, R5 ;  /* 0x0000001404107223 */ /* 0x002fce0000000005 */
.L_x_134:
[----:B------:R-:W-:Y:S05]  /*1400*/  BSYNC.RECONVERGENT B1 ;  /* 0x0000000000017941 */ /* 0x000fea0003800200 */
.L_x_133:
[----:B------:R-:W-:Y:S05]  /*1410*/  @!P1 BRA `(.L_x_129) ;  /* 0x0000000000c49947 */ /* 0x000fea0003800000 */
[----:B------:R-:W-:Y:S01]  /*1420*/  ISETP.NE.AND P1, PT, R11, 0x1, PT ;  /* 0x000000010b00780c */ /* 0x000fe20003f25270 */
[----:B------:R-:W-:Y:S01]  /*1430*/  BSSY.RECONVERGENT B1, `(.L_x_135) ;  /* 0x000001e000017945 */ /* 0x000fe20003800200 */
[----:B------:R-:W-:-:S11]  /*1440*/  LOP3.LUT P0, RZ, R10, 0x80, RZ, 0xc0, !PT ;  /* 0x000000800aff7812 */ /* 0x000fd6000780c0ff */
[----:B------:R-:W-:Y:S05]  /*1450*/  @!P1 BRA `(.L_x_136) ;  /* 0x00000000006c9947 */ /* 0x000fea0003800000 */
[----:B------:R-:W1:Y:S08]  /*1460*/  LDC R7, c[0x0][0x394] ;  /* 0x0000e500ff077b82 */ /* 0x000e700000000800 */
[----:B------:R-:W2:Y:S01]  /*1470*/  LDC.64 R4, c[0x0][0x380] ;  /* 0x0000e000ff047b82 */ /* 0x000ea20000000a00 */
[----:B-1----:R-:W-:-:S04]  /*1480*/  IMAD R7, R7, UR14, R12 ;  /* 0x0000000e07077c24 */ /* 0x002fc8000f8e020c */
[----:B--2---:R-:W-:-:S05]  /*1490*/  IMAD.WIDE R4, R7, 0x4, R4 ;  /* 0x0000000407047825 */ /* 0x004fca00078e0204 */
[----:B------:R-:W0:Y:S04]  /*14a0*/  LDG.E R7, desc[UR12][R4.64] ;  /* 0x0000000c04077981 */ /* 0x000e28000c1e1900 */
[----:B------:R-:W2:Y:S01]  /*14b0*/  LDG.E R11, desc[UR12][R4.64+0x200] ;  /* 0x0002000c040b7981 */ /* 0x000ea2000c1e1900 */
[----:B------:R-:W-:Y:S01]  /*14c0*/  HFMA2 R6, -RZ, RZ, 0.96630859375, -0.0022525787353515625 ;  /* 0x3bbb989dff067431 */ /* 0x000fe200000001ff */
[----:B------:R-:W-:Y:S02]  /*14d0*/  MOV R10, 0x437c0000 ;  /* 0x437c0000000a7802 */ /* 0x000fe40000000f00 */
[----:B------:R-:W-:Y:S01]  /*14e0*/  IADD3 R12, PT, PT, R12, 0x100, RZ ;  /* 0x000001000c0c7810 */ /* 0x000fe20007ffe0ff */
[----:B0-----:R-:W-:-:S04]  /*14f0*/  FADD R7, -R8, R7 ;  /* 0x0000000708077221 */ /* 0x001fc80000000100 */
[----:B------:R-:W-:Y:S01]  /*1500*/  FFMA.SAT R9, R7, R6, 0.5 ;  /* 0x3f00000007097423 */ /* 0x000fe20000002006 */
[----:B--2---:R-:W-:-:S03]  /*1510*/  FADD R11, -R8, R11 ;  /* 0x0000000b080b7221 */ /* 0x004fc60000000100 */
[----:B------:R-:W-:Y:S01]  /*1520*/  FFMA.RM R9, R9, R10, 12582913 ;  /* 0x4b40000109097423 */ /* 0x000fe2000000400a */
[----:B------:R-:W-:-:S03]  /*1530*/  FFMA.SAT R13, R11, R6, 0.5 ;  /* 0x3f0000000b0d7423 */ /* 0x000fc60000002006 */
[----:B------:R-:W-:Y:S01]  /*1540*/  FADD R6, R9, -12583039 ;  /* 0xcb40007f09067421 */ /* 0x000fe20000000000 */
[----:B------:R-:W-:Y:S01]  /*1550*/  FFMA.RM R13, R13, R10, 12582913 ;  /* 0x4b4000010d0d7423 */ /* 0x000fe2000000400a */
[----:B------:R-:W-:Y:S02]  /*1560*/  IMAD.SHL.U32 R9, R9, 0x800000, RZ ;  /* 0x0080000009097824 */ /* 0x000fe400078e00ff */
[----:B------:R-:W-:Y:S01]  /*1570*/  FFMA R6, R7, 1.4426950216293334961, -R6 ;  /* 0x3fb8aa3b07067823 */ /* 0x000fe20000000806 */
[C---:B------:R-:W-:Y:S01]  /*1580*/  FADD R4, R13.reuse, -12583039 ;  /* 0xcb40007f0d047421 */ /* 0x040fe20000000000 */
[----:B------:R-:W-:Y:S02]  /*1590*/  SHF.L.U32 R10, R13, 0x17, RZ ;  /* 0x000000170d0a7819 */ /* 0x000fe400000006ff */
[----:B------:R-:W-:Y:S01]  /*15a0*/  FFMA R6, R7, 1.925963033500011079e-08, R6 ;  /* 0x32a5706007067823 */ /* 0x000fe20000000006 */
[----:B------:R-:W-:-:S04]  /*15b0*/  FFMA R4, R11, 1.4426950216293334961, -R4 ;  /* 0x3fb8aa3b0b047823 */ /* 0x000fc80000000804 */
[----:B------:R-:W-:Y:S01]  /*15c0*/  FFMA R4, R11, 1.925963033500011079e-08, R4 ;  /* 0x32a570600b047823 */ /* 0x000fe20000000004 */
[----:B------:R-:W0:Y:S08]  /*15d0*/  MUFU.EX2 R6, R6 ;  /* 0x0000000600067308 */ /* 0x000e300000000800 */
[----:B------:R-:W1:Y:S01]  /*15e0*/  MUFU.EX2 R4, R4 ;  /* 0x0000000400047308 */ /* 0x000e620000000800 */
[----:B0-----:R-:W-:-:S04]  /*15f0*/  FFMA R9, R9, R6, R16 ;  /* 0x0000000609097223 */ /* 0x001fc80000000010 */
[----:B-1----:R-:W-:-:S07]  /*1600*/  FFMA R16, R10, R4, R9 ;  /* 0x000000040a107223 */ /* 0x002fce0000000009 */
.L_x_136:
[----:B------:R-:W-:Y:S05]  /*1610*/  BSYNC.RECONVERGENT B1 ;  /* 0x0000000000017941 */ /* 0x000fea0003800200 */
.L_x_135:
[----:B------:R-:W-:Y:S05]  /*1620*/  @P0 BRA `(.L_x_129) ;  /* 0x0000000000400947 */ /* 0x000fea0003800000 */
[----:B------:R-:W1:Y:S08]  /*1630*/  LDC R7, c[0x0][0x394] ;  /* 0x0000e500ff077b82 */ /* 0x000e700000000800 */
[----:B------:R-:W2:Y:S01]  /*1640*/  LDC.64 R4, c[0x0][0x380] ;  /* 0x0000e000ff047b82 */ /* 0x000ea20000000a00 */
[----:B-1----:R-:W-:-:S04]  /*1650*/  IMAD R7, R7, UR14, R12 ;  /* 0x0000000e07077c24 */ /* 0x002fc8000f8e020c */
[----:B--2---:R-:W-:-:S06]  /*1660*/  IMAD.WIDE R4, R7, 0x4, R4 ;  /* 0x0000000407047825 */ /* 0x004fcc00078e0204 */
[----:B------:R-:W0:Y:S01]  /*1670*/  LDG.E R5, desc[UR12][R4.64] ;  /* 0x0000000c04057981 */ /* 0x000e22000c1e1900 */
[----:B------:R-:W-:Y:S01]  /*1680*/  HFMA2 R7, -RZ, RZ, 0.96630859375, -0.0022525787353515625 ;  /* 0x3bbb989dff077431 */ /* 0x000fe200000001ff */
[----:B------:R-:W-:Y:S01]  /*1690*/  MOV R9, 0x437c0000 ;  /* 0x437c000000097802 */ /* 0x000fe20000000f00 */
[----:B0-----:R-:W-:-:S04]  /*16a0*/  FADD R8, -R8, R5 ;  /* 0x0000000508087221 */ /* 0x001fc80000000100 */
[----:B------:R-:W-:-:S04]  /*16b0*/  FFMA.SAT R6, R8, R7, 0.5 ;  /* 0x3f00000008067423 */ /* 0x000fc80000002007 */
[----:B------:R-:W-:-:S04]  /*16c0*/  FFMA.RM R6, R6, R9, 12582913 ;  /* 0x4b40000106067423 */ /* 0x000fc80000004009 */
[C---:B------:R-:W-:Y:S01]  /*16d0*/  FADD R7, R6.reuse, -12583039 ;  /* 0xcb40007f06077421 */ /* 0x040fe20000000000 */
[----:B------:R-:W-:-:S03]  /*16e0*/  IMAD.SHL.U32 R9, R6, 0x800000, RZ ;  /* 0x0080000006097824 */ /* 0x000fc600078e00ff */
[----:B------:R-:W-:-:S04]  /*16f0*/  FFMA R7, R8, 1.4426950216293334961, -R7 ;  /* 0x3fb8aa3b08077823 */ /* 0x000fc80000000807 */
[----:B------:R-:W-:-:S06]  /*1700*/  FFMA R7, R8, 1.925963033500011079e-08, R7 ;  /* 0x32a5706008077823 */ /* 0x000fcc0000000007 */
[----:B------:R-:W0:Y:S02]  /*1710*/  MUFU.EX2 R7, R7 ;  /* 0x0000000700077308 */ /* 0x000e240000000800 */
[----:B0-----:R-:W-:-:S07]  /*1720*/  FFMA R16, R9, R7, R16 ;  /* 0x0000000709107223 */ /* 0x001fce0000000010 */
.L_x_129:
[----:B------:R-:W-:Y:S05]  /*1730*/  BSYNC.RECONVERGENT B0 ;  /* 0x0000000000007941 */ /* 0x000fea0003800200 */
.L_x_128:
[----:B------:R-:W1:Y:S01]  /*1740*/  SHFL.DOWN PT, R5, R16, 0x10, 0x1f ;  /* 0x0a001f0010057f89 */ /* 0x000e6200000e0000 */
[C---:B------:R-:W-:Y:S01]  /*1750*/  ISETP.NE.AND P0, PT, R22.reuse, RZ, PT ;  /* 0x000000ff1600720c */ /* 0x040fe20003f05270 */
[----:B0-----:R-:W-:Y:S01]  /*1760*/  HFMA2 R8, -RZ, RZ, 0, 0 ;  /* 0x00000000ff087431 */ /* 0x001fe200000001ff */
[----:B------:R-:W-:Y:S01]  /*1770*/  ISETP.GT.U32.AND P1, PT, R22, 0x3, PT ;  /* 0x000000031600780c */ /* 0x000fe20003f24070 */
[----:B-1----:R-:W-:-:S05]  /*1780*/  FADD R5, R5, R16 ;  /* 0x0000001005057221 */ /* 0x002fca0000000000 */
[----:B------:R-:W0:Y:S02]  /*1790*/  SHFL.DOWN PT, R4, R5, 0x8, 0x1f ;  /* 0x09001f0005047f89 */ /* 0x000e2400000e0000 */
[----:B0-----:R-:W-:-:S05]  /*17a0*/  FADD R4, R5, R4 ;  /* 0x0000000405047221 */ /* 0x001fca0000000000 */
[----:B------:R-:W0:Y:S02]  /*17b0*/  SHFL.DOWN PT, R7, R4, 0x4, 0x1f ;  /* 0x08801f0004077f89 */ /* 0x000e2400000e0000 */
[----:B0-----:R-:W-:-:S05]  /*17c0*/  FADD R7, R4, R7 ;  /* 0x0000000704077221 */ /* 0x001fca0000000000 */
[----:B------:R-:W0:Y:S02]  /*17d0*/  SHFL.DOWN PT, R6, R7, 0x2, 0x1f ;  /* 0x08401f0007067f89 */ /* 0x000e2400000e0000 */
        /* <DEDUP_REMOVED lines=19> */
.L_x_164:
[----:B-1----:R-:W-:-:S07]  /*1910*/  FADD R8, R4, R7 ;  /* 0x0000000704087221 */ /* 0x002fce0000000000 */
.L_x_137:
[----:B------:R-:W-:Y:S05]  /*1920*/  WARPSYNC.ALL ;  /* 0x0000000000007948 */ /* 0x000fea0003800000 */
[----:B------:R-:W-:Y:S01]  /*1930*/  ISETP.NE.AND P0, PT, R2, RZ, PT ;  /* 0x000000ff0200720c */ /* 0x000fe20003f05270 */
[----:B------:R-:W2:Y:S08]  /*1940*/  S2UR UR5, SR_CgaCtaId ;  /* 0x00000000000579c3 */ /* 0x000eb00000008800 */
[----:B------:R-:W-:Y:S06]  /*1950*/  BAR.SYNC.DEFER_BLOCKING 0x0 ;  /* 0x0000000000007b1d */ /* 0x000fec0000010000 */
[----:B------:R-:W-:-:S02]  /*1960*/  UMOV UR4, 0x400 ;  /* 0x0000040000047882 */ /* 0x000fc40000000000 */
[----:B------:R-:W3:Y:S01]  /*1970*/  LDC R17, c[0x0][0x394] ;  /* 0x0000e500ff117b82 */ /* 0x000ee20000000800 */
[----:B--2---:R-:W-:Y:S01]  /*1980*/  ULEA UR4, UR5, UR4, 0x18 ;  /* 0x0000000405047291 */ /* 0x004fe2000f8ec0ff */
[----:B---3--:R-:W-:-:S08]  /*1990*/  ISETP.GE.AND P1, PT, R2, R17, PT ;  /* 0x000000110200720c */ /* 0x008fd00003f26270 */
[----:B-1----:R1:W-:Y:S01]  /*19a0*/  @!P0 STS [UR4+0x14], R8 ;  /* 0x00001408ff008988 */ /* 0x0023e20008000804 */
[----:B------:R-:W-:Y:S06]  /*19b0*/  BAR.SYNC.DEFER_BLOCKING 0x0 ;  /* 0x0000000000007b1d */ /* 0x000fec0000010000 */
[----:B-1----:R-:W-:Y:S05]  /*19c0*/  @P1 EXIT ;  /* 0x000000000000194d */ /* 0x002fea0003800000 */
[----:B0-----:R-:W0:Y:S01]  /*19d0*/  LDS.64 R4, [UR4+0x10] ;  /* 0x00001004ff047984 */ /* 0x001e220008000a00 */
[----:B------:R-:W-:Y:S01]  /*19e0*/  LOP3.LUT R0, RZ, R2, RZ, 0x33, !PT ;  /* 0x00000002ff007212 */ /* 0x000fe200078e33ff */
[----:B------:R-:W-:Y:S03]  /*19f0*/  BSSY.RECONVERGENT B0, `(.L_x_139) ;  /* 0x000002e000007945 */ /* 0x000fe60003800200 */
[----:B------:R-:W-:-:S04]  /*1a00*/  IADD3 R15, PT, PT, R0, R17, RZ ;  /* 0x00000011000f7210 */ /* 0x000fc80007ffe0ff */
[----:B------:R-:W-:-:S04]  /*1a10*/  LOP3.LUT R0, R15, 0x180, RZ, 0xc0, !PT ;  /* 0x000001800f007812 */ /* 0x000fc800078ec0ff */
[----:B------:R-:W-:-:S13]  /*1a20*/  ISETP.NE.AND P0, PT, R0, 0x180, PT ;  /* 0x000001800000780c */ /* 0x000fda0003f05270 */
[----:B------:R-:W-:Y:S05]  /*1a30*/  @!P0 BRA `(.L_x_140) ;  /* 0x0000000000a48947 */ /* 0x000fea0003800000 */
[----:B------:R-:W1:Y:S01]  /*1a40*/  LDC.64 R8, c[0x0][0x380] ;  /* 0x0000e000ff087b82 */ /* 0x000e620000000a00 */
[----:B------:R-:W-:Y:S01]  /*1a50*/  LEA.HI R0, R15, 0x1, RZ, 0x19 ;  /* 0x000000010f007811 */ /* 0x000fe200078fc8ff */
[----:B------:R-:W-:-:S03]  /*1a60*/  IMAD R17, R17, UR14, R2 ;  /* 0x0000000e11117c24 */ /* 0x000fc6000f8e0202 */
[C---:B------:R-:W-:Y:S02]  /*1a70*/  SHF.L.U32 R3, R0.reuse, 0x7, RZ ;  /* 0x0000000700037819 */ /* 0x040fe400000006ff */
[----:B------:R-:W-:Y:S01]  /*1a80*/  LOP3.LUT R0, R0, 0x3, RZ, 0xc0, !PT ;  /* 0x0000000300007812 */ /* 0x000fe200078ec0ff */
[----:B------:R-:W2:Y:S01]  /*1a90*/  LDC.64 R6, c[0x0][0x388] ;  /* 0x0000e200ff067b82 */ /* 0x000ea20000000a00 */
[----:B------:R-:W-:-:S03]  /*1aa0*/  LOP3.LUT R3, R3, 0x180, RZ, 0xc0, !PT ;  /* 0x0000018003037812 */ /* 0x000fc600078ec0ff */
[----:B------:R-:W-:Y:S01]  /*1ab0*/  IMAD.MOV R16, RZ, RZ, -R0 ;  /* 0x000000ffff107224 */ /* 0x000fe200078e0a00 */
[----:B------:R-:W-:-:S07]  /*1ac0*/  IADD3 R2, PT, PT, R2, R3, RZ ;  /* 0x0000000302027210 */ /* 0x000fce0007ffe0ff */
.L_x_143:
[----:B-1-3--:R-:W-:-:S06]  /*1ad0*/  IMAD.WIDE R10, R17, 0x4, R8 ;  /* 0x00000004110a7825 */ /* 0x00afcc00078e0208 */
[----:B------:R-:W0:Y:S01]  /*1ae0*/  LDG.E R11, desc[UR12][R10.64] ;  /* 0x0000000c0a0b7981 */ /* 0x000e22000c1e1900 */
[----:B------:R-:W-:Y:S01]  /*1af0*/  HFMA2 R12, -RZ, RZ, 3.7421875, 0 ;  /* 0x437c0000ff0c7431 */ /* 0x000fe200000001ff */
[----:B------:R-:W-:Y:S01]  /*1b00*/  MOV R3, 0x3bbb989d ;  /* 0x3bbb989d00037802 */ /* 0x000fe20000000f00 */
[----:B------:R-:W-:Y:S01]  /*1b10*/  BSSY.RECONVERGENT B1, `(.L_x_141) ;  /* 0x0000018000017945 */ /* 0x000fe20003800200 */
[----:B------:R-:W-:-:S04]  /*1b20*/  IADD3 R16, PT, PT, R16, 0x1, RZ ;  /* 0x0000000110107810 */ /* 0x000fc80007ffe0ff */
[----:B------:R-:W-:Y:S01]  /*1b30*/  ISETP.NE.AND P2, PT, R16, RZ, PT ;  /* 0x000000ff1000720c */ /* 0x000fe20003f45270 */
[----:B0-----:R-:W-:-:S04]  /*1b40*/  FADD R0, -R4, R11 ;  /* 0x0000000b04007221 */ /* 0x001fc80000000100 */
[----:B------:R-:W-:-:S04]  /*1b50*/  FFMA.SAT R3, R0, R3, 0.5 ;  /* 0x3f00000000037423 */ /* 0x000fc80000002003 */
[----:B------:R-:W-:Y:S02]  /*1b60*/  FFMA.RM R3, R3, R12, 12582913 ;  /* 0x4b40000103037423 */ /* 0x000fe4000000400c */
[----:B------:R-:W0:Y:S02]  /*1b70*/  MUFU.RCP R12, R5 ;  /* 0x00000005000c7308 */ /* 0x000e240000001000 */
[----:B------:R-:W-:-:S04]  /*1b80*/  FADD R13, R3, -12583039 ;  /* 0xcb40007f030d7421 */ /* 0x000fc80000000000 */
[----:B------:R-:W-:-:S04]  /*1b90*/  FFMA R13, R0, 1.4426950216293334961, -R13 ;  /* 0x3fb8aa3b000d7823 */ /* 0x000fc8000000080d */
[----:B------:R-:W-:Y:S01]  /*1ba0*/  FFMA R13, R0, 1.925963033500011079e-08, R13 ;  /* 0x32a57060000d7823 */ /* 0x000fe2000000000d */
[----:B------:R-:W-:-:S05]  /*1bb0*/  SHF.L.U32 R0, R3, 0x17, RZ ;  /* 0x0000001703007819 */ /* 0x000fca00000006ff */
[----:B------:R-:W1:Y:S01]  /*1bc0*/  MUFU.EX2 R13, R13 ;  /* 0x0000000d000d7308 */ /* 0x000e620000000800 */
[----:B0-----:R-:W-:-:S04]  /*1bd0*/  FFMA R11, R12, -R5, 1 ;  /* 0x3f8000000c0b7423 */ /* 0x001fc80000000805 */
[----:B------:R-:W-:Y:S01]  /*1be0*/  FFMA R11, R12, R11, R12 ;  /* 0x0000000b0c0b7223 */ /* 0x000fe2000000000c */
[----:B-1----:R-:W-:-:S04]  /*1bf0*/  FMUL R0, R0, R13 ;  /* 0x0000000d00007220 */ /* 0x002fc80000400000 */
[----:B------:R-:W0:Y:S01]  /*1c00*/  FCHK P0, R0, R5 ;  /* 0x0000000500007302 */ /* 0x000e220000000000 */
[----:B------:R-:W-:-:S04]  /*1c10*/  FFMA R10, R0, R11, RZ ;  /* 0x0000000b000a7223 */ /* 0x000fc800000000ff */
[----:B------:R-:W-:-:S04]  /*1c20*/  FFMA R3, R10, -R5, R0 ;  /* 0x800000050a037223 */ /* 0x000fc80000000000 */
[----:B------:R-:W-:Y:S01]  /*1c30*/  FFMA R3, R11, R3, R10 ;  /* 0x000000030b037223 */ /* 0x000fe2000000000a */
[----:B--2---:R-:W-:Y:S01]  /*1c40*/  IMAD.WIDE R10, R17, 0x4, R6 ;  /* 0x00000004110a7825 */ /* 0x004fe200078e0206 */
[----:B0-----:R-:W-:Y:S06]  /*1c50*/  @!P0 BRA `(.L_x_142) ;  /* 0x00000000000c8947 */ /* 0x001fec0003800000 */
[----:B------:R-:W-:Y:S01]  /*1c60*/  IMAD.MOV.U32 R3, RZ, RZ, R5 ;  /* 0x000000ffff037224 */ /* 0x000fe200078e0005 */
[----:B------:R-:W-:-:S07]  /*1c70*/  MOV R14, 0x1c90 ;  /* 0x00001c90000e7802 */ /* 0x000fce0000000f00 */
[----:B------:R-:W-:Y:S05]  /*1c80*/  CALL.REL.NOINC `($__internal_2_$__cuda_sm3x_div_rn_noftz_f32_slowpath) ;  /* 0x0000000c00407944 */ /* 0x000fea0003c00000 */
.L_x_142:
[----:B------:R-:W-:Y:S05]  /*1c90*/  BSYNC.RECONVERGENT B1 ;  /* 0x0000000000017941 */ /* 0x000fea0003800200 */
.L_x_141:
[----:B------:R3:W-:Y:S01]  /*1ca0*/  STG.E desc[UR12][R10.64], R3 ;  /* 0x000000030a007986 */ /* 0x0007e2000c10190c */
[----:B------:R-:W-:Y:S01]  /*1cb0*/  IADD3 R17, PT, PT, R17, 0x80, RZ ;  /* 0x0000008011117810 */ /* 0x000fe20007ffe0ff */
[----:B------:R-:W-:Y:S06]  /*1cc0*/  @P2 BRA `(.L_x_143) ;  /* 0xfffffffc00802947 */ /* 0x000fec000383ffff */
.L_x_140:
[----:B------:R-:W-:Y:S05]  /*1cd0*/  BSYNC.RECONVERGENT B0 ;  /* 0x0000000000007941 */ /* 0x000fea0003800200 */
.L_x_139:
[----:B------:R-:W-:-:S13]  /*1ce0*/  ISETP.GE.U32.AND P0, PT, R15, 0x180, PT ;  /* 0x000001800f00780c */ /* 0x000fda0003f06070 */
[----:B------:R-:W-:Y:S05]  /*1cf0*/  @!P0 EXIT ;  /* 0x000000000000894d */ /* 0x000fea0003800000 */
[----:B---3--:R-:W1:Y:S01]  /*1d00*/  LDC R3, c[0x0][0x394] ;  /* 0x0000e500ff037b82 */ /* 0x008e620000000800 */
[----:B------:R-:W2:Y:S01]  /*1d10*/  LDCU.128 UR8, c[0x0][0x380] ;  /* 0x00007000ff0877ac */ /* 0x000ea20008000c00 */
[----:B------:R-:W3:Y:S01]  /*1d20*/  LDCU UR15, c[0x0][0x394] ;  /* 0x00007280ff0f77ac */ /* 0x000ee20008000800 */
[----:B--2---:R-:W-:Y:S02]  /*1d30*/  UIADD3 UR6, UP0, UPT, UR8, 0x400, URZ ;  /* 0x0000040008067890 */ /* 0x004fe4000ff1e0ff */
[----:B------:R-:W-:Y:S02]  /*1d40*/  UIADD3 UR4, UP1, UPT, UR10, 0x400, URZ ;  /* 0x000004000a047890 */ /* 0x000fe4000ff3e0ff */
[----:B------:R-:W-:Y:S01]  /*1d50*/  UIADD3.X UR7, UPT, UPT, URZ, UR9, URZ, UP0, !UPT ;  /* 0x00000009ff077290 */ /* 0x000fe200087fe4ff */
[----:B-1----:R-:W-:Y:S01]  /*1d60*/  IMAD R10, R3, UR14, R2 ;  /* 0x0000000e030a7c24 */ /* 0x002fe2000f8e0202 */
[----:B---3--:R-:W-:-:S12]  /*1d70*/  UIADD3.X UR5, UPT, UPT, URZ, UR11, URZ, UP1, !UPT ;  /* 0x0000000bff057290 */ /* 0x008fd80008ffe4ff */
.L_x_152:
[----:B------:R-:W-:Y:S02]  /*1d80*/  MOV R8, UR6 ;  /* 0x0000000600087c02 */ /* 0x000fe40008000f00 */
[----:B------:R-:W-:-:S03]  /*1d90*/  MOV R9, UR7 ;  /* 0x0000000700097c02 */ /* 0x000fc60008000f00 */
[----:B------:R-:W-:-:S05]  /*1da0*/  IMAD.WIDE R8, R10, 0x4, R8 ;  /* 0x000000040a087825 */ /* 0x000fca00078e0208 */
[----:B------:R-:W2:Y:S01]  /*1db0*/  LDG.E R3, desc[UR12][R8.64+-0x400] ;  /* 0xfffc000c08037981 */ /* 0x000ea2000c1e1900 */
[----:B------:R-:W-:Y:S01]  /*1dc0*/  MOV R0, 0x3bbb989d ;  /* 0x3bbb989d00007802 */ /* 0x000fe20000000f00 */
[----:B------:R-:W-:Y:S01]  /*1dd0*/  IMAD.MOV.U32 R7, RZ, RZ, 0x437c0000 ;  /* 0x437c0000ff077424 */ /* 0x000fe200078e00ff */
[----:B0-----:R-:W0:Y:S01]  /*1de0*/  MUFU.RCP R12, R5 ;  /* 0x00000005000c7308 */ /* 0x001e220000001000 */
[----:B------:R-:W-:Y:S01]  /*1df0*/  BSSY.RECONVERGENT B0, `(.L_x_144) ;  /* 0x0000019000007945 */ /* 0x000fe20003800200 */
[----:B--2---:R-:W-:-:S04]  /*1e00*/  FADD R3, -R4, R3 ;  /* 0x0000000304037221 */ /* 0x004fc80000000100 */
[----:B------:R-:W-:-:S04]  /*1e10*/  FFMA.SAT R0, R3, R0, 0.5 ;  /* 0x3f00000003007423 */ /* 0x000fc80000002000 */
[----:B------:R-:W-:Y:S01]  /*1e20*/  FFMA.RM R0, R0, R7, 12582913 ;  /* 0x4b40000100007423 */ /* 0x000fe20000004007 */
[----:B0-----:R-:W-:-:S03]  /*1e30*/  FFMA R7, R12, -R5, 1 ;  /* 0x3f8000000c077423 */ /* 0x001fc60000000805 */
        /* <DEDUP_REMOVED lines=12> */
[----:B------:R-:W-:-:S04]  /*1f00*/  FFMA R12, R11, -R5, R14 ;  /* 0x800000050b0c7223 */ /* 0x000fc8000000000e */
[----:B------:R-:W-:Y:S01]  /*1f10*/  FFMA R11, R0, R12, R11 ;  /* 0x0000000c000b7223 */ /* 0x000fe2000000000b */
[----:B0-----:R-:W-:Y:S06]  /*1f20*/  @!P0 BRA `(.L_x_145) ;  /* 0x0000000000148947 */ /* 0x001fec0003800000 */
[----:B------:R-:W-:Y:S01]  /*1f30*/  MOV R0, R14 ;  /* 0x0000000e00007202 */ /* 0x000fe20000000f00 */
[----:B------:R-:W-:Y:S01]  /*1f40*/  IMAD.MOV.U32 R3, RZ, RZ, R5 ;  /* 0x000000ffff037224 */ /* 0x000fe200078e0005 */
[----:B------:R-:W-:-:S07]  /*1f50*/  MOV R14, 0x1f70 ;  /* 0x00001f70000e7802 */ /* 0x000fce0000000f00 */
[----:B------:R-:W-:Y:S05]  /*1f60*/  CALL.REL.NOINC `($__internal_2_$__cuda_sm3x_div_rn_noftz_f32_slowpath) ;  /* 0x0000000800887944 */ /* 0x000fea0003c00000 */
[----:B------:R-:W-:-:S07]  /*1f70*/  MOV R11, R3 ;  /* 0x00000003000b7202 */ /* 0x000fce0000000f00 */
.L_x_145:
[----:B------:R-:W-:Y:S05]  /*1f80*/  BSYNC.RECONVERGENT B0 ;  /* 0x0000000000007941 */ /* 0x000fea0003800200 */
.L_x_144:
[----:B------:R0:W-:Y:S04]  /*1f90*/  STG.E desc[UR12][R6.64+-0x400], R11 ;  /* 0xfffc000b06007986 */ /* 0x0001e8000c10190c */
[----:B------:R-:W2:Y:S01]  /*1fa0*/  LDG.E R3, desc[UR12][R8.64+-0x200] ;  /* 0xfffe000c08037981 */ /* 0x000ea2000c1e1900 */
[----:B------:R-:W-:Y:S01]  /*1fb0*/  HFMA2 R0, -RZ, RZ, 0.96630859375, -0.0022525787353515625 ;  /* 0x3bbb989dff007431 */ /* 0x000fe200000001ff */
[----:B------:R-:W-:Y:S01]  /*1fc0*/  MOV R13, 0x437c0000 ;  /* 0x437c0000000d7802 */ /* 0x000fe20000000f00 */
[----:B------:R-:W0:Y:S01]  /*1fd0*/  MUFU.RCP R14, R5 ;  /* 0x00000005000e7308 */ /* 0x000e220000001000 */
[----:B------:R-:W-:Y:S01]  /*1fe0*/  BSSY.RECONVERGENT B0, `(.L_x_146) ;  /* 0x0000015000007945 */ /* 0x000fe20003800200 */
[----:B0-----:R-:W-:Y:S01]  /*1ff0*/  FFMA R11, R14, -R5, 1 ;  /* 0x3f8000000e0b7423 */ /* 0x001fe20000000805 */
        /* <DEDUP_REMOVED lines=12> */
[----:B------:R-:W-:-:S04]  /*20c0*/  FFMA R14, R3, -R5, R16 ;  /* 0x80000005030e7223 */ /* 0x000fc80000000010 */
[----:B------:R-:W-:Y:S01]  /*20d0*/  FFMA R3, R0, R14, R3 ;  /* 0x0000000e00037223 */ /* 0x000fe20000000003 */
[----:B0-----:R-:W-:Y:S06]  /*20e0*/  @!P0 BRA `(.L_x_147) ;  /* 0x0000000000108947 */ /* 0x001fec0003800000 */
[----:B------:R-:W-:Y:S01]  /*20f0*/  IMAD.MOV.U32 R0, RZ, RZ, R16 ;  /* 0x000000ffff007224 */ /* 0x000fe200078e0010 */
[----:B------:R-:W-:Y:S02]  /*2100*/  MOV R3, R5 ;  /* 0x0000000500037202 */ /* 0x000fe40000000f00 */
[----:B------:R-:W-:-:S07]  /*2110*/  MOV R14, 0x2130 ;  /* 0x00002130000e7802 */ /* 0x000fce0000000f00 */
[----:B------:R-:W-:Y:S05]  /*2120*/  CALL.REL.NOINC `($__internal_2_$__cuda_sm3x_div_rn_noftz_f32_slowpath) ;  /* 0x0000000800187944 */ /* 0x000fea0003c00000 */
.L_x_147:
[----:B------:R-:W-:Y:S05]  /*2130*/  BSYNC.RECONVERGENT B0 ;  /* 0x0000000000007941 */ /* 0x000fea0003800200 */
.L_x_146:
[----:B------:R0:W-:Y:S04]  /*2140*/  STG.E desc[UR12][R6.64+-0x200], R3 ;  /* 0xfffe000306007986 */ /* 0x0001e8000c10190c */
[----:B------:R-:W2:Y:S01]  /*2150*/  LDG.E R11, desc[UR12][R8.64] ;  /* 0x0000000c080b7981 */ /* 0x000ea2000c1e1900 */
[----:B------:R-:W-:Y:S01]  /*2160*/  HFMA2 R0, -RZ, RZ, 0.96630859375, -0.0022525787353515625 ;  /* 0x3bbb989dff007431 */ /* 0x000fe200000001ff */
        /* <DEDUP_REMOVED lines=10> */
[----:B-1----:R-:W-:-:S03]  /*2210*/  FFMA R11, R14, -R5, 1 ;  /* 0x3f8000000e0b7423 */ /* 0x002fc60000000805 */
[----:B0-----:R-:W0:Y:S02]  /*2220*/  MUFU.EX2 R3, R12 ;  /* 0x0000000c00037308 */ /* 0x001e240000000800 */
        /* <DEDUP_REMOVED lines=11> */
.L_x_149:
[----:B------:R-:W-:Y:S05]  /*22e0*/  BSYNC.RECONVERGENT B0 ;  /* 0x0000000000007941 */ /* 0x000fea0003800200 */
.L_x_148:
        /* <DEDUP_REMOVED lines=26> */
.L_x_151:
[----:B------:R-:W-:Y:S05]  /*2490*/  BSYNC.RECONVERGENT B0 ;  /* 0x0000000000007941 */ /* 0x000fea0003800200 */
.L_x_150:
[----:B------:R1:W-:Y:S01]  /*24a0*/  STG.E desc[UR12][R6.64+0x200], R3 ;  /* 0x0002000306007986 */ /* 0x0003e2000c10190c */
[----:B------:R-:W-:Y:S02]  /*24b0*/  IADD3 R2, PT, PT, R2, 0x200, RZ ;  /* 0x0000020002027810 */ /* 0x000fe40007ffe0ff */
[----:B------:R-:W-:Y:S02]  /*24c0*/  IADD3 R10, PT, PT, R10, 0x200, RZ ;  /* 0x000002000a0a7810 */ /* 0x000fe40007ffe0ff */
[----:B------:R-:W-:-:S13]  /*24d0*/  ISETP.GE.AND P0, PT, R2, UR15, PT ;  /* 0x0000000f02007c0c */ /* 0x000fda000bf06270 */
[----:B-1----:R-:W-:Y:S05]  /*24e0*/  @!P0 BRA `(.L_x_152) ;  /* 0xfffffff800248947 */ /* 0x002fea000383ffff */
[----:B------:R-:W-:Y:S05]  /*24f0*/  EXIT ;  /* 0x000000000000794d */ /* 0x000fea0003800000 */
.L_x_127:
[----:B------:R-:W-:Y:S01]  /*2500*/  HFMA2 R13, -RZ, RZ, 0, 1.847743988037109375e-06 ;  /* 0x0000001fff0d7431 */ /* 0x000fe200000001ff */
[----:B-1----:R-:W-:Y:S01]  /*2510*/  MOV R11, R4 ;  /* 0x00000004000b7202 */ /* 0x002fe20000000f00 */
[----:B------:R-:W-:Y:S01]  /*2520*/  IMAD.MOV.U32 R12, RZ, RZ, 0x10 ;  /* 0x00000010ff0c7424 */ /* 0x000fe200078e00ff */
[----:B------:R-:W-:-:S07]  /*2530*/  MOV R10, 0xffffffff ;  /* 0xffffffff000a7802 */ /* 0x000fce0000000f00 */
[----:B------:R-:W-:Y:S05]  /*2540*/  WARPSYNC.COLLECTIVE R10, `(.L_x_153) ;  /* 0x000000000a087348 */ /* 0x000fea0003c00000 */
[----:B------:R0:W1:Y:S02]  /*2550*/  SHFL.DOWN P0, R9, R11, R12, R13 ;  /* 0x0800000c0b097389 */ /* 0x000064000000000d */
[----:B01----:R-:W-:Y:S05]  /*2560*/  ENDCOLLECTIVE ;  /* 0x000000000000791b */ /* 0x003fea0003800000 */
.L_x_153:
[----:B------:R-:W-:Y:S01]  /*2570*/  IMAD.MOV.U32 R12, RZ, RZ, 0x8 ;  /* 0x00000008ff0c7424 */ /* 0x000fe200078e00ff */
[----:B------:R-:W-:-:S04]  /*2580*/  MOV R5, R9 ;  /* 0x0000000900057202 */ /* 0x000fc80000000f00 */
[----:B------:R-:W-:-:S04]  /*2590*/  FMNMX R5, R4, R5, !PT ;  /* 0x0000000504057209 */ /* 0x000fc80007800000 */
[----:B------:R-:W-:-:S07]  /*25a0*/  MOV R11, R5 ;  /* 0x00000005000b7202 */ /* 0x000fce0000000f00 */
[----:B------:R-:W-:Y:S05]  /*25b0*/  WARPSYNC.COLLECTIVE R10, `(.L_x_154) ;  /* 0x000000000a087348 */ /* 0x000fea0003c00000 */
[----:B------:R0:W1:Y:S02]  /*25c0*/  SHFL.DOWN P0, R9, R11, R12, R13 ;  /* 0x0800000c0b097389 */ /* 0x000064000000000d */
[----:B01----:R-:W-:Y:S05]  /*25d0*/  ENDCOLLECTIVE ;  /* 0x000000000000791b */ /* 0x003fea0003800000 */
.L_x_154:
[----:B------:R-:W-:Y:S01]  /*25e0*/  HFMA2 R12, -RZ, RZ, 0, 2.384185791015625e-07 ;  /* 0x00000004ff0c7431 */ /* 0x000fe200000001ff */
[----:B------:R-:W-:-:S04]  /*25f0*/  MOV R6, R9 ;  /* 0x0000000900067202 */ /* 0x000fc80000000f00 */
[----:B------:R-:W-:-:S04]  /*2600*/  FMNMX R6, R5, R6, !PT ;  /* 0x0000000605067209 */ /* 0x000fc80007800000 */
[----:B------:R-:W-:-:S07]  /*2610*/  MOV R11, R6 ;  /* 0x00000006000b7202 */ /* 0x000fce0000000f00 */
[----:B------:R-:W-:Y:S05]  /*2620*/  WARPSYNC.COLLECTIVE R10, `(.L_x_155) ;  /* 0x000000000a087348 */ /* 0x000fea0003c00000 */
[----:B------:R0:W1:Y:S02]  /*2630*/  SHFL.DOWN P0, R9, R11, R12, R13 ;  /* 0x0800000c0b097389 */ /* 0x000064000000000d */
[----:B01----:R-:W-:Y:S05]  /*2640*/  ENDCOLLECTIVE ;  /* 0x000000000000791b */ /* 0x003fea0003800000 */
.L_x_155:
[----:B------:R-:W-:Y:S01]  /*2650*/  HFMA2 R12, -RZ, RZ, 0, 1.1920928955078125e-07 ;  /* 0x00000002ff0c7431 */ /* 0x000fe200000001ff */
[----:B------:R-:W-:-:S04]  /*2660*/  MOV R7, R9 ;  /* 0x0000000900077202 */ /* 0x000fc80000000f00 */
[----:B------:R-:W-:-:S05]  /*2670*/  FMNMX R7, R6, R7, !PT ;  /* 0x0000000706077209 */ /* 0x000fca0007800000 */
[----:B------:R-:W-:-:S07]  /*2680*/  IMAD.MOV.U32 R11, RZ, RZ, R7 ;  /* 0x000000ffff0b7224 */ /* 0x000fce00078e0007 */
[----:B------:R-:W-:Y:S05]  /*2690*/  WARPSYNC.COLLECTIVE R10, `(.L_x_156) ;  /* 0x000000000a087348 */ /* 0x000fea0003c00000 */
[----:B------:R0:W1:Y:S02]  /*26a0*/  SHFL.DOWN P0, R9, R11, R12, R13 ;  /* 0x0800000c0b097389 */ /* 0x000064000000000d */
[----:B01----:R-:W-:Y:S05]  /*26b0*/  ENDCOLLECTIVE ;  /* 0x000000000000791b */ /* 0x003fea0003800000 */
.L_x_156:
[----:B------:R-:W-:Y:S01]  /*26c0*/  HFMA2 R12, -RZ, RZ, 0, 5.9604644775390625e-08 ;  /* 0x00000001ff0c7431 */ /* 0x000fe200000001ff */
[----:B------:R-:W-:-:S04]  /*26d0*/  MOV R8, R9 ;  /* 0x0000000900087202 */ /* 0x000fc80000000f00 */
[----:B------:R-:W-:-:S04]  /*26e0*/  FMNMX R8, R7, R8, !PT ;  /* 0x0000000807087209 */ /* 0x000fc80007800000 */
[----:B------:R-:W-:-:S07]  /*26f0*/  MOV R11, R8 ;  /* 0x00000008000b7202 */ /* 0x000fce0000000f00 */
[----:B------:R-:W-:Y:S05]  /*2700*/  WARPSYNC.COLLECTIVE R10, `(.L_x_157) ;  /* 0x000000000a087348 */ /* 0x000fea0003c00000 */
[----:B------:R0:W1:Y:S02]  /*2710*/  SHFL.DOWN P0, R9, R11, R12, R13 ;  /* 0x0800000c0b097389 */ /* 0x000064000000000d */
[----:B01----:R-:W-:Y:S05]  /*2720*/  ENDCOLLECTIVE ;  /* 0x000000000000791b */ /* 0x003fea0003800000 */
.L_x_157:
[----:B------:R-:W-:Y:S05]  /*2730*/  BRA `(.L_x_158) ;  /* 0xffffffe000847947 */ /* 0x000fea000383ffff */
.L_x_138:
[----:B------:R-:W-:Y:S02]  /*2740*/  HFMA2 R13, -RZ, RZ, 0, 1.847743988037109375e-06 ;  /* 0x0000001fff0d7431 */ /* 0x000fe400000001ff */
[----:B-1----:R-:W-:Y:S01]  /*2750*/  IMAD.MOV.U32 R11, RZ, RZ, R8 ;  /* 0x000000ffff0b7224 */ /* 0x002fe200078e0008 */
[----:B------:R-:W-:Y:S02]  /*2760*/  MOV R12, 0x10 ;  /* 0x00000010000c7802 */ /* 0x000fe40000000f00 */
[----:B------:R-:W-:-:S07]  /*2770*/  MOV R10, 0xffffffff ;  /* 0xffffffff000a7802 */ /* 0x000fce0000000f00 */
[----:B------:R-:W-:Y:S05]  /*2780*/  WARPSYNC.COLLECTIVE R10, `(.L_x_159) ;  /* 0x000000000a087348 */ /* 0x000fea0003c00000 */
[----:B------:R0:W1:Y:S02]  /*2790*/  SHFL.DOWN P0, R9, R11, R12, R13 ;  /* 0x0800000c0b097389 */ /* 0x000064000000000d */
[----:B01----:R-:W-:Y:S05]  /*27a0*/  ENDCOLLECTIVE ;  /* 0x000000000000791b */ /* 0x003fea0003800000 */
.L_x_159:
[----:B------:R-:W-:Y:S01]  /*27b0*/  HFMA2 R12, -RZ, RZ, 0, 4.76837158203125e-07 ;  /* 0x00000008ff0c7431 */ /* 0x000fe200000001ff */
[----:B------:R-:W-:-:S05]  /*27c0*/  MOV R3, R9 ;  /* 0x0000000900037202 */ /* 0x000fca0000000f00 */
[----:B------:R-:W-:-:S04]  /*27d0*/  FADD R3, R8, R3 ;  /* 0x0000000308037221 */ /* 0x000fc80000000000 */
[----:B------:R-:W-:-:S07]  /*27e0*/  IMAD.MOV.U32 R11, RZ, RZ, R3 ;  /* 0x000000ffff0b7224 */ /* 0x000fce00078e0003 */
[----:B------:R-:W-:Y:S05]  /*27f0*/  WARPSYNC.COLLECTIVE R10, `(.L_x_160) ;  /* 0x000000000a087348 */ /* 0x000fea0003c00000 */
[----:B------:R0:W1:Y:S02]  /*2800*/  SHFL.DOWN P0, R9, R11, R12, R13 ;  /* 0x0800000c0b097389 */ /* 0x000064000000000d */
[----:B01----:R-:W-:Y:S05]  /*2810*/  ENDCOLLECTIVE ;  /* 0x000000000000791b */ /* 0x003fea0003800000 */
.L_x_160:
[----:B------:R-:W-:Y:S01]  /*2820*/  HFMA2 R12, -RZ, RZ, 0, 2.384185791015625e-07 ;  /* 0x00000004ff0c7431 */ /* 0x000fe200000001ff */
[----:B------:R-:W-:-:S05]  /*2830*/  MOV R0, R9 ;  /* 0x0000000900007202 */ /* 0x000fca0000000f00 */
[----:B------:R-:W-:-:S05]  /*2840*/  FADD R0, R3, R0 ;  /* 0x0000000003007221 */ /* 0x000fca0000000000 */
[----:B------:R-:W-:-:S07]  /*2850*/  MOV R11, R0 ;  /* 0x00000000000b7202 */ /* 0x000fce0000000f00 */
[----:B------:R-:W-:Y:S05]  /*2860*/  WARPSYNC.COLLECTIVE R10, `(.L_x_161) ;  /* 0x000000000a087348 */ /* 0x000fea0003c00000 */
[----:B------:R0:W1:Y:S02]  /*2870*/  SHFL.DOWN P0, R9, R11, R12, R13 ;  /* 0x0800000c0b097389 */ /* 0x000064000000000d */
[----:B01----:R-:W-:Y:S05]  /*2880*/  ENDCOLLECTIVE ;  /* 0x000000000000791b */ /* 0x003fea0003800000 */
.L_x_161:
[----:B------:R-:W-:Y:S02]  /*2890*/  HFMA2 R12, -RZ, RZ, 0, 1.1920928955078125e-07 ;  /* 0x00000002ff0c7431 */ /* 0x000fe400000001ff */
[----:B------:R-:W-:-:S04]  /*28a0*/  IMAD.MOV.U32 R5, RZ, RZ, R9 ;  /* 0x000000ffff057224 */ /* 0x000fc800078e0009 */
[----:B------:R-:W-:-:S05]  /*28b0*/  FADD R5, R0, R5 ;  /* 0x0000000500057221 */ /* 0x000fca0000000000 */
[----:B------:R-:W-:-:S07]  /*28c0*/  MOV R11, R5 ;  /* 0x00000005000b7202 */ /* 0x000fce0000000f00 */
[----:B------:R-:W-:Y:S05]  /*28d0*/  WARPSYNC.COLLECTIVE R10, `(.L_x_162) ;  /* 0x000000000a087348 */ /* 0x000fea0003c00000 */
[----:B------:R0:W1:Y:S02]  /*28e0*/  SHFL.DOWN P0, R9, R11, R12, R13 ;  /* 0x0800000c0b097389 */ /* 0x000064000000000d */
[----:B01----:R-:W-:Y:S05]  /*28f0*/  ENDCOLLECTIVE ;  /* 0x000000000000791b */ /* 0x003fea0003800000 */
.L_x_162:
[----:B------:R-:W-:Y:S01]  /*2900*/  IMAD.MOV.U32 R12, RZ, RZ, 0x1 ;  /* 0x00000001ff0c7424 */ /* 0x000fe200078e00ff */
[----:B------:R-:W-:-:S05]  /*2910*/  MOV R4, R9 ;  /* 0x0000000900047202 */ /* 0x000fca0000000f00 */
[----:B------:R-:W-:-:S05]  /*2920*/  FADD R4, R5, R4 ;  /* 0x0000000405047221 */ /* 0x000fca0000000000 */
[----:B------:R-:W-:-:S07]  /*2930*/  MOV R11, R4 ;  /* 0x00000004000b7202 */ /* 0x000fce0000000f00 */
[----:B------:R-:W-:Y:S05]  /*2940*/  WARPSYNC.COLLECTIVE R10, `(.L_x_163) ;  /* 0x000000000a087348 */ /* 0x000fea0003c00000 */
[----:B------:R0:W1:Y:S02]  /*2950*/  SHFL.DOWN P0, R9, R11, R12, R13 ;  /* 0x0800000c0b097389 */ /* 0x000064000000000d */
[----:B01----:R-:W-:Y:S05]  /*2960*/  ENDCOLLECTIVE ;  /* 0x000000000000791b */ /* 0x003fea0003800000 */
.L_x_163:
[----:B------:R-:W-:Y:S01]  /*2970*/  MOV R7, R9 ;  /* 0x0000000900077202 */ /* 0x000fe20000000f00 */
[----:B------:R-:W-:Y:S06]  /*2980*/  BRA `(.L_x_164) ;  /* 0xffffffec00e07947 */ /* 0x000fec000383ffff */
        .weak           $__internal_2_$__cuda_sm3x_div_rn_noftz_f32_slowpath
        .type           $__internal_2_$__cuda_sm3x_div_rn_noftz_f32_slowpath,@function
        .size           $__internal_2_$__cuda_sm3x_div_rn_noftz_f32_slowpath,(.L_x_475 - $__internal_2_$__cuda_sm3x_div_rn_noftz_f32_slowpath)
$__internal_2_$__cuda_sm3x_div_rn_noftz_f32_slowpath:
        /* <DEDUP_REMOVED lines=29> */
[----:B------:R-:W-:Y:S01]  /*2b60*/  @P0 IMAD.MOV.U32 R12, RZ, RZ, RZ ;  /* 0x000000ffff0c0224 */ /* 0x000fe200078e00ff */
[----:B------:R-:W-:Y:S01]  /*2b70*/  @!P0 MOV R12, 0xffffffc0 ;  /* 0xffffffc0000c8802 */ /* 0x000fe20000000f00 */
[----:B------:R-:W-:Y:S01]  /*2b80*/  @!P0 FFMA R0, R0, 1.84467440737095516160e+19, RZ ;  /* 0x5f80000000008823 */ /* 0x000fe200000000ff */
[----:B------:R-:W-:Y:S02]  /*2b90*/  @!P1 FFMA R3, R3, 1.84467440737095516160e+19, RZ ;  /* 0x5f80000003039823 */ /* 0x000fe400000000ff */
[----:B------:R-:W-:-:S07]  /*2ba0*/  @!P1 IADD3 R12, PT, PT, R12, 0x40, RZ ;  /* 0x000000400c0c9810 */ /* 0x000fce0007ffe0ff */
.L_x_166:
[----:B------:R-:W-:Y:S01]  /*2bb0*/  LEA R20, R13, 0xc0800000, 0x17 ;  /* 0xc08000000d147811 */ /* 0x000fe200078eb8ff */
[----:B------:R-:W-:Y:S01]  /*2bc0*/  BSSY.RECONVERGENT B3, `(.L_x_171) ;  /* 0x0000036000037945 */ /* 0x000fe20003800200 */
[----:B------:R-:W-:Y:S02]  /*2bd0*/  IADD3 R18, PT, PT, R18, -0x7f, RZ ;  /* 0xffffff8112127810 */ /* 0x000fe40007ffe0ff */
[----:B------:R-:W-:-:S03]  /*2be0*/  IADD3 R21, PT, PT, -R20, R3, RZ ;  /* 0x0000000314157210 */ /* 0x000fc60007ffe1ff */
[C---:B------:R-:W-:Y:S01]  /*2bf0*/  IMAD R0, R18.reuse, -0x800000, R0 ;  /* 0xff80000012007824 */ /* 0x040fe200078e0200 */
[----:B------:R0:W1:Y:S01]  /*2c00*/  MUFU.RCP R20, R21 ;  /* 0x0000001500147308 */ /* 0x0000620000001000 */
[----:B------:R-:W-:Y:S01]  /*2c10*/  FADD.FTZ R19, -R21, -RZ ;  /* 0x800000ff15137221 */ /* 0x000fe20000010100 */
[----:B0-----:R-:W-:-:S05]  /*2c20*/  IADD3 R21, PT, PT, R18, 0x7f, -R13 ;  /* 0x0000007f12157810 */ /* 0x001fca0007ffe80d */
[----:B------:R-:W-:Y:S02]  /*2c30*/  IMAD.IADD R21, R21, 0x1, R12 ;  /* 0x0000000115157824 */ /* 0x000fe400078e020c */
        /* <DEDUP_REMOVED lines=42> */
.L_x_173:
[----:B------:R-:W-:-:S04]  /*2ee0*/  LOP3.LUT R0, R0, 0x80000000, RZ, 0xc0, !PT ;  /* 0x8000000000007812 */ /* 0x000fc800078ec0ff */
[----:B------:R-:W-:Y:S01]  /*2ef0*/  LOP3.LUT R0, R0, 0x7f800000, RZ, 0xfc, !PT ;  /* 0x7f80000000007812 */ /* 0x000fe200078efcff */
[----:B------:R-:W-:Y:S06]  /*2f00*/  BRA `(.L_x_174) ;  /* 0x0000000000047947 */ /* 0x000fec0003800000 */
.L_x_172:
[----:B------:R-:W-:-:S07]  /*2f10*/  LEA R0, R21, R0, 0x17 ;  /* 0x0000000015007211 */ /* 0x000fce00078eb8ff */
.L_x_174:
[----:B------:R-:W-:Y:S05]  /*2f20*/  BSYNC.RECONVERGENT B3 ;  /* 0x0000000000037941 */ /* 0x000fea0003800200 */
.L_x_171:
[----:B------:R-:W-:Y:S05]  /*2f30*/  BRA `(.L_x_175) ;  /* 0x0000000000207947 */ /* 0x000fea0003800000 */
.L_x_170:
[----:B------:R-:W-:-:S04]  /*2f40*/  LOP3.LUT R0, R3, 0x80000000, R0, 0x48, !PT ;  /* 0x8000000003007812 */ /* 0x000fc800078e4800 */
[----:B------:R-:W-:Y:S01]  /*2f50*/  LOP3.LUT R0, R0, 0x7f800000, RZ, 0xfc, !PT ;  /* 0x7f80000000007812 */ /* 0x000fe200078efcff */
[----:B------:R-:W-:Y:S06]  /*2f60*/  BRA `(.L_x_175) ;  /* 0x0000000000147947 */ /* 0x000fec0003800000 */
.L_x_169:
[----:B------:R-:W-:Y:S01]  /*2f70*/  LOP3.LUT R0, R3, 0x80000000, R0, 0x48, !PT ;  /* 0x8000000003007812 */ /* 0x000fe200078e4800 */
[----:B------:R-:W-:Y:S06]  /*2f80*/  BRA `(.L_x_175) ;  /* 0x00000000000c7947 */ /* 0x000fec0003800000 */
.L_x_168:
[----:B------:R-:W0:Y:S01]  /*2f90*/  MUFU.RSQ R0, -QNAN ;  /* 0xffc0000000007908 */ /* 0x000e220000001400 */
[----:B------:R-:W-:Y:S05]  /*2fa0*/  BRA `(.L_x_175) ;  /* 0x0000000000047947 */ /* 0x000fea0003800000 */
.L_x_167:
[----:B------:R-:W-:-:S07]  /*2fb0*/  FADD.FTZ R0, R0, R3 ;  /* 0x0000000300007221 */ /* 0x000fce0000010000 */
.L_x_175:
[----:B------:R-:W-:Y:S05]  /*2fc0*/  BSYNC.RECONVERGENT B2 ;  /* 0x0000000000027941 */ /* 0x000fea0003800200 */
.L_x_165:
[----:B------:R-:W-:Y:S01]  /*2fd0*/  HFMA2 R13, -RZ, RZ, 0, 0 ;  /* 0x00000000ff0d7431 */ /* 0x000fe200000001ff */
[----:B------:R-:W-:Y:S02]  /*2fe0*/  MOV R12, R14 ;  /* 0x0000000e000c7202 */ /* 0x000fe40000000f00 */
[----:B0-----:R-:W-:Y:S02]  /*2ff0*/  MOV R3, R0 ;  /* 0x0000000000037202 */ /* 0x001fe40000000f00 */
[----:B------:R-:W-:Y:S05]  /*3000*/  RET.REL.NODEC R12 `(_Z20softmax_kernel_blockILj128EEvPfS0_ii) ;  /* 0xffffffcc0cfc7950 */ /* 0x000fea0003c3ffff */
.L_x_176:
        /* <DEDUP_REMOVED lines=15> */
.L_x_475:


//--------------------- .text._Z32softmax_forward_online_warp_vec4PfS_ii --------------------------
	.section	.text._Z32softmax_forward_online_warp_vec4PfS_ii,"ax",@progbits
	.align	128
        .global         _Z32softmax_forward_online_warp_vec4PfS_ii
        .type           _Z32softmax_forward_online_warp_vec4PfS_ii,@function
        .size           _Z32softmax_forward_online_warp_vec4PfS_ii,(.L_x_476 - _Z32softmax_forward_online_warp_vec4PfS_ii)
        .other          _Z32softmax_forward_online_warp_vec4PfS_ii,@"STO_CUDA_ENTRY STV_DEFAULT"
_Z32softmax_forward_online_warp_vec4PfS_ii:
.text._Z32softmax_forward_online_warp_vec4PfS_ii:
[----:B------:R-:W-:Y:S01]  /*0000*/  LDC R1, c[0x0][0x37c] ;  /* 0x0000df00ff017b82 */ /* 0x000fe20000000800 */
[----:B------:R-:W0:Y:S01]  /*0010*/  S2R R0, SR_TID.Y ;  /* 0x0000000000007919 */ /* 0x000e220000002200 */
[----:B------:R-:W0:Y:S06]  /*0020*/  LDCU UR4, c[0x0][0x360] ;  /* 0x00006c00ff0477ac */ /* 0x000e2c0008000800 */
[----:B------:R-:W1:Y:S01]  /*0030*/  S2UR UR5, SR_CTAID.X ;  /* 0x00000000000579c3 */ /* 0x000e620000002500 */
[----:B------:R-:W-:Y:S01]  /*0040*/  BSSY.RECONVERGENT B0, `(.L_x_177) ;  /* 0x00000bd000007945 */ /* 0x000fe20003800200 */
[----:B------:R-:W0:Y:S01]  /*0050*/  S2R R3, SR_TID.X ;  /* 0x0000000000037919 */ /* 0x000e220000002100 */
[----:B------:R-:W2:Y:S01]  /*0060*/  LDCU UR8, c[0x0][0x394] ;  /* 0x00007280ff0877ac */ /* 0x000ea20008000800 */
[----:B------:R-:W-:Y:S01]  /*0070*/  HFMA2 R16, -RZ, RZ, 0, 0 ;  /* 0x00000000ff107431 */ /* 0x000fe200000001ff */
[----:B------:R-:W3:Y:S03]  /*0080*/  LDCU.64 UR6, c[0x0][0x358] ;  /* 0x00006b00ff0677ac */ /* 0x000ee60008000a00 */
[----:B------:R-:W1:Y:S01]  /*0090*/  LDC R4, c[0x0][0x364] ;  /* 0x0000d900ff047b82 */ /* 0x000e620000000800 */
[----:B0-----:R-:W-:Y:S01]  /*00a0*/  IMAD R0, R0, UR4, R3 ;  /* 0x0000000400007c24 */ /* 0x001fe2000f8e0203 */
[----:B------:R-:W-:-:S04]  /*00b0*/  MOV R3, 0xff800000 ;  /* 0xff80000000037802 */ /* 0x000fc80000000f00 */
[----:B------:R-:W-:Y:S02]  /*00c0*/  SHF.L.U32 R2, R0, 0x2, RZ ;  /* 0x0000000200027819 */ /* 0x000fe400000006ff */
[----:B------:R-:W-:Y:S02]  /*00d0*/  SHF.R.U32.HI R15, RZ, 0x5, R0 ;  /* 0x00000005ff0f7819 */ /* 0x000fe40000011600 */
[----:B------:R-:W-:-:S03]  /*00e0*/  LOP3.LUT R2, R2, 0x7c, RZ, 0xc0, !PT ;  /* 0x0000007c02027812 */ /* 0x000fc600078ec0ff */
[----:B-1----:R-:W-:Y:S01]  /*00f0*/  IMAD R15, R4, UR5, R15 ;  /* 0x00000005040f7c24 */ /* 0x002fe2000f8e020f */
[----:B--2---:R-:W-:-:S13]  /*0100*/  ISETP.GE.AND P0, PT, R2, UR8, PT ;  /* 0x0000000802007c0c */ /* 0x004fda000bf06270 */
[----:B---3--:R-:W-:Y:S05]  /*0110*/  @P0 BRA `(.L_x_178) ;  /* 0x0000000800bc0947 */ /* 0x008fea0003800000 */
[----:B------:R-:W-:Y:S01]  /*0120*/  LOP3.LUT R0, RZ, R2, RZ, 0x33, !PT ;  /* 0x00000002ff007212 */ /* 0x000fe200078e33ff */
[----:B------:R-:W-:Y:S01]  /*0130*/  BSSY.RECONVERGENT B1, `(.L_x_179) ;  /* 0x000003f000017945 */ /* 0x000fe20003800200 */
[----:B------:R-:W-:Y:S02]  /*0140*/  MOV R16, RZ ;  /* 0x000000ff00107202 */ /* 0x000fe40000000f00 */
[----:B------:R-:W-:Y:S02]  /*0150*/  IADD3 R0, PT, PT, R0, UR8, RZ ;  /* 0x0000000800007c10 */ /* 0x000fe4000fffe0ff */
[----:B------:R-:W-:Y:S02]  /*0160*/  MOV R3, 0xff800000 ;  /* 0xff80000000037802 */ /* 0x000fe40000000f00 */
[C---:B------:R-:W-:Y:S02]  /*0170*/  LOP3.LUT P0, RZ, R0.reuse, 0x80, RZ, 0xc0, !PT ;  /* 0x0000008000ff7812 */ /* 0x040fe4000780c0ff */
[----:B------:R-:W-:-:S02]  /*0180*/  ISETP.GE.U32.AND P1, PT, R0, 0x80, PT ;  /* 0x000000800000780c */ /* 0x000fc40003f26070 */
[----:B------:R-:W-:-:S09]  /*0190*/  MOV R14, R2 ;  /* 0x00000002000e7202 */ /* 0x000fd20000000f00 */
[----:B------:R-:W-:Y:S05]  /*01a0*/  @P0 BRA `(.L_x_180) ;  /* 0x0000000000dc0947 */ /* 0x000fea0003800000 */
[----:B------:R-:W0:Y:S01]  /*01b0*/  LDC.64 R6, c[0x0][0x380] ;  /* 0x0000e000ff067b82 */ /* 0x000e220000000a00 */
[----:B------:R-:W-:-:S04]  /*01c0*/  IMAD R3, R15, UR8, R2 ;  /* 0x000000080f037c24 */ /* 0x000fc8000f8e0202 */
[----:B0-----:R-:W-:-:S06]  /*01d0*/  IMAD.WIDE R6, R3, 0x4, R6 ;  /* 0x0000000403067825 */ /* 0x001fcc00078e0206 */
[----:B------:R-:W2:Y:S01]  /*01e0*/  LDG.E.128 R4, desc[UR6][R6.64] ;  /* 0x0000000606047981 */ /* 0x000ea2000c1e1d00 */
[----:B------:R-:W-:Y:S02]  /*01f0*/  MOV R0, 0x3bbb989d ;  /* 0x3bbb989d00007802 */ /* 0x000fe40000000f00 */
[----:B------:R-:W-:Y:S02]  /*0200*/  LOP3.LUT R14, R2, 0x80, RZ, 0xfc, !PT ;  /* 0x00000080020e7812 */ /* 0x000fe400078efcff */
[----:B--2---:R-:W-:-:S04]  /*0210*/  FMNMX3 R3, R4, -INF , R5, !PT ;  /* 0xff80000004037876 */ /* 0x004fc80007800005 */
[----:B------:R-:W-:-:S05]  /*0220*/  FMNMX3 R3, R6, R3, R7, !PT ;  /* 0x0000000306037276 */ /* 0x000fca0007800007 */
[--C-:B------:R-:W-:Y:S01]  /*0230*/  FADD R9, R4, -R3.reuse ;  /* 0x8000000304097221 */ /* 0x100fe20000000000 */
[----:B------:R-:W-:Y:S02]  /*0240*/  HFMA2 R4, -RZ, RZ, 3.7421875, 0 ;  /* 0x437c0000ff047431 */ /* 0x000fe400000001ff */
[--C-:B------:R-:W-:Y:S01]  /*0250*/  FADD R17, R5, -R3.reuse ;  /* 0x8000000305117221 */ /* 0x100fe20000000000 */
[----:B------:R-:W-:Y:S01]  /*0260*/  FADD R13, R6, -R3 ;  /* 0x80000003060d7221 */ /* 0x000fe20000000000 */
[----:B------:R-:W-:-:S03]  /*0270*/  FFMA.SAT R11, R9, R0, 0.5 ;  /* 0x3f000000090b7423 */ /* 0x000fc60000002000 */
[----:B------:R-:W-:Y:S01]  /*0280*/  FFMA.SAT R19, R13, R0, 0.5 ;  /* 0x3f0000000d137423 */ /* 0x000fe20000002000 */
[----:B------:R-:W-:Y:S01]  /*0290*/  FFMA.RM R5, R11, R4, 12582913 ;  /* 0x4b4000010b057423 */ /* 0x000fe20000004004 */
[----:B------:R-:W-:-:S03]  /*02a0*/  FFMA.SAT R11, R17, R0, 0.5 ;  /* 0x3f000000110b7423 */ /* 0x000fc60000002000 */
[----:B------:R-:W-:Y:S01]  /*02b0*/  FADD R8, R5, -12583039 ;  /* 0xcb40007f05087421 */ /* 0x000fe20000000000 */
[-C--:B------:R-:W-:Y:S01]  /*02c0*/  FFMA.RM R6, R11, R4.reuse, 12582913 ;  /* 0x4b4000010b067423 */ /* 0x080fe20000004004 */
[----:B------:R-:W-:Y:S02]  /*02d0*/  FADD R11, -R3, -INF ;  /* 0xff800000030b7421 */ /* 0x000fe40000000100 */
[C---:B------:R-:W-:Y:S01]  /*02e0*/  FFMA R8, R9.reuse, 1.4426950216293334961, -R8 ;  /* 0x3fb8aa3b09087823 */ /* 0x040fe20000000808 */
[C---:B------:R-:W-:Y:S01]  /*02f0*/  FADD R10, R6.reuse, -12583039 ;  /* 0xcb40007f060a7421 */ /* 0x040fe20000000000 */
[----:B------:R-:W-:Y:S02]  /*0300*/  SHF.L.U32 R6, R6, 0x17, RZ ;  /* 0x0000001706067819 */ /* 0x000fe400000006ff */
[----:B------:R-:W-:Y:S01]  /*0310*/  FFMA R9, R9, 1.925963033500011079e-08, R8 ;  /* 0x32a5706009097823 */ /* 0x000fe20000000008 */
[----:B------:R-:W-:Y:S01]  /*0320*/  FFMA R10, R17, 1.4426950216293334961, -R10 ;  /* 0x3fb8aa3b110a7823 */ /* 0x000fe2000000080a */
[----:B------:R-:W-:Y:S01]  /*0330*/  FFMA.RM R8, R19, R4, 12582913 ;  /* 0x4b40000113087423 */ /* 0x000fe20000004004 */
[----:B------:R-:W-:-:S02]  /*0340*/  FFMA.SAT R19, R11, R0, 0.5 ;  /* 0x3f0000000b137423 */ /* 0x000fc40000002000 */
[----:B------:R-:W-:Y:S01]  /*0350*/  FFMA R10, R17, 1.925963033500011079e-08, R10 ;  /* 0x32a57060110a7823 */ /* 0x000fe2000000000a */
[----:B------:R-:W-:Y:S01]  /*0360*/  FADD R17, R7, -R3 ;  /* 0x8000000307117221 */ /* 0x000fe20000000000 */
[----:B------:R-:W-:Y:S01]  /*0370*/  FFMA.RM R7, R19, R4, 12582913 ;  /* 0x4b40000113077423 */ /* 0x000fe20000004004 */
[----:B------:R-:W-:Y:S01]  /*0380*/  FADD R12, R8, -12583039 ;  /* 0xcb40007f080c7421 */ /* 0x000fe20000000000 */
[----:B------:R-:W0:Y:S01]  /*0390*/  MUFU.EX2 R9, R9 ;  /* 0x0000000900097308 */ /* 0x000e220000000800 */
[----:B------:R-:W-:Y:S01]  /*03a0*/  FFMA.SAT R19, R17, R0, 0.5 ;  /* 0x3f00000011137423 */ /* 0x000fe20000002000 */
[----:B------:R-:W-:Y:S01]  /*03b0*/  FADD R0, R7, -12583039 ;  /* 0xcb40007f07007421 */ /* 0x000fe20000000000 */
[----:B------:R-:W-:Y:S01]  /*03c0*/  FFMA R12, R13, 1.4426950216293334961, -R12 ;  /* 0x3fb8aa3b0d0c7823 */ /* 0x000fe2000000080c */
[----:B------:R-:W-:Y:S01]  /*03d0*/  SHF.L.U32 R7, R7, 0x17, RZ ;  /* 0x0000001707077819 */ /* 0x000fe200000006ff */
[----:B------:R-:W-:Y:S01]  /*03e0*/  FFMA.RM R19, R19, R4, 12582913 ;  /* 0x4b40000113137423 */ /* 0x000fe20000004004 */
[----:B------:R-:W-:Y:S01]  /*03f0*/  FFMA R4, R11, 1.4426950216293334961, -R0 ;  /* 0x3fb8aa3b0b047823 */ /* 0x000fe20000000800 */
[----:B------:R-:W-:Y:S01]  /*0400*/  FFMA R12, R13, 1.925963033500011079e-08, R12 ;  /* 0x32a570600d0c7823 */ /* 0x000fe2000000000c */
[----:B------:R-:W1:Y:S01]  /*0410*/  MUFU.EX2 R10, R10 ;  /* 0x0000000a000a7308 */ /* 0x000e620000000800 */
[----:B------:R-:W-:Y:S01]  /*0420*/  FADD R0, R19, -12583039 ;  /* 0xcb40007f13007421 */ /* 0x000fe20000000000 */
[----:B------:R-:W-:Y:S01]  /*0430*/  FFMA R4, R11, 1.925963033500011079e-08, R4 ;  /* 0x32a570600b047823 */ /* 0x000fe20000000004 */
[----:B------:R-:W-:-:S02]  /*0440*/  SHF.L.U32 R19, R19, 0x17, RZ ;  /* 0x0000001713137819 */ /* 0x000fc400000006ff */
[----:B------:R-:W-:-:S03]  /*0450*/  FFMA R0, R17, 1.4426950216293334961, -R0 ;  /* 0x3fb8aa3b11007823 */ /* 0x000fc60000000800 */
[----:B------:R-:W2:Y:S01]  /*0460*/  MUFU.EX2 R12, R12 ;  /* 0x0000000c000c7308 */ /* 0x000ea20000000800 */
[----:B------:R-:W-:Y:S01]  /*0470*/  FFMA R17, R17, 1.925963033500011079e-08, R0 ;  /* 0x32a5706011117823 */ /* 0x000fe20000000000 */
[----:B------:R-:W-:Y:S02]  /*0480*/  SHF.L.U32 R0, R5, 0x17, RZ ;  /* 0x0000001705007819 */ /* 0x000fe400000006ff */
[----:B------:R-:W-:-:S03]  /*0490*/  SHF.L.U32 R5, R8, 0x17, RZ ;  /* 0x0000001708057819 */ /* 0x000fc600000006ff */
[----:B0-----:R-:W-:Y:S01]  /*04a0*/  FFMA R9, R0, R9, RZ ;  /* 0x0000000900097223 */ /* 0x001fe200000000ff */
[----:B------:R-:W0:Y:S03]  /*04b0*/  MUFU.EX2 R4, R4 ;  /* 0x0000000400047308 */ /* 0x000e260000000800 */
[----:B-1----:R-:W-:-:S05]  /*04c0*/  FFMA R6, R6, R10, R9 ;  /* 0x0000000a06067223 */ /* 0x002fca0000000009 */
[----:B------:R-:W1:Y:S01]  /*04d0*/  MUFU.EX2 R17, R17 ;  /* 0x0000001100117308 */ /* 0x000e620000000800 */
[----:B--2---:R-:W-:Y:S01]  /*04e0*/  FFMA R0, R5, R12, R6 ;  /* 0x0000000c05007223 */ /* 0x004fe20000000006 */
[----:B0-----:R-:W-:-:S03]  /*04f0*/  FMUL R7, R7, R4 ;  /* 0x0000000407077220 */ /* 0x001fc60000400000 */
[----:B-1----:R-:W-:-:S04]  /*0500*/  FFMA R0, R19, R17, R0 ;  /* 0x0000001113007223 */ /* 0x002fc80000000000 */
[----:B------:R-:W-:-:S07]  /*0510*/  FFMA R16, RZ, R7, R0 ;  /* 0x00000007ff107223 */ /* 0x000fce0000000000 */
.L_x_180:
[----:B------:R-:W-:Y:S05]  /*0520*/  BSYNC.RECONVERGENT B1 ;  /* 0x0000000000017941 */ /* 0x000fea0003800200 */
.L_x_179:
[----:B------:R-:W-:Y:S05]  /*0530*/  @!P1 BRA `(.L_x_178) ;  /* 0x0000000400b49947 */ /* 0x000fea0003800000 */
[----:B------:R-:W0:Y:S01]  /*0540*/  LDC.64 R12, c[0x0][0x380] ;  /* 0x0000e000ff0c7b82 */ /* 0x000e220000000a00 */
[----:B------:R-:W-:Y:S01]  /*0550*/  IMAD R17, R15, UR8, R14 ;  /* 0x000000080f117c24 */ /* 0x000fe2000f8e020e */
[----:B0-----:R-:W-:-:S04]  /*0560*/  IADD3 R12, P0, PT, R12, 0x200, RZ ;  /* 0x000002000c0c7810 */ /* 0x001fc80007f1e0ff */
[----:B------:R-:W-:-:S09]  /*0570*/  IADD3.X R13, PT, PT, RZ, R13, RZ, P0, !PT ;  /* 0x0000000dff0d7210 */ /* 0x000fd200007fe4ff */
.L_x_181:
[----:B------:R-:W-:-:S05]  /*0580*/  IMAD.WIDE R22, R17, 0x4, R12 ;  /* 0x0000000411167825 */ /* 0x000fca00078e020c */
[----:B------:R-:W2:Y:S04]  /*0590*/  LDG.E.128 R4, desc[UR6][R22.64+-0x200] ;  /* 0xfffe000616047981 */ /* 0x000ea8000c1e1d00 */
[----:B------:R0:W3:Y:S01]  /*05a0*/  LDG.E.128 R8, desc[UR6][R22.64] ;  /* 0x0000000616087981 */ /* 0x0000e2000c1e1d00 */
[----:B------:R-:W-:Y:S02]  /*05b0*/  MOV R18, 0x3bbb989d ;  /* 0x3bbb989d00127802 */ /* 0x000fe40000000f00 */
[----:B------:R-:W-:Y:S02]  /*05c0*/  IADD3 R14, PT, PT, R14, 0x100, RZ ;  /* 0x000001000e0e7810 */ /* 0x000fe40007ffe0ff */
[----:B------:R-:W-:Y:S02]  /*05d0*/  IADD3 R17, PT, PT, R17, 0x100, RZ ;  /* 0x0000010011117810 */ /* 0x000fe40007ffe0ff */
[----:B------:R-:W-:-:S02]  /*05e0*/  ISETP.GE.AND P0, PT, R14, UR8, PT ;  /* 0x000000080e007c0c */ /* 0x000fc4000bf06270 */
[----:B--2---:R-:W-:-:S04]  /*05f0*/  FMNMX3 R20, R4, R3, R5, !PT ;  /* 0x0000000304147276 */ /* 0x004fc80007800005 */
[----:B------:R-:W-:-:S05]  /*0600*/  FMNMX3 R20, R6, R20, R7, !PT ;  /* 0x0000001406147276 */ /* 0x000fca0007800007 */
[--C-:B------:R-:W-:Y:S01]  /*0610*/  FADD R19, R4, -R20.reuse ;  /* 0x8000001404137221 */ /* 0x100fe20000000000 */
[----:B------:R-:W-:Y:S02]  /*0620*/  HFMA2 R4, -RZ, RZ, 3.7421875, 0 ;  /* 0x437c0000ff047431 */ /* 0x000fe400000001ff */
[--C-:B------:R-:W-:Y:S01]  /*0630*/  FADD R25, R5, -R20.reuse ;  /* 0x8000001405197221 */ /* 0x100fe20000000000 */
[----:B0-----:R-:W-:Y:S01]  /*0640*/  FADD R23, R7, -R20 ;  /* 0x8000001407177221 */ /* 0x001fe20000000000 */
[-C--:B------:R-:W-:Y:S02]  /*0650*/  FFMA.SAT R21, R19, R18.reuse, 0.5 ;  /* 0x3f00000013157423 */ /* 0x080fe40000002012 */
[----:B------:R-:W-:Y:S02]  /*0660*/  FFMA.SAT R5, R25, R18, 0.5 ;  /* 0x3f00000019057423 */ /* 0x000fe40000002012 */
[-C--:B------:R-:W-:Y:S02]  /*0670*/  FFMA.RM R0, R21, R4.reuse, 12582913 ;  /* 0x4b40000115007423 */ /* 0x080fe40000004004 */
[----:B------:R-:W-:-:S02]  /*0680*/  FFMA.RM R5, R5, R4, 12582913 ;  /* 0x4b40000105057423 */ /* 0x000fc40000004004 */
[C---:B------:R-:W-:Y:S02]  /*0690*/  FADD R24, R0.reuse, -12583039 ;  /* 0xcb40007f00187421 */ /* 0x040fe40000000000 */
[----:B------:R-:W-:Y:S01]  /*06a0*/  FADD R22, R5, -12583039 ;  /* 0xcb40007f05167421 */ /* 0x000fe20000000000 */
[----:B------:R-:W-:Y:S01]  /*06b0*/  SHF.L.U32 R0, R0, 0x17, RZ ;  /* 0x0000001700007819 */ /* 0x000fe200000006ff */
[----:B------:R-:W-:Y:S02]  /*06c0*/  FFMA R24, R19, 1.4426950216293334961, -R24 ;  /* 0x3fb8aa3b13187823 */ /* 0x000fe40000000818 */
[----:B------:R-:W-:Y:S01]  /*06d0*/  FFMA R22, R25, 1.4426950216293334961, -R22 ;  /* 0x3fb8aa3b19167823 */ /* 0x000fe20000000816 */
[----:B------:R-:W-:Y:S01]  /*06e0*/  SHF.L.U32 R5, R5, 0x17, RZ ;  /* 0x0000001705057819 */ /* 0x000fe200000006ff */
[----:B------:R-:W-:Y:S02]  /*06f0*/  FFMA R24, R19, 1.925963033500011079e-08, R24 ;  /* 0x32a5706013187823 */ /* 0x000fe40000000018 */
[----:B------:R-:W-:Y:S01]  /*0700*/  FFMA R22, R25, 1.925963033500011079e-08, R22 ;  /* 0x32a5706019167823 */ /* 0x000fe20000000016 */
[----:B------:R-:W-:Y:S01]  /*0710*/  FADD R19, R6, -R20 ;  /* 0x8000001406137221 */ /* 0x000fe20000000000 */
[----:B------:R3:W0:Y:S03]  /*0720*/  MUFU.EX2 R21, R24 ;  /* 0x0000001800157308 */ /* 0x0006260000000800 */
[----:B------:R-:W-:-:S05]  /*0730*/  FFMA.SAT R25, R19, R18, 0.5 ;  /* 0x3f00000013197423 */ /* 0x000fca0000002012 */
[----:B------:R-:W1:Y:S01]  /*0740*/  MUFU.EX2 R22, R22 ;  /* 0x0000001600167308 */ /* 0x000e620000000800 */
[----:B---3--:R-:W-:Y:S01]  /*0750*/  FMNMX3 R24, R8, R20, R9, !PT ;  /* 0x0000001408187276 */ /* 0x008fe20007800009 */
[----:B0-----:R-:W-:Y:S01]  /*0760*/  FFMA R0, R0, R21, RZ ;  /* 0x0000001500007223 */ /* 0x001fe200000000ff */
[----:B------:R-:W-:Y:S01]  /*0770*/  FADD R21, -R20, R3 ;  /* 0x0000000314157221 */ /* 0x000fe20000000100 */
[----:B------:R-:W-:-:S04]  /*0780*/  FFMA.SAT R3, R23, R18, 0.5 ;  /* 0x3f00000017037423 */ /* 0x000fc80000002012 */
[----:B------:R-:W-:Y:S01]  /*0790*/  FFMA.RM R6, R3, R4, 12582913 ;  /* 0x4b40000103067423 */ /* 0x000fe20000004004 */
[----:B------:R-:W-:Y:S01]  /*07a0*/  FMNMX3 R3, R10, R24, R11, !PT ;  /* 0x000000180a037276 */ /* 0x000fe2000780000b */
[----:B-1----:R-:W-:Y:S01]  /*07b0*/  FFMA R7, R5, R22, R0 ;  /* 0x0000001605077223 */ /* 0x002fe20000000000 */
[----:B------:R-:W-:Y:S01]  /*07c0*/  FFMA.RM R0, R25, R4, 12582913 ;  /* 0x4b40000119007423 */ /* 0x000fe20000004004 */
[----:B------:R-:W-:Y:S01]  /*07d0*/  FFMA.SAT R5, R21, R18, 0.5 ;  /* 0x3f00000015057423 */ /* 0x000fe20000002012 */
[----:B------:R-:W-:Y:S01]  /*07e0*/  FADD R26, R6, -12583039 ;  /* 0xcb40007f061a7421 */ /* 0x000fe20000000000 */
[--C-:B------:R-:W-:Y:S01]  /*07f0*/  FADD R25, R8, -R3.reuse ;  /* 0x8000000308197221 */ /* 0x100fe20000000000 */
[C---:B------:R-:W-:Y:S01]  /*0800*/  FADD R22, R0.reuse, -12583039 ;  /* 0xcb40007f00167421 */ /* 0x040fe20000000000 */
[----:B------:R-:W-:Y:S01]  /*0810*/  FFMA.RM R5, R5, R4, 12582913 ;  /* 0x4b40000105057423 */ /* 0x000fe20000004004 */
[----:B------:R-:W-:Y:S01]  /*0820*/  FFMA R26, R23, 1.4426950216293334961, -R26 ;  /* 0x3fb8aa3b171a7823 */ /* 0x000fe2000000081a */
[----:B------:R-:W-:Y:S01]  /*0830*/  FFMA.SAT R27, R25, R18, 0.5 ;  /* 0x3f000000191b7423 */ /* 0x000fe20000002012 */
[----:B------:R-:W-:Y:S01]  /*0840*/  FFMA R22, R19, 1.4426950216293334961, -R22 ;  /* 0x3fb8aa3b13167823 */ /* 0x000fe20000000816 */
[----:B------:R-:W-:Y:S01]  /*0850*/  FADD R8, R5, -12583039 ;  /* 0xcb40007f05087421 */ /* 0x000fe20000000000 */
[--C-:B------:R-:W-:Y:S01]  /*0860*/  FADD R11, R11, -R3.reuse ;  /* 0x800000030b0b7221 */ /* 0x100fe20000000000 */
[----:B------:R-:W-:Y:S01]  /*0870*/  SHF.L.U32 R0, R0, 0x17, RZ ;  /* 0x0000001700007819 */ /* 0x000fe200000006ff */
[----:B------:R-:W-:Y:S01]  /*0880*/  FFMA R24, R19, 1.925963033500011079e-08, R22 ;  /* 0x32a5706013187823 */ /* 0x000fe20000000016 */
[----:B------:R-:W-:Y:S01]  /*0890*/  FFMA R19, R23, 1.925963033500011079e-08, R26 ;  /* 0x32a5706017137823 */ /* 0x000fe2000000001a */
[----:B------:R-:W-:Y:S01]  /*08a0*/  FFMA R26, R21, 1.4426950216293334961, -R8 ;  /* 0x3fb8aa3b151a7823 */ /* 0x000fe20000000808 */
[----:B------:R-:W-:Y:S01]  /*08b0*/  FFMA.RM R8, R27, R4, 12582913 ;  /* 0x4b4000011b087423 */ /* 0x000fe20000004004 */
[----:B------:R-:W-:-:S02]  /*08c0*/  FADD R27, R9, -R3 ;  /* 0x80000003091b7221 */ /* 0x000fc40000000000 */
[----:B------:R-:W-:Y:S01]  /*08d0*/  FFMA R26, R21, 1.925963033500011079e-08, R26 ;  /* 0x32a57060151a7823 */ /* 0x000fe2000000001a */
[----:B------:R-:W-:Y:S01]  /*08e0*/  FADD R22, R8, -12583039 ;  /* 0xcb40007f08167421 */ /* 0x000fe20000000000 */
[----:B------:R-:W-:Y:S01]  /*08f0*/  FFMA.SAT R9, R27, R18, 0.5 ;  /* 0x3f0000001b097423 */ /* 0x000fe20000002012 */
[----:B------:R-:W-:Y:S01]  /*0900*/  FADD R21, R10, -R3 ;  /* 0x800000030a157221 */ /* 0x000fe20000000000 */
[----:B------:R-:W0:Y:S01]  /*0910*/  MUFU.EX2 R24, R24 ;  /* 0x0000001800187308 */ /* 0x000e220000000800 */
[----:B------:R-:W-:Y:S01]  /*0920*/  FFMA R22, R25, 1.4426950216293334961, -R22 ;  /* 0x3fb8aa3b19167823 */ /* 0x000fe20000000816 */
[----:B------:R-:W-:-:S03]  /*0930*/  FFMA.RM R9, R9, R4, 12582913 ;  /* 0x4b40000109097423 */ /* 0x000fc60000004004 */
[----:B------:R-:W-:Y:S01]  /*0940*/  FFMA R23, R25, 1.925963033500011079e-08, R22 ;  /* 0x32a5706019177823 */ /* 0x000fe20000000016 */
[----:B------:R-:W-:Y:S01]  /*0950*/  FADD R10, R9, -12583039 ;  /* 0xcb40007f090a7421 */ /* 0x000fe20000000000 */
[----:B------:R-:W-:Y:S01]  /*0960*/  FFMA.SAT R25, R21, R18, 0.5 ;  /* 0x3f00000015197423 */ /* 0x000fe20000002012 */
[----:B------:R-:W-:Y:S02]  /*0970*/  MUFU.EX2 R19, R19 ;  /* 0x0000001300137308 */ /* 0x000fe40000000800 */
[----:B------:R-:W-:Y:S01]  /*0980*/  FFMA R22, R27, 1.4426950216293334961, -R10 ;  /* 0x3fb8aa3b1b167823 */ /* 0x000fe2000000080a */
[----:B------:R-:W-:Y:S01]  /*0990*/  FFMA.RM R10, R25, R4, 12582913 ;  /* 0x4b400001190a7423 */ /* 0x000fe20000004004 */
[----:B------:R-:W-:Y:S02]  /*09a0*/  FADD R25, R20, -R3 ;  /* 0x8000000314197221 */ /* 0x000fe40000000000 */
[----:B------:R-:W-:Y:S01]  /*09b0*/  FFMA R22, R27, 1.925963033500011079e-08, R22 ;  /* 0x32a570601b167823 */ /* 0x000fe20000000016 */
[----:B------:R-:W-:Y:S01]  /*09c0*/  FADD R28, R10, -12583039 ;  /* 0xcb40007f0a1c7421 */ /* 0x000fe20000000000 */
[-C--:B------:R-:W-:Y:S01]  /*09d0*/  FFMA.SAT R27, R11, R18.reuse, 0.5 ;  /* 0x3f0000000b1b7423 */ /* 0x080fe20000002012 */
[----:B------:R-:W-:Y:S01]  /*09e0*/  FFMA.SAT R29, R25, R18, 0.5 ;  /* 0x3f000000191d7423 */ /* 0x000fe20000002012 */
[----:B------:R-:W1:Y:S01]  /*09f0*/  MUFU.EX2 R23, R23 ;  /* 0x0000001700177308 */ /* 0x000e620000000800 */
[----:B------:R-:W-:Y:S01]  /*0a00*/  FFMA R28, R21, 1.4426950216293334961, -R28 ;  /* 0x3fb8aa3b151c7823 */ /* 0x000fe2000000081c */
[-C--:B------:R-:W-:Y:S01]  /*0a10*/  FFMA.RM R18, R27, R4.reuse, 12582913 ;  /* 0x4b4000011b127423 */ /* 0x080fe20000004004 */
[----:B------:R-:W-:Y:S01]  /*0a20*/  FFMA.RM R4, R29, R4, 12582913 ;  /* 0x4b4000011d047423 */ /* 0x000fe20000004004 */
[----:B0-----:R-:W-:Y:S01]  /*0a30*/  FFMA R24, R0, R24, R7 ;  /* 0x0000001800187223 */ /* 0x001fe20000000007 */
[----:B------:R-:W-:Y:S01]  /*0a40*/  FFMA R21, R21, 1.925963033500011079e-08, R28 ;  /* 0x32a5706015157823 */ /* 0x000fe2000000001c */
[----:B------:R-:W-:Y:S01]  /*0a50*/  FADD R28, R18, -12583039 ;  /* 0xcb40007f121c7421 */ /* 0x000fe20000000000 */
[----:B------:R-:W-:Y:S01]  /*0a60*/  SHF.L.U32 R0, R8, 0x17, RZ ;  /* 0x0000001708007819 */ /* 0x000fe200000006ff */
[----:B------:R-:W0:Y:S01]  /*0a70*/  MUFU.EX2 R20, R26 ;  /* 0x0000001a00147308 */ /* 0x000e220000000800 */
[----:B------:R-:W-:Y:S01]  /*0a80*/  SHF.L.U32 R7, R5, 0x17, RZ ;  /* 0x0000001705077819 */ /* 0x000fe200000006ff */
[----:B------:R-:W-:Y:S01]  /*0a90*/  FFMA R28, R11, 1.4426950216293334961, -R28 ;  /* 0x3fb8aa3b0b1c7823 */ /* 0x000fe2000000081c */
[----:B------:R-:W-:-:S02]  /*0aa0*/  SHF.L.U32 R5, R6, 0x17, RZ ;  /* 0x0000001706057819 */ /* 0x000fc400000006ff */
[----:B------:R-:W-:Y:S01]  /*0ab0*/  SHF.L.U32 R6, R9, 0x17, RZ ;  /* 0x0000001709067819 */ /* 0x000fe200000006ff */
[----:B------:R-:W-:Y:S01]  /*0ac0*/  FFMA R11, R11, 1.925963033500011079e-08, R28 ;  /* 0x32a570600b0b7823 */ /* 0x000fe2000000001c */
[----:B------:R-:W-:Y:S01]  /*0ad0*/  FADD R28, R4, -12583039 ;  /* 0xcb40007f041c7421 */ /* 0x000fe20000000000 */
[----:B------:R-:W2:Y:S01]  /*0ae0*/  MUFU.EX2 R22, R22 ;  /* 0x0000001600167308 */ /* 0x000ea20000000800 */
[----:B-1----:R-:W-:Y:S01]  /*0af0*/  FFMA R23, R0, R23, RZ ;  /* 0x0000001700177223 */ /* 0x002fe200000000ff */
[----:B------:R-:W-:Y:S01]  /*0b00*/  SHF.L.U32 R4, R4, 0x17, RZ ;  /* 0x0000001704047819 */ /* 0x000fe200000006ff */
[----:B------:R-:W-:Y:S01]  /*0b10*/  FFMA R28, R25, 1.4426950216293334961, -R28 ;  /* 0x3fb8aa3b191c7823 */ /* 0x000fe2000000081c */
[----:B------:R-:W-:Y:S01]  /*0b20*/  SHF.L.U32 R9, R18, 0x17, RZ ;  /* 0x0000001712097819 */ /* 0x000fe200000006ff */
[----:B------:R-:W-:Y:S02]  /*0b30*/  FFMA R5, R5, R19, R24 ;  /* 0x0000001305057223 */ /* 0x000fe40000000018 */
[----:B------:R-:W-:Y:S01]  /*0b40*/  FFMA R25, R25, 1.925963033500011079e-08, R28 ;  /* 0x32a5706019197823 */ /* 0x000fe2000000001c */
[----:B------:R-:W1:Y:S01]  /*0b50*/  MUFU.EX2 R21, R21 ;  /* 0x0000001500157308 */ /* 0x000e620000000800 */
[----:B0-----:R-:W-:Y:S01]  /*0b60*/  FMUL R20, R7, R20 ;  /* 0x0000001407147220 */ /* 0x001fe20000400000 */
[----:B------:R-:W-:-:S03]  /*0b70*/  SHF.L.U32 R7, R10, 0x17, RZ ;  /* 0x000000170a077819 */ /* 0x000fc600000006ff */
[----:B------:R-:W-:-:S03]  /*0b80*/  FFMA R5, R20, R16, R5 ;  /* 0x0000001014057223 */ /* 0x000fc60000000005 */
[----:B------:R-:W0:Y:S01]  /*0b90*/  MUFU.EX2 R25, R25 ;  /* 0x0000001900197308 */ /* 0x000e220000000800 */
[----:B--2---:R-:W-:-:S07]  /*0ba0*/  FFMA R6, R6, R22, R23 ;  /* 0x0000001606067223 */ /* 0x004fce0000000017 */
[----:B------:R-:W2:Y:S01]  /*0bb0*/  MUFU.EX2 R11, R11 ;  /* 0x0000000b000b7308 */ /* 0x000ea20000000800 */
[----:B-1----:R-:W-:Y:S01]  /*0bc0*/  FFMA R6, R7, R21, R6 ;  /* 0x0000001507067223 */ /* 0x002fe20000000006 */
[----:B0-----:R-:W-:-:S03]  /*0bd0*/  FMUL R4, R4, R25 ;  /* 0x0000001904047220 */ /* 0x001fc60000400000 */
[----:B--2---:R-:W-:-:S04]  /*0be0*/  FFMA R6, R9, R11, R6 ;  /* 0x0000000b09067223 */ /* 0x004fc80000000006 */
[----:B------:R-:W-:Y:S01]  /*0bf0*/  FFMA R16, R5, R4, R6 ;  /* 0x0000000405107223 */ /* 0x000fe20000000006 */
[----:B------:R-:W-:Y:S06]  /*0c00*/  @!P0 BRA `(.L_x_181) ;  /* 0xfffffff8005c8947 */ /* 0x000fec000383ffff */
.L_x_178:
[----:B------:R-:W-:Y:S05]  /*0c10*/  BSYNC.RECONVERGENT B0 ;  /* 0x0000000000007941 */ /* 0x000fea0003800200 */
.L_x_177:
[----:B------:R-:W0:Y:S01]  /*0c20*/  SHFL.DOWN PT, R6, R3, 0x10, 0x1f ;  /* 0x0a001f0003067f89 */ /* 0x000e2200000e0000 */
[----:B------:R-:W-:Y:S01]  /*0c30*/  BSSY.RECONVERGENT B0, `(.L_x_182) ;  /* 0x000001d000007945 */ /* 0x000fe20003800200 */
[----:B------:R-:W-:Y:S01]  /*0c40*/  HFMA2 R0, -RZ, RZ, 3.7421875, 0 ;  /* 0x437c0000ff007431 */ /* 0x000fe200000001ff */
[----:B------:R-:W-:Y:S01]  /*0c50*/  MOV R5, 0x3bbb989d ;  /* 0x3bbb989d00057802 */ /* 0x000fe20000000f00 */
[----:B------:R-:W-:Y:S06]  /*0c60*/  BAR.SYNC.DEFER_BLOCKING 0x0 ;  /* 0x0000000000007b1d */ /* 0x000fec0000010000 */
[----:B------:R1:W2:Y:S01]  /*0c70*/  SHFL.DOWN PT, R7, R16, 0x10, 0x1f ;  /* 0x0a001f0010077f89 */ /* 0x0002a200000e0000 */
[----:B0-----:R-:W-:-:S13]  /*0c80*/  FSETP.GE.AND P0, PT, R3, R6, PT ;  /* 0x000000060300720b */ /* 0x001fda0003f06000 */
[----:B-12---:R-:W-:Y:S05]  /*0c90*/  @!P0 BRA `(.L_x_183) ;  /* 0x00000000002c8947 */ /* 0x006fea0003800000 */
[----:B------:R-:W-:-:S04]  /*0ca0*/  FADD R4, -R3, R6 ;  /* 0x0000000603047221 */ /* 0x000fc80000000100 */
[----:B------:R-:W-:-:S04]  /*0cb0*/  FFMA.SAT R9, R4, R5, 0.5 ;  /* 0x3f00000004097423 */ /* 0x000fc80000002005 */
[----:B------:R-:W-:-:S04]  /*0cc0*/  FFMA.RM R9, R9, R0, 12582913 ;  /* 0x4b40000109097423 */ /* 0x000fc80000004000 */
[C---:B------:R-:W-:Y:S01]  /*0cd0*/  FADD R11, R9.reuse, -12583039 ;  /* 0xcb40007f090b7421 */ /* 0x040fe20000000000 */
[----:B------:R-:W-:-:S03]  /*0ce0*/  SHF.L.U32 R9, R9, 0x17, RZ ;  /* 0x0000001709097819 */ /* 0x000fc600000006ff */
[----:B------:R-:W-:-:S04]  /*0cf0*/  FFMA R11, R4, 1.4426950216293334961, -R11 ;  /* 0x3fb8aa3b040b7823 */ /* 0x000fc8000000080b */
[----:B------:R-:W-:-:S04]  /*0d00*/  FFMA R11, R4, 1.925963033500011079e-08, R11 ;  /* 0x32a57060040b7823 */ /* 0x000fc8000000000b */
[----:B------:R-:W0:Y:S02]  /*0d10*/  MUFU.EX2 R4, R11 ;  /* 0x0000000b00047308 */ /* 0x000e240000000800 */
[----:B0-----:R-:W-:-:S04]  /*0d20*/  FMUL R4, R9, R4 ;  /* 0x0000000409047220 */ /* 0x001fc80000400000 */
[----:B------:R-:W-:Y:S01]  /*0d30*/  FMUL R7, R7, R4 ;  /* 0x0000000407077220 */ /* 0x000fe20000400000 */
[----:B------:R-:W-:Y:S06]  /*0d40*/  BRA `(.L_x_184) ;  /* 0x00000000002c7947 */ /* 0x000fec0003800000 */
.L_x_183:
[----:B------:R-:W-:-:S04]  /*0d50*/  FADD R4, R3, -R6 ;  /* 0x8000000603047221 */ /* 0x000fc80000000000 */
        /* <DEDUP_REMOVED lines=8> */
[----:B------:R-:W-:-:S03]  /*0de0*/  MOV R3, R6 ;  /* 0x0000000600037202 */ /* 0x000fc60000000f00 */
[----:B------:R-:W-:-:S07]  /*0df0*/  FMUL R16, R16, R11 ;  /* 0x0000000b10107220 */ /* 0x000fce0000400000 */
.L_x_184:
[----:B------:R-:W-:Y:S05]  /*0e00*/  BSYNC.RECONVERGENT B0 ;  /* 0x0000000000007941 */ /* 0x000fea0003800200 */
.L_x_182:
[----:B------:R-:W0:Y:S01]  /*0e10*/  SHFL.DOWN PT, R8, R3, 0x8, 0x1f ;  /* 0x09001f0003087f89 */ /* 0x000e2200000e0000 */
[----:B------:R-:W-:Y:S01]  /*0e20*/  FADD R7, R7, R16 ;  /* 0x0000001007077221 */ /* 0x000fe20000000000 */
[----:B------:R-:W-:Y:S01]  /*0e30*/  BSSY.RECONVERGENT B0, `(.L_x_185) ;  /* 0x000001b000007945 */ /* 0x000fe20003800200 */
        /* <DEDUP_REMOVED lines=15> */
.L_x_186:
        /* <DEDUP_REMOVED lines=11> */
.L_x_187:
[----:B------:R-:W-:Y:S05]  /*0fe0*/  BSYNC.RECONVERGENT B0 ;  /* 0x0000000000007941 */ /* 0x000fea0003800200 */
.L_x_185:
        /* <DEDUP_REMOVED lines=18> */
.L_x_189:
        /* <DEDUP_REMOVED lines=11> */
.L_x_190:
[----:B------:R-:W-:Y:S05]  /*11c0*/  BSYNC.RECONVERGENT B0 ;  /* 0x0000000000007941 */ /* 0x000fea0003800200 */
.L_x_188:
        /* <DEDUP_REMOVED lines=18> */
.L_x_192:
        /* <DEDUP_REMOVED lines=11> */
.L_x_193:
[----:B------:R-:W-:Y:S05]  /*13a0*/  BSYNC.RECONVERGENT B0 ;  /* 0x0000000000007941 */ /* 0x000fea0003800200 */
.L_x_191:
[----:B------:R-:W0:Y:S01]  /*13b0*/  SHFL.DOWN PT, R8, R3, 0x1, 0x1f ;  /* 0x08201f0003087f89 */ /* 0x000e2200000e0000 */
[----:B------:R-:W-:Y:S01]  /*13c0*/  FADD R4, R7, R4 ;  /* 0x0000000407047221 */ /* 0x000fe20000000000 */
[----:B------:R-:W-:Y:S01]  /*13d0*/  BSSY.RECONVERGENT B0, `(.L_x_194) ;  /* 0x000001b000007945 */ /* 0x000fe20003800200 */
[----:B------:R-:W-:Y:S06]  /*13e0*/  BAR.SYNC.DEFER_BLOCKING 0x0 ;  /* 0x0000000000007b1d */ /* 0x000fec0000010000 */
[----:B------:R1:W2:Y:S01]  /*13f0*/  SHFL.DOWN PT, R7, R4, 0x1, 0x1f ;  /* 0x08201f0004077f89 */ /* 0x0002a200000e0000 */
[----:B0-----:R-:W-:-:S13]  /*1400*/  FSETP.GE.AND P0, PT, R3, R8, PT ;  /* 0x000000080300720b */ /* 0x001fda0003f06000 */
[----:B-12---:R-:W-:Y:S05]  /*1410*/  @!P0 BRA `(.L_x_195) ;  /* 0x00000000002c8947 */ /* 0x006fea0003800000 */
        /* <DEDUP_REMOVED lines=11> */
.L_x_195:
        /* <DEDUP_REMOVED lines=11> */
.L_x_196:
[----:B------:R-:W-:Y:S05]  /*1580*/  BSYNC.RECONVERGENT B0 ;  /* 0x0000000000007941 */ /* 0x000fea0003800200 */
.L_x_194:
[----:B------:R-:W-:Y:S01]  /*1590*/  BAR.SYNC.DEFER_BLOCKING 0x0 ;  /* 0x0000000000007b1d */ /* 0x000fe20000010000 */
[----:B------:R-:W-:Y:S01]  /*15a0*/  ISETP.GE.AND P0, PT, R2, UR8, PT ;  /* 0x0000000802007c0c */ /* 0x000fe2000bf06270 */
[----:B------:R-:W-:-:S04]  /*15b0*/  FADD R4, R7, R4 ;  /* 0x0000000407047221 */ /* 0x000fc80000000000 */
[----:B------:R-:W0:Y:S04]  /*15c0*/  SHFL.IDX PT, R3, R3, RZ, 0x1f ;  /* 0x00001fff03037589 */ /* 0x000e2800000e0000 */
[----:B------:R-:W1:Y:S04]  /*15d0*/  SHFL.IDX PT, R4, R4, RZ, 0x1f ;  /* 0x00001fff04047589 */ /* 0x000e6800000e0000 */
[----:B------:R-:W-:Y:S05]  /*15e0*/  @P0 EXIT ;  /* 0x000000000000094d */ /* 0x000fea0003800000 */
[----:B------:R-:W-:Y:S01]  /*15f0*/  LOP3.LUT R14, RZ, R2, RZ, 0x33, !PT ;  /* 0x00000002ff0e7212 */ /* 0x000fe200078e33ff */
[----:B------:R-:W-:Y:S03]  /*1600*/  BSSY.RECONVERGENT B2, `(.L_x_197) ;  /* 0x000006a000027945 */ /* 0x000fe60003800200 */
[----:B------:R-:W-:-:S04]  /*1610*/  IADD3 R14, PT, PT, R14, UR8, RZ ;  /* 0x000000080e0e7c10 */ /* 0x000fc8000fffe0ff */
[----:B------:R-:W-:-:S13]  /*1620*/  LOP3.LUT P0, RZ, R14, 0x80, RZ, 0xc0, !PT ;  /* 0x000000800eff7812 */ /* 0x000fda000780c0ff */
[----:B------:R-:W-:Y:S05]  /*1630*/  @P0 BRA `(.L_x_198) ;  /* 0x0000000400980947 */ /* 0x000fea0003800000 */
[----:B------:R-:W2:Y:S01]  /*1640*/  LDC.64 R8, c[0x0][0x380] ;  /* 0x0000e000ff087b82 */ /* 0x000ea20000000a00 */
[----:B------:R-:W-:-:S04]  /*1650*/  IMAD R13, R15, UR8, R2 ;  /* 0x000000080f0d7c24 */ /* 0x000fc8000f8e0202 */
[----:B--2---:R-:W-:-:S06]  /*1660*/  IMAD.WIDE R8, R13, 0x4, R8 ;  /* 0x000000040d087825 */ /* 0x004fcc00078e0208 */
[----:B------:R-:W0:Y:S01]  /*1670*/  LDG.E.128 R8, desc[UR6][R8.64] ;  /* 0x0000000608087981 */ /* 0x000e22000c1e1d00 */
[----:B-1----:R-:W1:Y:S01]  /*1680*/  MUFU.RCP R17, R4 ;  /* 0x0000000400117308 */ /* 0x002e620000001000 */
[----:B------:R-:W-:Y:S01]  /*1690*/  BSSY.RECONVERGENT B3, `(.L_x_199) ;  /* 0x0000014000037945 */ /* 0x000fe20003800200 */
[----:B0-----:R-:W-:-:S04]  /*16a0*/  FADD R6, -R3, R8 ;  /* 0x0000000803067221 */ /* 0x001fc80000000100 */
[----:B------:R-:W-:-:S04]  /*16b0*/  FFMA.SAT R5, R6, R5, 0.5 ;  /* 0x3f00000006057423 */ /* 0x000fc80000002005 */
[----:B------:R-:W-:-:S04]  /*16c0*/  FFMA.RM R5, R5, R0, 12582913 ;  /* 0x4b40000105057423 */ /* 0x000fc80000004000 */
[C---:B------:R-:W-:Y:S01]  /*16d0*/  FADD R7, R5.reuse, -12583039 ;  /* 0xcb40007f05077421 */ /* 0x040fe20000000000 */
[----:B------:R-:W-:-:S03]  /*16e0*/  SHF.L.U32 R21, R5, 0x17, RZ ;  /* 0x0000001705157819 */ /* 0x000fc600000006ff */
[----:B------:R-:W-:-:S04]  /*16f0*/  FFMA R7, R6, 1.4426950216293334961, -R7 ;  /* 0x3fb8aa3b06077823 */ /* 0x000fc80000000807 */
[----:B------:R-:W-:Y:S01]  /*1700*/  FFMA R7, R6, 1.925963033500011079e-08, R7 ;  /* 0x32a5706006077823 */ /* 0x000fe20000000007 */
[----:B-1----:R-:W-:-:S03]  /*1710*/  FFMA R6, -R4, R17, 1 ;  /* 0x3f80000004067423 */ /* 0x002fc60000000111 */
[----:B------:R-:W0:Y:S01]  /*1720*/  MUFU.EX2 R0, R7 ;  /* 0x0000000700007308 */ /* 0x000e220000000800 */
[----:B------:R-:W-:Y:S01]  /*1730*/  FFMA R6, R17, R6, R17 ;  /* 0x0000000611067223 */ /* 0x000fe20000000011 */
[----:B0-----:R-:W-:-:S06]  /*1740*/  FMUL R21, R21, R0 ;  /* 0x0000000015157220 */ /* 0x001fcc0000400000 */
[----:B------:R-:W0:Y:S01]  /*1750*/  FCHK P0, R21, R4 ;  /* 0x0000000415007302 */ /* 0x000e220000000000 */
[----:B------:R-:W-:-:S04]  /*1760*/  FFMA R5, R21, R6, RZ ;  /* 0x0000000615057223 */ /* 0x000fc800000000ff */
[----:B------:R-:W-:-:S04]  /*1770*/  FFMA R8, -R4, R5, R21 ;  /* 0x0000000504087223 */ /* 0x000fc80000000115 */
[----:B------:R-:W-:Y:S01]  /*1780*/  FFMA R8, R6, R8, R5 ;  /* 0x0000000806087223 */ /* 0x000fe20000000005 */
[----:B0-----:R-:W-:Y:S06]  /*1790*/  @!P0 BRA `(.L_x_200) ;  /* 0x00000000000c8947 */ /* 0x001fec0003800000 */
[----:B------:R-:W-:-:S07]  /*17a0*/  MOV R6, 0x17c0 ;  /* 0x000017c000067802 */ /* 0x000fce0000000f00 */
[----:B------:R-:W-:Y:S05]  /*17b0*/  CALL.REL.NOINC `($__internal_3_$__cuda_sm3x_div_rn_noftz_f32_slowpath) ;  /* 0x0000001000a07944 */ /* 0x000fea0003c00000 */
[----:B------:R-:W-:-:S07]  /*17c0*/  MOV R8, R0 ;  /* 0x0000000000087202 */ /* 0x000fce0000000f00 */
.L_x_200:
[----:B------:R-:W-:Y:S05]  /*17d0*/  BSYNC.RECONVERGENT B3 ;  /* 0x0000000000037941 */ /* 0x000fea0003800200 */
.L_x_199:
[----:B------:R-:W-:Y:S02]  /*17e0*/  HFMA2 R0, -RZ, RZ, 0.96630859375, -0.0022525787353515625 ;  /* 0x3bbb989dff007431 */ /* 0x000fe400000001ff */
[----:B------:R-:W-:Y:S01]  /*17f0*/  FADD R9, -R3, R9 ;  /* 0x0000000903097221 */ /* 0x000fe20000000100 */
[----:B------:R-:W-:Y:S01]  /*1800*/  MOV R5, 0x437c0000 ;  /* 0x437c000000057802 */ /* 0x000fe20000000f00 */
[----:B------:R-:W0:Y:S01]  /*1810*/  MUFU.RCP R7, R4 ;  /* 0x0000000400077308 */ /* 0x000e220000001000 */
[----:B------:R-:W-:Y:S01]  /*1820*/  BSSY.RECONVERGENT B3, `(.L_x_201) ;  /* 0x0000013000037945 */ /* 0x000fe20003800200 */
[----:B------:R-:W-:-:S04]  /*1830*/  FFMA.SAT R0, R9, R0, 0.5 ;  /* 0x3f00000009007423 */ /* 0x000fc80000002000 */
[----:B------:R-:W-:-:S04]  /*1840*/  FFMA.RM R0, R0, R5, 12582913 ;  /* 0x4b40000100007423 */ /* 0x000fc80000004005 */
[C---:B------:R-:W-:Y:S01]  /*1850*/  FADD R6, R0.reuse, -12583039 ;  /* 0xcb40007f00067421 */ /* 0x040fe20000000000 */
[----:B------:R-:W-:Y:S01]  /*1860*/  SHF.L.U32 R0, R0, 0x17, RZ ;  /* 0x0000001700007819 */ /* 0x000fe200000006ff */
[----:B0-----:R-:W-:Y:S02]  /*1870*/  FFMA R12, -R4, R7, 1 ;  /* 0x3f800000040c7423 */ /* 0x001fe40000000107 */
[----:B------:R-:W-:-:S04]  /*1880*/  FFMA R6, R9, 1.4426950216293334961, -R6 ;  /* 0x3fb8aa3b09067823 */ /* 0x000fc80000000806 */
[----:B------:R-:W-:Y:S01]  /*1890*/  FFMA R6, R9, 1.925963033500011079e-08, R6 ;  /* 0x32a5706009067823 */ /* 0x000fe20000000006 */
[----:B------:R-:W-:-:S03]  /*18a0*/  FFMA R9, R7, R12, R7 ;  /* 0x0000000c07097223 */ /* 0x000fc60000000007 */
[----:B------:R-:W0:Y:S02]  /*18b0*/  MUFU.EX2 R5, R6 ;  /* 0x0000000600057308 */ /* 0x000e240000000800 */
        /* <DEDUP_REMOVED lines=9> */
.L_x_202:
[----:B------:R-:W-:Y:S05]  /*1950*/  BSYNC.RECONVERGENT B3 ;  /* 0x0000000000037941 */ /* 0x000fea0003800200 */
.L_x_201:
[----:B------:R-:W-:Y:S02]  /*1960*/  HFMA2 R5, -RZ, RZ, 0.96630859375, -0.0022525787353515625 ;  /* 0x3bbb989dff057431 */ /* 0x000fe400000001ff */
[----:B------:R-:W-:Y:S01]  /*1970*/  FADD R10, -R3, R10 ;  /* 0x0000000a030a7221 */ /* 0x000fe20000000100 */
[----:B------:R-:W-:Y:S01]  /*1980*/  MOV R7, 0x437c0000 ;  /* 0x437c000000077802 */ /* 0x000fe20000000f00 */
[----:B------:R-:W-:Y:S02]  /*1990*/  BSSY.RECONVERGENT B3, `(.L_x_203) ;  /* 0x0000014000037945 */ /* 0x000fe40003800200 */
[----:B------:R-:W-:-:S04]  /*19a0*/  FFMA.SAT R0, R10, R5, 0.5 ;  /* 0x3f0000000a007423 */ /* 0x000fc80000002005 */
[----:B------:R-:W-:Y:S02]  /*19b0*/  FFMA.RM R0, R0, R7, 12582913 ;  /* 0x4b40000100007423 */ /* 0x000fe40000004007 */
[----:B------:R-:W0:Y:S02]  /*19c0*/  MUFU.RCP R7, R4 ;  /* 0x0000000400077308 */ /* 0x000e240000001000 */
[C---:B------:R-:W-:Y:S01]  /*19d0*/  FADD R5, R0.reuse, -12583039 ;  /* 0xcb40007f00057421 */ /* 0x040fe20000000000 */
[----:B------:R-:W-:-:S03]  /*19e0*/  SHF.L.U32 R0, R0, 0x17, RZ ;  /* 0x0000001700007819 */ /* 0x000fc600000006ff */
[----:B------:R-:W-:-:S04]  /*19f0*/  FFMA R5, R10, 1.4426950216293334961, -R5 ;  /* 0x3fb8aa3b0a057823 */ /* 0x000fc80000000805 */
[----:B------:R-:W-:-:S06]  /*1a00*/  FFMA R5, R10, 1.925963033500011079e-08, R5 ;  /* 0x32a570600a057823 */ /* 0x000fcc0000000005 */
        /* <DEDUP_REMOVED lines=12> */
.L_x_204:
[----:B------:R-:W-:Y:S05]  /*1ad0*/  BSYNC.RECONVERGENT B3 ;  /* 0x0000000000037941 */ /* 0x000fea0003800200 */
.L_x_203:
        /* <DEDUP_REMOVED lines=23> */
.L_x_206:
[----:B------:R-:W-:Y:S05]  /*1c50*/  BSYNC.RECONVERGENT B3 ;  /* 0x0000000000037941 */ /* 0x000fea0003800200 */
.L_x_205:
[----:B------:R-:W0:Y:S01]  /*1c60*/  LDC.64 R6, c[0x0][0x388] ;  /* 0x0000e200ff067b82 */ /* 0x000e220000000a00 */
[----:B------:R-:W-:Y:S01]  /*1c70*/  LOP3.LUT R2, R2, 0x80, RZ, 0xfc, !PT ;  /* 0x0000008002027812 */ /* 0x000fe200078efcff */
[----:B0-----:R-:W-:-:S05]  /*1c80*/  IMAD.WIDE R6, R13, 0x4, R6 ;  /* 0x000000040d067825 */ /* 0x001fca00078e0206 */
[----:B------:R2:W-:Y:S02]  /*1c90*/  STG.E.128 desc[UR6][R6.64], R8 ;  /* 0x0000000806007986 */ /* 0x0005e4000c101d06 */
.L_x_198:
[----:B------:R-:W-:Y:S05]  /*1ca0*/  BSYNC.RECONVERGENT B2 ;  /* 0x0000000000027941 */ /* 0x000fea0003800200 */
.L_x_197:
[----:B------:R-:W-:-:S13]  /*1cb0*/  ISETP.GE.U32.AND P0, PT, R14, 0x80, PT ;  /* 0x000000800e00780c */ /* 0x000fda0003f06070 */
[----:B------:R-:W-:Y:S05]  /*1cc0*/  @!P0 EXIT ;  /* 0x000000000000894d */ /* 0x000fea0003800000 */
[----:B------:R-:W3:Y:S01]  /*1cd0*/  LDCU.128 UR8, c[0x0][0x380] ;  /* 0x00007000ff0877ac */ /* 0x000ee20008000c00 */
[----:B------:R-:W4:Y:S01]  /*1ce0*/  LDCU UR12, c[0x0][0x394] ;  /* 0x00007280ff0c77ac */ /* 0x000f220008000800 */
[----:B------:R-:W0:Y:S01]  /*1cf0*/  LDCU UR13, c[0x0][0x394] ;  /* 0x00007280ff0d77ac */ /* 0x000e220008000800 */
[----:B---3--:R-:W-:Y:S02]  /*1d00*/  UIADD3 UR4, UP0, UPT, UR10, 0x200, URZ ;  /* 0x000002000a047890 */ /* 0x008fe4000ff1e0ff */
[----:B------:R-:W-:Y:S01]  /*1d10*/  UIADD3 UR8, UP1, UPT, UR8, 0x200, URZ ;  /* 0x0000020008087890 */ /* 0x000fe2000ff3e0ff */
[----:B----4-:R-:W-:Y:S01]  /*1d20*/  IMAD R20, R15, UR12, R2 ;  /* 0x0000000c0f147c24 */ /* 0x010fe2000f8e0202 */
[----:B------:R-:W-:Y:S02]  /*1d30*/  UIADD3.X UR5, UPT, UPT, URZ, UR11, URZ, UP0, !UPT ;  /* 0x0000000bff057290 */ /* 0x000fe400087fe4ff */
[----:B0-----:R-:W-:-:S12]  /*1d40*/  UIADD3.X UR9, UPT, UPT, URZ, UR9, URZ, UP1, !UPT ;  /* 0x00000009ff097290 */ /* 0x001fd80008ffe4ff */
.L_x_223:
[----:B------:R-:W-:Y:S02]  /*1d50*/  MOV R14, UR8 ;  /* 0x00000008000e7c02 */ /* 0x000fe40008000f00 */
[----:B------:R-:W-:-:S03]  /*1d60*/  MOV R15, UR9 ;  /* 0x00000009000f7c02 */ /* 0x000fc60008000f00 */
[----:B------:R-:W-:-:S05]  /*1d70*/  IMAD.WIDE R14, R20, 0x4, R14 ;  /* 0x00000004140e7825 */ /* 0x000fca00078e020e */
[----:B--2---:R-:W2:Y:S01]  /*1d80*/  LDG.E.128 R8, desc[UR6][R14.64+-0x200] ;  /* 0xfffe00060e087981 */ /* 0x004ea2000c1e1d00 */
[----:B------:R-:W-:Y:S01]  /*1d90*/  HFMA2 R5, -RZ, RZ, 0.96630859375, -0.0022525787353515625 ;  /* 0x3bbb989dff057431 */ /* 0x000fe200000001ff */
[----:B------:R-:W-:Y:S01]  /*1da0*/  MOV R7, 0x437c0000 ;  /* 0x437c000000077802 */ /* 0x000fe20000000f00 */
[----:B------:R-:W-:Y:S01]  /*1db0*/  BSSY.RECONVERGENT B2, `(.L_x_207) ;  /* 0x0000018000027945 */ /* 0x000fe20003800200 */
[----:B------:R-:W-:Y:S02]  /*1dc0*/  MOV R22, UR4 ;  /* 0x0000000400167c02 */ /* 0x000fe40008000f00 */
[----:B------:R-:W-:-:S03]  /*1dd0*/  MOV R23, UR5 ;  /* 0x0000000500177c02 */ /* 0x000fc60008000f00 */
[----:B------:R-:W-:-:S04]  /*1de0*/  IMAD.WIDE R22, R20, 0x4, R22 ;  /* 0x0000000414167825 */ /* 0x000fc800078e0216 */
[----:B--2---:R-:W-:-:S04]  /*1df0*/  FADD R8, -R3, R8 ;  /* 0x0000000803087221 */ /* 0x004fc80000000100 */
[----:B------:R-:W-:-:S04]  /*1e00*/  FFMA.SAT R0, R8, R5, 0.5 ;  /* 0x3f00000008007423 */ /* 0x000fc80000002005 */
[----:B------:R-:W-:Y:S02]  /*1e10*/  FFMA.RM R0, R0, R7, 12582913 ;  /* 0x4b40000100007423 */ /* 0x000fe40000004007 */
[----:B-1----:R-:W0:Y:S02]  /*1e20*/  MUFU.RCP R7, R4 ;  /* 0x0000000400077308 */ /* 0x002e240000001000 */
        /* <DEDUP_REMOVED lines=16> */
.L_x_208:
[----:B------:R-:W-:Y:S05]  /*1f30*/  BSYNC.RECONVERGENT B2 ;  /* 0x0000000000027941 */ /* 0x000fea0003800200 */
.L_x_207:
        /* <DEDUP_REMOVED lines=23> */
.L_x_210:
[----:B------:R-:W-:Y:S05]  /*20b0*/  BSYNC.RECONVERGENT B2 ;  /* 0x0000000000027941 */ /* 0x000fea0003800200 */
.L_x_209:
        /* <DEDUP_REMOVED lines=23> */
.L_x_212:
[----:B------:R-:W-:Y:S05]  /*2230*/  BSYNC.RECONVERGENT B2 ;  /* 0x0000000000027941 */ /* 0x000fea0003800200 */
.L_x_211:
        /* <DEDUP_REMOVED lines=23> */
.L_x_214:
[----:B------:R-:W-:Y:S05]  /*23b0*/  BSYNC.RECONVERGENT B2 ;  /* 0x0000000000027941 */ /* 0x000fea0003800200 */
.L_x_213:
[----:B------:R0:W-:Y:S04]  /*23c0*/  STG.E.128 desc[UR6][R22.64+-0x200], R8 ;  /* 0xfffe000816007986 */ /* 0x0001e8000c101d06 */
[----:B------:R-:W2:Y:S01]  /*23d0*/  LDG.E.128 R12, desc[UR6][R14.64] ;  /* 0x000000060e0c7981 */ /* 0x000ea2000c1e1d00 */
[----:B------:R-:W-:Y:S01]  /*23e0*/  HFMA2 R5, -RZ, RZ, 0.96630859375, -0.0022525787353515625 ;  /* 0x3bbb989dff057431 */ /* 0x000fe200000001ff */
[----:B------:R-:W-:Y:S01]  /*23f0*/  MOV R7, 0x437c0000 ;  /* 0x437c000000077802 */ /* 0x000fe20000000f00 */
[----:B------:R-:W-:Y:S01]  /*2400*/  BSSY.RECONVERGENT B2, `(.L_x_215) ;  /* 0x0000015000027945 */ /* 0x000fe20003800200 */
[----:B--2---:R-:W-:-:S04]  /*2410*/  FADD R12, -R3, R12 ;  /* 0x0000000c030c7221 */ /* 0x004fc80000000100 */
        /* <DEDUP_REMOVED lines=19> */
.L_x_216:
[----:B------:R-:W-:Y:S05]  /*2550*/  BSYNC.RECONVERGENT B2 ;  /* 0x0000000000027941 */ /* 0x000fea0003800200 */
.L_x_215:
        /* <DEDUP_REMOVED lines=10> */
[----:B------:R-:W-:Y:S02]  /*2600*/  FFMA R6, R13, 1.4426950216293334961, -R6 ;  /* 0x3fb8aa3b0d067823 */ /* 0x000fe40000000806 */
[----:B------:R-:W-:Y:S02]  /*2610*/  FFMA R9, R9, R10, R9 ;  /* 0x0000000a09097223 */ /* 0x000fe40000000009 */
[----:B------:R-:W-:-:S04]  /*2620*/  FFMA R6, R13, 1.925963033500011079e-08, R6 ;  /* 0x32a570600d067823 */ /* 0x000fc80000000006 */
        /* <DEDUP_REMOVED lines=10> */
.L_x_218:
[----:B------:R-:W-:Y:S05]  /*26d0*/  BSYNC.RECONVERGENT B2 ;  /* 0x0000000000027941 */ /* 0x000fea0003800200 */
.L_x_217:
        /* <DEDUP_REMOVED lines=23> */
.L_x_220:
[----:B------:R-:W-:Y:S05]  /*2850*/  BSYNC.RECONVERGENT B2 ;  /* 0x0000000000027941 */ /* 0x000fea0003800200 */
.L_x_219:
        /* <DEDUP_REMOVED lines=23> */
.L_x_222:
[----:B------:R-:W-:Y:S05]  /*29d0*/  BSYNC.RECONVERGENT B2 ;  /* 0x0000000000027941 */ /* 0x000fea0003800200 */
.L_x_221:
[----:B------:R0:W-:Y:S01]  /*29e0*/  STG.E.128 desc[UR6][R22.64], R8 ;  /* 0x0000000816007986 */ /* 0x0001e2000c101d06 */
[----:B------:R-:W-:Y:S02]  /*29f0*/  IADD3 R2, PT, PT, R2, 0x100, RZ ;  /* 0x0000010002027810 */ /* 0x000fe40007ffe0ff */
[----:B------:R-:W-:Y:S02]  /*2a00*/  IADD3 R20, PT, PT, R20, 0x100, RZ ;  /* 0x0000010014147810 */ /* 0x000fe40007ffe0ff */
[----:B------:R-:W-:-:S13]  /*2a10*/  ISETP.GE.AND P0, PT, R2, UR13, PT ;  /* 0x0000000d02007c0c */ /* 0x000fda000bf06270 */
[----:B0-----:R-:W-:Y:S05]  /*2a20*/  @!P0 BRA `(.L_x_223) ;  /* 0xfffffff000c88947 */ /* 0x001fea000383ffff */
[----:B------:R-:W-:Y:S05]  /*2a30*/  EXIT ;  /* 0x000000000000794d */ /* 0x000fea0003800000 */
        .weak           $__internal_3_$__cuda_sm3x_div_rn_noftz_f32_slowpath
        .type           $__internal_3_$__cuda_sm3x_div_rn_noftz_f32_slowpath,@function
        .size           $__internal_3_$__cuda_sm3x_div_rn_noftz_f32_slowpath,(.L_x_476 - $__internal_3_$__cuda_sm3x_div_rn_noftz_f32_slowpath)
$__internal_3_$__cuda_sm3x_div_rn_noftz_f32_slowpath:
[----:B------:R-:W-:Y:S01]  /*2a40*/  SHF.R.U32.HI R5, RZ, 0x17, R4 ;  /* 0x00000017ff057819 */ /* 0x000fe20000011604 */
[----:B------:R-:W-:Y:S01]  /*2a50*/  BSSY.RECONVERGENT B0, `(.L_x_224) ;  /* 0x0000063000007945 */ /* 0x000fe20003800200 */
[----:B------:R-:W-:Y:S02]  /*2a60*/  SHF.R.U32.HI R12, RZ, 0x17, R21 ;  /* 0x00000017ff0c7819 */ /* 0x000fe40000011615 */
[----:B------:R-:W-:Y:S02]  /*2a70*/  LOP3.LUT R5, R5, 0xff, RZ, 0xc0, !PT ;  /* 0x000000ff05057812 */ /* 0x000fe400078ec0ff */
[----:B------:R-:W-:Y:S02]  /*2a80*/  LOP3.LUT R12, R12, 0xff, RZ, 0xc0, !PT ;  /* 0x000000ff0c0c7812 */ /* 0x000fe400078ec0ff */
[----:B------:R-:W-:Y:S02]  /*2a90*/  IADD3 R7, PT, PT, R5, -0x1, RZ ;  /* 0xffffffff05077810 */ /* 0x000fe40007ffe0ff */
[----:B------:R-:W-:-:S02]  /*2aa0*/  IADD3 R0, PT, PT, R12, -0x1, RZ ;  /* 0xffffffff0c007810 */ /* 0x000fc40007ffe0ff */
[----:B------:R-:W-:Y:S02]  /*2ab0*/  ISETP.GT.U32.AND P0, PT, R7, 0xfd, PT ;  /* 0x000000fd0700780c */ /* 0x000fe40003f04070 */
[----:B------:R-:W-:Y:S02]  /*2ac0*/  MOV R16, R4 ;  /* 0x0000000400107202 */ /* 0x000fe40000000f00 */
        /* <DEDUP_REMOVED lines=26> */
.L_x_225:
[----:B------:R-:W-:Y:S01]  /*2c70*/  LEA R7, R5, 0xc0800000, 0x17 ;  /* 0xc080000005077811 */ /* 0x000fe200078eb8ff */
[----:B------:R-:W-:Y:S01]  /*2c80*/  BSSY.RECONVERGENT B1, `(.L_x_230) ;  /* 0x0000036000017945 */ /* 0x000fe20003800200 */
[----:B------:R-:W-:Y:S02]  /*2c90*/  IADD3 R12, PT, PT, R12, -0x7f, RZ ;  /* 0xffffff810c0c7810 */ /* 0x000fe40007ffe0ff */
[----:B------:R-:W-:-:S03]  /*2ca0*/  IADD3 R24, PT, PT, -R7, R16, RZ ;  /* 0x0000001007187210 */ /* 0x000fc60007ffe1ff */
[----:B------:R-:W-:Y:S01]  /*2cb0*/  IMAD R0, R12, -0x800000, R21 ;  /* 0xff8000000c007824 */ /* 0x000fe200078e0215 */
[----:B------:R-:W0:Y:S01]  /*2cc0*/  MUFU.RCP R16, R24 ;  /* 0x0000001800107308 */ /* 0x000e220000001000 */
[----:B------:R-:W-:Y:S01]  /*2cd0*/  FADD.FTZ R17, -R24, -RZ ;  /* 0x800000ff18117221 */ /* 0x000fe20000010100 */
[----:B------:R-:W-:-:S04]  /*2ce0*/  IADD3 R12, PT, PT, R12, 0x7f, -R5 ;  /* 0x0000007f0c0c7810 */ /* 0x000fc80007ffe805 */
[----:B------:R-:W-:Y:S01]  /*2cf0*/  IADD3 R19, PT, PT, R12, R19, RZ ;  /* 0x000000130c137210 */ /* 0x000fe20007ffe0ff */
[----:B0-----:R-:W-:-:S04]  /*2d00*/  FFMA R7, R16, R17, 1 ;  /* 0x3f80000010077423 */ /* 0x001fc80000000011 */
        /* <DEDUP_REMOVED lines=19> */
[CCC-:B------:R-:W-:Y:S01]  /*2e40*/  FFMA.RZ R12, R7.reuse, R17.reuse, R18.reuse ;  /* 0x00000011070c7223 */ /* 0x1c0fe2000000c012 */
[CCC-:B------:R-:W-:Y:S01]  /*2e50*/  FFMA.RP R16, R7.reuse, R17.reuse, R18.reuse ;  /* 0x0000001107107223 */ /* 0x1c0fe20000008012 */
[----:B------:R-:W-:Y:S01]  /*2e60*/  FFMA.RM R17, R7, R17, R18 ;  /* 0x0000001107117223 */ /* 0x000fe20000004012 */
[C---:B------:R-:W-:Y:S02]  /*2e70*/  IADD3 R7, PT, PT, R5.reuse, 0x20, RZ ;  /* 0x0000002005077810 */ /* 0x040fe40007ffe0ff */
[----:B------:R-:W-:Y:S02]  /*2e80*/  LOP3.LUT R12, R12, 0x7fffff, RZ, 0xc0, !PT ;  /* 0x007fffff0c0c7812 */ /* 0x000fe400078ec0ff */
[C---:B------:R-:W-:Y:S02]  /*2e90*/  ISETP.NE.AND P2, PT, R5.reuse, RZ, PT ;  /* 0x000000ff0500720c */ /* 0x040fe40003f45270 */
[----:B------:R-:W-:Y:S02]  /*2ea0*/  LOP3.LUT R12, R12, 0x800000, RZ, 0xfc, !PT ;  /* 0x008000000c0c7812 */ /* 0x000fe400078efcff */
[----:B------:R-:W-:-:S02]  /*2eb0*/  ISETP.NE.AND P1, PT, R5, RZ, PT ;  /* 0x000000ff0500720c */ /* 0x000fc40003f25270 */
        /* <DEDUP_REMOVED lines=14> */
.L_x_232:
[----:B------:R-:W-:-:S04]  /*2fa0*/  LOP3.LUT R0, R0, 0x80000000, RZ, 0xc0, !PT ;  /* 0x8000000000007812 */ /* 0x000fc800078ec0ff */
[----:B------:R-:W-:Y:S01]  /*2fb0*/  LOP3.LUT R0, R0, 0x7f800000, RZ, 0xfc, !PT ;  /* 0x7f80000000007812 */ /* 0x000fe200078efcff */
[----:B------:R-:W-:Y:S06]  /*2fc0*/  BRA `(.L_x_233) ;  /* 0x0000000000047947 */ /* 0x000fec0003800000 */
.L_x_231:
[----:B------:R-:W-:-:S07]  /*2fd0*/  LEA R0, R19, R0, 0x17 ;  /* 0x0000000013007211 */ /* 0x000fce00078eb8ff */
.L_x_233:
[----:B------:R-:W-:Y:S05]  /*2fe0*/  BSYNC.RECONVERGENT B1 ;  /* 0x0000000000017941 */ /* 0x000fea0003800200 */
.L_x_230:
[----:B------:R-:W-:Y:S05]  /*2ff0*/  BRA `(.L_x_234) ;  /* 0x0000000000207947 */ /* 0x000fea0003800000 */
.L_x_229:
[----:B------:R-:W-:-:S04]  /*3000*/  LOP3.LUT R16, R16, 0x80000000, R21, 0x48, !PT ;  /* 0x8000000010107812 */ /* 0x000fc800078e4815 */
[----:B------:R-:W-:Y:S01]  /*3010*/  LOP3.LUT R0, R16, 0x7f800000, RZ, 0xfc, !PT ;  /* 0x7f80000010007812 */ /* 0x000fe200078efcff */
[----:B------:R-:W-:Y:S06]  /*3020*/  BRA `(.L_x_234) ;  /* 0x0000000000147947 */ /* 0x000fec0003800000 */
.L_x_228:
[----:B------:R-:W-:Y:S01]  /*3030*/  LOP3.LUT R0, R16, 0x80000000, R21, 0x48, !PT ;  /* 0x8000000010007812 */ /* 0x000fe200078e4815 */
[----:B------:R-:W-:Y:S06]  /*3040*/  BRA `(.L_x_234) ;  /* 0x00000000000c7947 */ /* 0x000fec0003800000 */
.L_x_227:
[----:B------:R-:W0:Y:S01]  /*3050*/  MUFU.RSQ R0, -QNAN ;  /* 0xffc0000000007908 */ /* 0x000e220000001400 */
[----:B------:R-:W-:Y:S05]  /*3060*/  BRA `(.L_x_234) ;  /* 0x0000000000047947 */ /* 0x000fea0003800000 */
.L_x_226:
[----:B------:R-:W-:-:S07]  /*3070*/  FADD.FTZ R0, R21, R4 ;  /* 0x0000000415007221 */ /* 0x000fce0000010000 */
.L_x_234:
[----:B------:R-:W-:Y:S05]  /*3080*/  BSYNC.RECONVERGENT B0 ;  /* 0x0000000000007941 */ /* 0x000fea0003800200 */
.L_x_224:
[----:B------:R-:W-:-:S04]  /*3090*/  HFMA2 R7, -RZ, RZ, 0, 0 ;  /* 0x00000000ff077431 */ /* 0x000fc800000001ff */
[----:B0-----:R-:W-:Y:S05]  /*30a0*/  RET.REL.NODEC R6 `(_Z32softmax_forward_online_warp_vec4PfS_ii) ;  /* 0xffffffcc06d47950 */ /* 0x001fea0003c3ffff */
.L_x_235:
        /* <DEDUP_REMOVED lines=13> */
.L_x_476:


//--------------------- .text._Z27softmax_forward_online_warpPfS_ii --------------------------
	.section	.text._Z27softmax_forward_online_warpPfS_ii,"ax",@progbits
	.align	128
        .global         _Z27softmax_forward_online_warpPfS_ii
        .type           _Z27softmax_forward_online_warpPfS_ii,@function
        .size           _Z27softmax_forward_online_warpPfS_ii,(.L_x_477 - _Z27softmax_forward_online_warpPfS_ii)
        .other          _Z27softmax_forward_online_warpPfS_ii,@"STO_CUDA_ENTRY STV_DEFAULT"
_Z27softmax_forward_online_warpPfS_ii:
.text._Z27softmax_forward_online_warpPfS_ii:
        /* <DEDUP_REMOVED lines=8> */
[----:B------:R-:W-:Y:S01]  /*0080*/  MOV R14, 0xff800000 ;  /* 0xff800000000e7802 */ /* 0x000fe20000000f00 */
[----:B------:R-:W3:Y:S02]  /*0090*/  LDCU.64 UR10, c[0x0][0x358] ;  /* 0x00006b00ff0a77ac */ /* 0x000ee40008000a00 */
[----:B------:R-:W1:Y:S01]  /*00a0*/  LDC R4, c[0x0][0x364] ;  /* 0x0000d900ff047b82 */ /* 0x000e620000000800 */
[----:B0-----:R-:W-:-:S05]  /*00b0*/  IMAD R0, R0, UR4, R3 ;  /* 0x0000000400007c24 */ /* 0x001fca000f8e0203 */
[----:B------:R-:W-:Y:S02]  /*00c0*/  LOP3.LUT R2, R0, 0x1f, RZ, 0xc0, !PT ;  /* 0x0000001f00027812 */ /* 0x000fe400078ec0ff */
[----:B------:R-:W-:Y:S02]  /*00d0*/  SHF.R.U32.HI R7, RZ, 0x5, R0 ;  /* 0x00000005ff077819 */ /* 0x000fe40000011600 */
[----:B--2---:R-:W-:-:S03]  /*00e0*/  ISETP.GE.AND P0, PT, R2, UR6, PT ;  /* 0x0000000602007c0c */ /* 0x004fc6000bf06270 */
[----:B-1----:R-:W-:-:S10]  /*00f0*/  IMAD R7, R4, UR5, R7 ;  /* 0x0000000504077c24 */ /* 0x002fd4000f8e0207 */
[----:B---3--:R-:W-:Y:S05]  /*0100*/  @P0 BRA `(.L_x_237) ;  /* 0x0000000c00080947 */ /* 0x008fea0003800000 */
[----:B------:R-:W-:Y:S01]  /*0110*/  LOP3.LUT R0, RZ, R2, RZ, 0x33, !PT ;  /* 0x00000002ff007212 */ /* 0x000fe200078e33ff */
[----:B------:R-:W-:Y:S01]  /*0120*/  BSSY.RECONVERGENT B1, `(.L_x_238) ;  /* 0x000006e000017945 */ /* 0x000fe20003800200 */
[----:B------:R-:W-:Y:S02]  /*0130*/  MOV R13, RZ ;  /* 0x000000ff000d7202 */ /* 0x000fe40000000f00 */
[----:B------:R-:W-:Y:S02]  /*0140*/  IADD3 R0, PT, PT, R0, UR6, RZ ;  /* 0x0000000600007c10 */ /* 0x000fe4000fffe0ff */
[----:B------:R-:W-:Y:S02]  /*0150*/  MOV R14, 0xff800000 ;  /* 0xff800000000e7802 */ /* 0x000fe40000000f00 */
[C---:B------:R-:W-:Y:S02]  /*0160*/  ISETP.GE.U32.AND P0, PT, R0.reuse, 0x60, PT ;  /* 0x000000600000780c */ /* 0x040fe40003f06070 */
[----:B------:R-:W-:-:S02]  /*0170*/  LEA.HI R8, R0, 0x1, RZ, 0x1b ;  /* 0x0000000100087811 */ /* 0x000fc400078fd8ff */
[----:B------:R-:W-:Y:S02]  /*0180*/  MOV R6, R2 ;  /* 0x0000000200067202 */ /* 0x000fe40000000f00 */
[----:B------:R-:W-:-:S07]  /*0190*/  LOP3.LUT P1, R20, R8, 0x3, RZ, 0xc0, !PT ;  /* 0x0000000308147812 */ /* 0x000fce000782c0ff */
[----:B------:R-:W-:Y:S06]  /*01a0*/  @!P0 BRA `(.L_x_239) ;  /* 0x0000000400948947 */ /* 0x000fec0003800000 */
[----:B------:R-:W0:Y:S01]  /*01b0*/  LDC.64 R4, c[0x0][0x380] ;  /* 0x0000e000ff047b82 */ /* 0x000e220000000a00 */
[----:B------:R-:W-:Y:S01]  /*01c0*/  LOP3.LUT R8, R8, 0xffffffc, RZ, 0xc0, !PT ;  /* 0x0ffffffc08087812 */ /* 0x000fe200078ec0ff */
[----:B------:R-:W-:Y:S01]  /*01d0*/  IMAD R3, R7, UR6, R2 ;  /* 0x0000000607037c24 */ /* 0x000fe2000f8e0202 */
[----:B------:R-:W-:Y:S02]  /*01e0*/  MOV R13, RZ ;  /* 0x000000ff000d7202 */ /* 0x000fe40000000f00 */
[----:B------:R-:W-:Y:S02]  /*01f0*/  MOV R14, 0xff800000 ;  /* 0xff800000000e7802 */ /* 0x000fe40000000f00 */
[----:B------:R-:W-:Y:S02]  /*0200*/  MOV R6, R2 ;  /* 0x0000000200067202 */ /* 0x000fe40000000f00 */
[----:B------:R-:W-:Y:S02]  /*0210*/  IADD3 R8, PT, PT, -R8, RZ, RZ ;  /* 0x000000ff08087210 */ /* 0x000fe40007ffe1ff */
[----:B0-----:R-:W-:-:S04]  /*0220*/  IADD3 R4, P0, PT, R4, 0x100, RZ ;  /* 0x0000010004047810 */ /* 0x001fc80007f1e0ff */
[----:B------:R-:W-:-:S09]  /*0230*/  IADD3.X R5, PT, PT, RZ, R5, RZ, P0, !PT ;  /* 0x00000005ff057210 */ /* 0x000fd200007fe4ff */
.L_x_240:
[----:B------:R-:W-:-:S05]  /*0240*/  IMAD.WIDE R22, R3, 0x4, R4 ;  /* 0x0000000403167825 */ /* 0x000fca00078e0204 */
[----:B------:R-:W2:Y:S04]  /*0250*/  LDG.E R16, desc[UR10][R22.64+-0x100] ;  /* 0xffff000a16107981 */ /* 0x000ea8000c1e1900 */
[----:B------:R-:W3:Y:S04]  /*0260*/  LDG.E R12, desc[UR10][R22.64+-0x80] ;  /* 0xffff800a160c7981 */ /* 0x000ee8000c1e1900 */
[----:B------:R-:W4:Y:S04]  /*0270*/  LDG.E R17, desc[UR10][R22.64] ;  /* 0x0000000a16117981 */ /* 0x000f28000c1e1900 */
[----:B------:R3:W5:Y:S01]  /*0280*/  LDG.E R11, desc[UR10][R22.64+0x80] ;  /* 0x0000800a160b7981 */ /* 0x000762000c1e1900 */
[----:B------:R-:W-:Y:S01]  /*0290*/  HFMA2 R10, -RZ, RZ, 0.96630859375, -0.0022525787353515625 ;  /* 0x3bbb989dff0a7431 */ /* 0x000fe200000001ff */
[----:B------:R-:W-:-:S02]  /*02a0*/  MOV R9, 0x437c0000 ;  /* 0x437c000000097802 */ /* 0x000fc40000000f00 */
        /* <DEDUP_REMOVED lines=8> */
[-C--:B------:R-:W-:Y:S01]  /*0330*/  FFMA.SAT R14, R21, R10.reuse, 0.5 ;  /* 0x3f000000150e7423 */ /* 0x080fe2000000200a */
[-C--:B------:R-:W-:Y:S01]  /*0340*/  FFMA.SAT R18, R25, R10.reuse, 0.5 ;  /* 0x3f00000019127423 */ /* 0x080fe2000000200a */
[--C-:B------:R-:W-:Y:S01]  /*0350*/  FADD R19, R19, -R22.reuse ;  /* 0x8000001613137221 */ /* 0x100fe20000000000 */
[----:B------:R-:W-:Y:S01]  /*0360*/  FADD R23, R12, -R22 ;  /* 0x800000160c177221 */ /* 0x000fe20000000000 */
[-C--:B------:R-:W-:Y:S02]  /*0370*/  FFMA.RM R15, R14, R9.reuse, 12582913 ;  /* 0x4b4000010e0f7423 */ /* 0x080fe40000004009 */
[-C--:B------:R-:W-:Y:S01]  /*0380*/  FFMA.SAT R12, R19, R10.reuse, 0.5 ;  /* 0x3f000000130c7423 */ /* 0x080fe2000000200a */
[----:B------:R-:W-:Y:S01]  /*0390*/  FFMA.SAT R26, R23, R10, 0.5 ;  /* 0x3f000000171a7423 */ /* 0x000fe2000000200a */
[C---:B------:R-:W-:Y:S01]  /*03a0*/  FADD R14, R15.reuse, -12583039 ;  /* 0xcb40007f0f0e7421 */ /* 0x040fe20000000000 */
[----:B------:R-:W-:Y:S01]  /*03b0*/  SHF.L.U32 R24, R15, 0x17, RZ ;  /* 0x000000170f187819 */ /* 0x000fe200000006ff */
[----:B------:R-:W-:-:S02]  /*03c0*/  FFMA.RM R12, R12, R9, 12582913 ;  /* 0x4b4000010c0c7423 */ /* 0x000fc40000004009 */
[C---:B------:R-:W-:Y:S01]  /*03d0*/  FFMA R16, R21.reuse, 1.4426950216293334961, -R14 ;  /* 0x3fb8aa3b15107823 */ /* 0x040fe2000000080e */
[----:B------:R-:W-:Y:S01]  /*03e0*/  FFMA.RM R14, R18, R9, 12582913 ;  /* 0x4b400001120e7423 */ /* 0x000fe20000004009 */
[----:B----4-:R-:W-:Y:S02]  /*03f0*/  FMNMX R18, R22, R17, !PT ;  /* 0x0000001116127209 */ /* 0x010fe40007800000 */
[----:B------:R-:W-:Y:S01]  /*0400*/  FFMA R21, R21, 1.925963033500011079e-08, R16 ;  /* 0x32a5706015157823 */ /* 0x000fe20000000010 */
[C---:B------:R-:W-:Y:S01]  /*0410*/  FADD R16, R14.reuse, -12583039 ;  /* 0xcb40007f0e107421 */ /* 0x040fe20000000000 */
[----:B------:R-:W-:-:S03]  /*0420*/  SHF.L.U32 R14, R14, 0x17, RZ ;  /* 0x000000170e0e7819 */ /* 0x000fc600000006ff */
[C---:B------:R-:W-:Y:S01]  /*0430*/  FFMA R16, R25.reuse, 1.4426950216293334961, -R16 ;  /* 0x3fb8aa3b19107823 */ /* 0x040fe20000000810 */
[----:B------:R-:W0:Y:S03]  /*0440*/  MUFU.EX2 R21, R21 ;  /* 0x0000001500157308 */ /* 0x000e260000000800 */
[----:B------:R-:W-:Y:S01]  /*0450*/  FFMA R16, R25, 1.925963033500011079e-08, R16 ;  /* 0x32a5706019107823 */ /* 0x000fe20000000010 */
[----:B------:R-:W-:-:S05]  /*0460*/  FADD R25, R17, -R18 ;  /* 0x8000001211197221 */ /* 0x000fca0000000000 */
[----:B------:R-:W1:Y:S01]  /*0470*/  MUFU.EX2 R16, R16 ;  /* 0x0000001000107308 */ /* 0x000e620000000800 */
[----:B0-----:R-:W-:Y:S01]  /*0480*/  FMUL R24, R24, R21 ;  /* 0x0000001518187220 */ /* 0x001fe20000400000 */
[----:B------:R-:W-:Y:S01]  /*0490*/  FADD R21, R22, -R18 ;  /* 0x8000001216157221 */ /* 0x000fe20000000000 */
[C---:B------:R-:W-:Y:S01]  /*04a0*/  FADD R22, R12.reuse, -12583039 ;  /* 0xcb40007f0c167421 */ /* 0x040fe20000000000 */
[----:B------:R-:W-:Y:S01]  /*04b0*/  SHF.L.U32 R12, R12, 0x17, RZ ;  /* 0x000000170c0c7819 */ /* 0x000fe200000006ff */
[----:B------:R-:W-:Y:S01]  /*04c0*/  FMUL R15, R24, R13 ;  /* 0x0000000d180f7220 */ /* 0x000fe20000400000 */
[-C--:B------:R-:W-:Y:S01]  /*04d0*/  FFMA.RM R13, R26, R9.reuse, 12582913 ;  /* 0x4b4000011a0d7423 */ /* 0x080fe20000004009 */
[-C--:B------:R-:W-:Y:S01]  /*04e0*/  FFMA.SAT R24, R21, R10.reuse, 0.5 ;  /* 0x3f00000015187423 */ /* 0x080fe2000000200a */
[----:B------:R-:W-:Y:S01]  /*04f0*/  FFMA R22, R19, 1.4426950216293334961, -R22 ;  /* 0x3fb8aa3b13167823 */ /* 0x000fe20000000816 */
[----:B------:R-:W-:Y:S01]  /*0500*/  FFMA.SAT R26, R25, R10, 0.5 ;  /* 0x3f000000191a7423 */ /* 0x000fe2000000200a */
[----:B-1----:R-:W-:Y:S01]  /*0510*/  FFMA R16, R14, R16, R15 ;  /* 0x000000100e107223 */ /* 0x002fe2000000000f */
[----:B------:R-:W-:Y:S01]  /*0520*/  FADD R14, R13, -12583039 ;  /* 0xcb40007f0d0e7421 */ /* 0x000fe20000000000 */
[-C--:B------:R-:W-:Y:S01]  /*0530*/  FFMA.RM R15, R24, R9.reuse, 12582913 ;  /* 0x4b400001180f7423 */ /* 0x080fe20000004009 */
[----:B------:R-:W-:Y:S01]  /*0540*/  FFMA R19, R19, 1.925963033500011079e-08, R22 ;  /* 0x32a5706013137823 */ /* 0x000fe20000000016 */
[----:B------:R-:W-:Y:S01]  /*0550*/  FFMA.RM R17, R26, R9, 12582913 ;  /* 0x4b4000011a117423 */ /* 0x000fe20000004009 */
[----:B------:R-:W-:Y:S01]  /*0560*/  FFMA R14, R23, 1.4426950216293334961, -R14 ;  /* 0x3fb8aa3b170e7823 */ /* 0x000fe2000000080e */
[C---:B------:R-:W-:Y:S01]  /*0570*/  FADD R22, R15.reuse, -12583039 ;  /* 0xcb40007f0f167421 */ /* 0x040fe20000000000 */
[----:B------:R-:W-:Y:S01]  /*0580*/  SHF.L.U32 R15, R15, 0x17, RZ ;  /* 0x000000170f0f7819 */ /* 0x000fe200000006ff */
[----:B------:R-:W-:Y:S01]  /*0590*/  FADD R26, R17, -12583039 ;  /* 0xcb40007f111a7421 */ /* 0x000fe20000000000 */
[----:B------:R-:W-:Y:S01]  /*05a0*/  FFMA R24, R23, 1.925963033500011079e-08, R14 ;  /* 0x32a5706017187823 */ /* 0x000fe2000000000e */
[----:B------:R-:W-:Y:S01]  /*05b0*/  FFMA R22, R21, 1.4426950216293334961, -R22 ;  /* 0x3fb8aa3b15167823 */ /* 0x000fe20000000816 */
[----:B-----5:R-:W-:Y:S01]  /*05c0*/  FMNMX R14, R18, R11, !PT ;  /* 0x0000000b120e7209 */ /* 0x020fe20007800000 */
[----:B------:R-:W0:Y:S01]  /*05d0*/  MUFU.EX2 R19, R19 ;  /* 0x0000001300137308 */ /* 0x000e220000000800 */
[----:B------:R-:W-:Y:S01]  /*05e0*/  FFMA R26, R25, 1.4426950216293334961, -R26 ;  /* 0x3fb8aa3b191a7823 */ /* 0x000fe2000000081a */
[----:B------:R-:W-:-:S02]  /*05f0*/  FFMA R22, R21, 1.925963033500011079e-08, R22 ;  /* 0x32a5706015167823 */ /* 0x000fc40000000016 */
[--C-:B------:R-:W-:Y:S01]  /*0600*/  FADD R21, R18, -R14.reuse ;  /* 0x8000000e12157221 */ /* 0x100fe20000000000 */
[----:B------:R-:W-:Y:S01]  /*0610*/  FADD R23, R11, -R14 ;  /* 0x8000000e0b177221 */ /* 0x000fe20000000000 */
[----:B------:R-:W-:Y:S02]  /*0620*/  FFMA R25, R25, 1.925963033500011079e-08, R26 ;  /* 0x32a5706019197823 */ /* 0x000fe4000000001a */
[-C--:B------:R-:W-:Y:S01]  /*0630*/  FFMA.SAT R28, R21, R10.reuse, 0.5 ;  /* 0x3f000000151c7423 */ /* 0x080fe2000000200a */
[----:B------:R-:W-:Y:S01]  /*0640*/  FFMA.SAT R26, R23, R10, 0.5 ;  /* 0x3f000000171a7423 */ /* 0x000fe2000000200a */
[----:B------:R1:W2:Y:S02]  /*0650*/  MUFU.EX2 R18, R24 ;  /* 0x0000001800127308 */ /* 0x0002a40000000800 */
[-C--:B------:R-:W-:Y:S01]  /*0660*/  FFMA.RM R11, R28, R9.reuse, 12582913 ;  /* 0x4b4000011c0b7423 */ /* 0x080fe20000004009 */
[----:B------:R-:W-:-:S03]  /*0670*/  FFMA.RM R9, R26, R9, 12582913 ;  /* 0x4b4000011a097423 */ /* 0x000fc60000004009 */
[----:B------:R-:W-:Y:S01]  /*0680*/  FADD R10, R11, -12583039 ;  /* 0xcb40007f0b0a7421 */ /* 0x000fe20000000000 */
[----:B0-----:R-:W-:Y:S01]  /*0690*/  FMUL R19, R12, R19 ;  /* 0x000000130c137220 */ /* 0x001fe20000400000 */
[----:B------:R-:W0:Y:S01]  /*06a0*/  MUFU.EX2 R22, R22 ;  /* 0x0000001600167308 */ /* 0x000e220000000800 */
[----:B-1----:R-:W-:Y:S01]  /*06b0*/  FADD R24, R9, -12583039 ;  /* 0xcb40007f09187421 */ /* 0x002fe20000000000 */
[----:B------:R-:W-:Y:S01]  /*06c0*/  FFMA R26, R21, 1.4426950216293334961, -R10 ;  /* 0x3fb8aa3b151a7823 */ /* 0x000fe2000000080a */
[----:B------:R-:W-:Y:S01]  /*06d0*/  FMUL R19, R16, R19 ;  /* 0x0000001310137220 */ /* 0x000fe20000400000 */
[----:B------:R-:W-:Y:S01]  /*06e0*/  SHF.L.U32 R16, R13, 0x17, RZ ;  /* 0x000000170d107819 */ /* 0x000fe200000006ff */
[----:B------:R-:W-:Y:S01]  /*06f0*/  FFMA R24, R23, 1.4426950216293334961, -R24 ;  /* 0x3fb8aa3b17187823 */ /* 0x000fe20000000818 */
[----:B------:R-:W-:Y:S01]  /*0700*/  FFMA R12, R21, 1.925963033500011079e-08, R26 ;  /* 0x32a57060150c7823 */ /* 0x000fe2000000001a */
[----:B------:R-:W-:Y:S01]  /*0710*/  SHF.L.U32 R11, R11, 0x17, RZ ;  /* 0x000000170b0b7819 */ /* 0x000fe200000006ff */
[----:B------:R-:W1:Y:S01]  /*0720*/  MUFU.EX2 R10, R25 ;  /* 0x00000019000a7308 */ /* 0x000e620000000800 */
[----:B------:R-:W-:Y:S01]  /*0730*/  FFMA R24, R23, 1.925963033500011079e-08, R24 ;  /* 0x32a5706017187823 */ /* 0x000fe20000000018 */
[----:B--2---:R-:W-:Y:S01]  /*0740*/  FFMA R16, R16, R18, R19 ;  /* 0x0000001210107223 */ /* 0x004fe20000000013 */
[----:B------:R-:W-:-:S05]  /*0750*/  SHF.L.U32 R9, R9, 0x17, RZ ;  /* 0x0000001709097819 */ /* 0x000fca00000006ff */
[----:B------:R-:W2:Y:S01]  /*0760*/  MUFU.EX2 R12, R12 ;  /* 0x0000000c000c7308 */ /* 0x000ea20000000800 */
[----:B0-----:R-:W-:-:S04]  /*0770*/  FMUL R15, R15, R22 ;  /* 0x000000160f0f7220 */ /* 0x001fc80000400000 */
[----:B------:R-:W-:Y:S01]  /*0780*/  FMUL R15, R16, R15 ;  /* 0x0000000f100f7220 */ /* 0x000fe20000400000 */
[----:B------:R-:W-:Y:S02]  /*0790*/  SHF.L.U32 R16, R17, 0x17, RZ ;  /* 0x0000001711107819 */ /* 0x000fe400000006ff */
[----:B------:R-:W0:Y:S03]  /*07a0*/  MUFU.EX2 R24, R24 ;  /* 0x0000001800187308 */ /* 0x000e260000000800 */
[----:B-1----:R-:W-:Y:S01]  /*07b0*/  FFMA R10, R16, R10, R15 ;  /* 0x0000000a100a7223 */ /* 0x002fe2000000000f */
[----:B--2---:R-:W-:-:S04]  /*07c0*/  FMUL R11, R11, R12 ;  /* 0x0000000c0b0b7220 */ /* 0x004fc80000400000 */
[----:B------:R-:W-:-:S04]  /*07d0*/  FMUL R10, R10, R11 ;  /* 0x0000000b0a0a7220 */ /* 0x000fc80000400000 */
[----:B0-----:R-:W-:Y:S01]  /*07e0*/  FFMA R13, R9, R24, R10 ;  /* 0x00000018090d7223 */ /* 0x001fe2000000000a */
[----:B------:R-:W-:Y:S06]  /*07f0*/  @P0 BRA `(.L_x_240) ;  /* 0xfffffff800900947 */ /* 0x000fec000383ffff */
.L_x_239:
[----:B------:R-:W-:Y:S05]  /*0800*/  BSYNC.RECONVERGENT B1 ;  /* 0x0000000000017941 */ /* 0x000fea0003800200 */
.L_x_238:
        /* <DEDUP_REMOVED lines=15> */
[----:B------:R-:W-:Y:S01]  /*0900*/  FADD R10, R3, -R9 ;  /* 0x80000009030a7221 */ /* 0x000fe20000000000 */
[----:B---3--:R-:W-:Y:S02]  /*0910*/  FMNMX R14, R9, R12, !PT ;  /* 0x0000000c090e7209 */ /* 0x008fe40007800000 */
[----:B------:R-:W-:-:S03]  /*0920*/  FFMA.SAT R0, R8, R15, 0.5 ;  /* 0x3f00000008007423 */ /* 0x000fc6000000200f */
[--C-:B------:R-:W-:Y:S01]  /*0930*/  FADD R9, R9, -R14.reuse ;  /* 0x8000000e09097221 */ /* 0x100fe20000000000 */
[----:B------:R-:W-:Y:S01]  /*0940*/  FFMA.RM R3, R0, R17, 12582913 ;  /* 0x4b40000100037423 */ /* 0x000fe20000004011 */
[-C--:B------:R-:W-:Y:S01]  /*0950*/  FFMA.SAT R0, R10, R15.reuse, 0.5 ;  /* 0x3f0000000a007423 */ /* 0x080fe2000000200f */
[----:B------:R-:W-:Y:S01]  /*0960*/  FADD R12, R12, -R14 ;  /* 0x8000000e0c0c7221 */ /* 0x000fe20000000000 */
[----:B------:R-:W-:Y:S01]  /*0970*/  FFMA.SAT R4, R9, R15, 0.5 ;  /* 0x3f00000009047423 */ /* 0x000fe2000000200f */
[----:B------:R-:W-:Y:S01]  /*0980*/  FADD R11, R3, -12583039 ;  /* 0xcb40007f030b7421 */ /* 0x000fe20000000000 */
[----:B------:R-:W-:Y:S01]  /*0990*/  FFMA.RM R0, R0, R17, 12582913 ;  /* 0x4b40000100007423 */ /* 0x000fe20000004011 */
[----:B------:R-:W-:Y:S01]  /*09a0*/  FFMA.SAT R15, R12, R15, 0.5 ;  /* 0x3f0000000c0f7423 */ /* 0x000fe2000000200f */
[-C--:B------:R-:W-:Y:S01]  /*09b0*/  FFMA.RM R4, R4, R17.reuse, 12582913 ;  /* 0x4b40000104047423 */ /* 0x080fe20000004011 */
[----:B------:R-:W-:Y:S01]  /*09c0*/  FFMA R11, R8, 1.4426950216293334961, -R11 ;  /* 0x3fb8aa3b080b7823 */ /* 0x000fe2000000080b */
[----:B------:R-:W-:Y:S01]  /*09d0*/  FADD R5, R0, -12583039 ;  /* 0xcb40007f00057421 */ /* 0x000fe20000000000 */
[----:B------:R-:W-:Y:S01]  /*09e0*/  FFMA.RM R15, R15, R17, 12582913 ;  /* 0x4b4000010f0f7423 */ /* 0x000fe20000004011 */
[----:B------:R-:W-:Y:S01]  /*09f0*/  SHF.L.U32 R3, R3, 0x17, RZ ;  /* 0x0000001703037819 */ /* 0x000fe200000006ff */
[----:B------:R-:W-:Y:S01]  /*0a00*/  FFMA R11, R8, 1.925963033500011079e-08, R11 ;  /* 0x32a57060080b7823 */ /* 0x000fe2000000000b */
[----:B------:R-:W-:Y:S01]  /*0a10*/  FFMA R5, R10, 1.4426950216293334961, -R5 ;  /* 0x3fb8aa3b0a057823 */ /* 0x000fe20000000805 */
[----:B------:R-:W-:-:S02]  /*0a20*/  FADD R17, R15, -12583039 ;  /* 0xcb40007f0f117421 */ /* 0x000fc40000000000 */
[----:B------:R-:W0:Y:S01]  /*0a30*/  MUFU.EX2 R8, R11 ;  /* 0x0000000b00087308 */ /* 0x000e220000000800 */
[----:B------:R-:W-:Y:S01]  /*0a40*/  FFMA R5, R10, 1.925963033500011079e-08, R5 ;  /* 0x32a570600a057823 */ /* 0x000fe20000000005 */
[----:B------:R-:W-:Y:S01]  /*0a50*/  FADD R10, R4, -12583039 ;  /* 0xcb40007f040a7421 */ /* 0x000fe20000000000 */
[----:B------:R-:W-:Y:S01]  /*0a60*/  FFMA R17, R12, 1.4426950216293334961, -R17 ;  /* 0x3fb8aa3b0c117823 */ /* 0x000fe20000000811 */
[----:B------:R-:W-:Y:S02]  /*0a70*/  SHF.L.U32 R4, R4, 0x17, RZ ;  /* 0x0000001704047819 */ /* 0x000fe400000006ff */
[C---:B------:R-:W-:Y:S01]  /*0a80*/  FFMA R10, R9.reuse, 1.4426950216293334961, -R10 ;  /* 0x3fb8aa3b090a7823 */ /* 0x040fe2000000080a */
[----:B------:R-:W-:Y:S01]  /*0a90*/  FFMA R17, R12, 1.925963033500011079e-08, R17 ;  /* 0x32a570600c117823 */ /* 0x000fe20000000011 */
[----:B------:R-:W1:Y:S02]  /*0aa0*/  MUFU.EX2 R5, R5 ;  /* 0x0000000500057308 */ /* 0x000e640000000800 */
[----:B------:R-:W-:-:S06]  /*0ab0*/  FFMA R10, R9, 1.925963033500011079e-08, R10 ;  /* 0x32a57060090a7823 */ /* 0x000fcc000000000a */
[----:B------:R-:W2:Y:S01]  /*0ac0*/  MUFU.EX2 R9, R10 ;  /* 0x0000000a00097308 */ /* 0x000ea20000000800 */
[----:B0-----:R-:W-:Y:S01]  /*0ad0*/  FMUL R8, R3, R8 ;  /* 0x0000000803087220 */ /* 0x001fe20000400000 */
[----:B------:R-:W-:Y:S02]  /*0ae0*/  SHF.L.U32 R3, R0, 0x17, RZ ;  /* 0x0000001700037819 */ /* 0x000fe400000006ff */
[----:B------:R-:W-:Y:S01]  /*0af0*/  SHF.L.U32 R0, R15, 0x17, RZ ;  /* 0x000000170f007819 */ /* 0x000fe200000006ff */
[----:B------:R-:W-:-:S03]  /*0b00*/  FMUL R8, R13, R8 ;  /* 0x000000080d087220 */ /* 0x000fc60000400000 */
[----:B------:R-:W0:Y:S01]  /*0b10*/  MUFU.EX2 R17, R17 ;  /* 0x0000001100117308 */ /* 0x000e220000000800 */
[----:B-1----:R-:W-:Y:S01]  /*0b20*/  FFMA R3, R3, R5, R8 ;  /* 0x0000000503037223 */ /* 0x002fe20000000008 */
[----:B--2---:R-:W-:-:S04]  /*0b30*/  FMUL R4, R4, R9 ;  /* 0x0000000904047220 */ /* 0x004fc80000400000 */
[----:B------:R-:W-:-:S04]  /*0b40*/  FMUL R3, R3, R4 ;  /* 0x0000000403037220 */ /* 0x000fc80000400000 */
[----:B0-----:R-:W-:-:S07]  /*0b50*/  FFMA R13, R0, R17, R3 ;  /* 0x00000011000d7223 */ /* 0x001fce0000000003 */
.L_x_242:
[----:B------:R-:W-:Y:S05]  /*0b60*/  BSYNC.RECONVERGENT B1 ;  /* 0x0000000000017941 */ /* 0x000fea0003800200 */
.L_x_241:
        /* <DEDUP_REMOVED lines=9> */
[----:B------:R-:W-:Y:S01]  /*0c00*/  FADD R9, R5, -R0 ;  /* 0x8000000005097221 */ /* 0x000fe20000000000 */
[----:B------:R-:W-:Y:S02]  /*0c10*/  MOV R14, R0 ;  /* 0x00000000000e7202 */ /* 0x000fe40000000f00 */
[-C--:B------:R-:W-:Y:S01]  /*0c20*/  FFMA.SAT R6, R3, R10.reuse, 0.5 ;  /* 0x3f00000003067423 */ /* 0x080fe2000000200a */
[----:B------:R-:W-:-:S03]  /*0c30*/  FFMA.SAT R10, R9, R10, 0.5 ;  /* 0x3f000000090a7423 */ /* 0x000fc6000000200a */
[-C--:B------:R-:W-:Y:S01]  /*0c40*/  FFMA.RM R6, R6, R11.reuse, 12582913 ;  /* 0x4b40000106067423 */ /* 0x080fe2000000400b */
[----:B------:R-:W-:-:S03]  /*0c50*/  FFMA.RM R10, R10, R11, 12582913 ;  /* 0x4b4000010a0a7423 */ /* 0x000fc6000000400b */
[----:B------:R-:W-:Y:S01]  /*0c60*/  FADD R8, R6, -12583039 ;  /* 0xcb40007f06087421 */ /* 0x000fe20000000000 */
[----:B------:R-:W-:Y:S01]  /*0c70*/  FADD R4, R10, -12583039 ;  /* 0xcb40007f0a047421 */ /* 0x000fe20000000000 */
[----:B------:R-:W-:Y:S02]  /*0c80*/  SHF.L.U32 R6, R6, 0x17, RZ ;  /* 0x0000001706067819 */ /* 0x000fe400000006ff */
[----:B------:R-:W-:Y:S01]  /*0c90*/  FFMA R8, R3, 1.4426950216293334961, -R8 ;  /* 0x3fb8aa3b03087823 */ /* 0x000fe20000000808 */
[----:B------:R-:W-:-:S03]  /*0ca0*/  FFMA R4, R9, 1.4426950216293334961, -R4 ;  /* 0x3fb8aa3b09047823 */ /* 0x000fc60000000804 */
[----:B------:R-:W-:Y:S01]  /*0cb0*/  FFMA R8, R3, 1.925963033500011079e-08, R8 ;  /* 0x32a5706003087823 */ /* 0x000fe20000000008 */
[----:B------:R-:W-:-:S03]  /*0cc0*/  FFMA R4, R9, 1.925963033500011079e-08, R4 ;  /* 0x32a5706009047823 */ /* 0x000fc60000000004 */
[----:B------:R-:W0:Y:S08]  /*0cd0*/  MUFU.EX2 R3, R8 ;  /* 0x0000000800037308 */ /* 0x000e300000000800 */
[----:B------:R-:W1:Y:S01]  /*0ce0*/  MUFU.EX2 R4, R4 ;  /* 0x0000000400047308 */ /* 0x000e620000000800 */
[----:B0-----:R-:W-:Y:S01]  /*0cf0*/  FMUL R6, R6, R3 ;  /* 0x0000000306067220 */ /* 0x001fe20000400000 */
[----:B------:R-:W-:-:S03]  /*0d00*/  SHF.L.U32 R3, R10, 0x17, RZ ;  /* 0x000000170a037819 */ /* 0x000fc600000006ff */
[----:B------:R-:W-:-:S04]  /*0d10*/  FMUL R6, R13, R6 ;  /* 0x000000060d067220 */ /* 0x000fc80000400000 */
[----:B-1----:R-:W-:-:S07]  /*0d20*/  FFMA R13, R3, R4, R6 ;  /* 0x00000004030d7223 */ /* 0x002fce0000000006 */
.L_x_237:
[----:B------:R-:W-:Y:S05]  /*0d30*/  BSYNC.RECONVERGENT B0 ;  /* 0x0000000000007941 */ /* 0x000fea0003800200 */
.L_x_236:
[----:B------:R-:W0:Y:S01]  /*0d40*/  SHFL.DOWN PT, R9, R14, 0x10, 0x1f ;  /* 0x0a001f000e097f89 */ /* 0x000e2200000e0000 */
[----:B------:R-:W-:Y:S01]  /*0d50*/  BSSY.RECONVERGENT B0, `(.L_x_243) ;  /* 0x000001e000007945 */ /* 0x000fe20003800200 */
[----:B------:R-:W-:Y:S01]  /*0d60*/  HFMA2 R0, -RZ, RZ, 0.96630859375, -0.0022525787353515625 ;  /* 0x3bbb989dff007431 */ /* 0x000fe200000001ff */
[----:B------:R-:W-:Y:S01]  /*0d70*/  MOV R3, 0x437c0000 ;  /* 0x437c000000037802 */ /* 0x000fe20000000f00 */
[----:B------:R-:W-:Y:S06]  /*0d80*/  BAR.SYNC.DEFER_BLOCKING 0x0 ;  /* 0x0000000000007b1d */ /* 0x000fec0000010000 */
[----:B------:R1:W2:Y:S02]  /*0d90*/  SHFL.DOWN PT, R4, R13, 0x10, 0x1f ;  /* 0x0a001f000d047f89 */ /* 0x0002a400000e0000 */
[----:B------:R-:W-:Y:S01]  /*0da0*/  BAR.SYNC.DEFER_BLOCKING 0x0 ;  /* 0x0000000000007b1d */ /* 0x000fe20000010000 */
        /* <DEDUP_REMOVED lines=13> */
.L_x_244:
[----:B------:R-:W-:Y:S01]  /*0e80*/  FADD R5, R14, -R9 ;  /* 0x800000090e057221 */ /* 0x000fe20000000000 */
[----:B------:R-:W-:-:S03]  /*0e90*/  MOV R14, R9 ;  /* 0x00000009000e7202 */ /* 0x000fc60000000f00 */
        /* <DEDUP_REMOVED lines=8> */
[----:B------:R-:W-:-:S07]  /*0f20*/  FMUL R13, R13, R6 ;  /* 0x000000060d0d7220 */ /* 0x000fce0000400000 */
.L_x_245:
[----:B------:R-:W-:Y:S05]  /*0f30*/  BSYNC.RECONVERGENT B0 ;  /* 0x0000000000007941 */ /* 0x000fea0003800200 */
.L_x_243:
[----:B------:R-:W0:Y:S01]  /*0f40*/  SHFL.DOWN PT, R11, R14, 0x8, 0x1f ;  /* 0x09001f000e0b7f89 */ /* 0x000e2200000e0000 */
[----:B------:R-:W-:Y:S01]  /*0f50*/  FADD R4, R4, R13 ;  /* 0x0000000d04047221 */ /* 0x000fe20000000000 */
[----:B------:R-:W-:Y:S01]  /*0f60*/  BSSY.RECONVERGENT B0, `(.L_x_246) ;  /* 0x000001c000007945 */ /* 0x000fe20003800200 */
        /* <DEDUP_REMOVED lines=16> */
.L_x_247:
        /* <DEDUP_REMOVED lines=11> */
.L_x_248:
[----:B------:R-:W-:Y:S05]  /*1120*/  BSYNC.RECONVERGENT B0 ;  /* 0x0000000000007941 */ /* 0x000fea0003800200 */
.L_x_246:
        /* <DEDUP_REMOVED lines=19> */
.L_x_250:
        /* <DEDUP_REMOVED lines=11> */
.L_x_251:
[----:B------:R-:W-:Y:S05]  /*1310*/  BSYNC.RECONVERGENT B0 ;  /* 0x0000000000007941 */ /* 0x000fea0003800200 */
.L_x_249:
        /* <DEDUP_REMOVED lines=19> */
.L_x_253:
        /* <DEDUP_REMOVED lines=11> */
.L_x_254:
[----:B------:R-:W-:Y:S05]  /*1500*/  BSYNC.RECONVERGENT B0 ;  /* 0x0000000000007941 */ /* 0x000fea0003800200 */
.L_x_252:
        /* <DEDUP_REMOVED lines=19> */
.L_x_256:
[----:B------:R-:W-:Y:S01]  /*1640*/  FADD R9, -R11, R14 ;  /* 0x0000000e0b097221 */ /* 0x000fe20000000100 */
        /* <DEDUP_REMOVED lines=10> */
.L_x_257:
[----:B------:R-:W-:Y:S05]  /*16f0*/  BSYNC.RECONVERGENT B0 ;  /* 0x0000000000007941 */ /* 0x000fea0003800200 */
.L_x_255:
[----:B------:R-:W-:Y:S01]  /*1700*/  BAR.SYNC.DEFER_BLOCKING 0x0 ;  /* 0x0000000000007b1d */ /* 0x000fe20000010000 */
[----:B------:R-:W-:Y:S01]  /*1710*/  ISETP.GE.AND P0, PT, R2, UR6, PT ;  /* 0x0000000602007c0c */ /* 0x000fe2000bf06270 */
[----:B------:R-:W-:-:S04]  /*1720*/  FADD R3, R5, R4 ;  /* 0x0000000405037221 */ /* 0x000fc80000000000 */
[----:B------:R0:W1:Y:S04]  /*1730*/  SHFL.IDX PT, R12, R14, RZ, 0x1f ;  /* 0x00001fff0e0c7589 */ /* 0x00006800000e0000 */
[----:B------:R-:W2:Y:S04]  /*1740*/  SHFL.IDX PT, R3, R3, RZ, 0x1f ;  /* 0x00001fff03037589 */ /* 0x000ea800000e0000 */
[----:B0-----:R-:W-:Y:S05]  /*1750*/  @P0 EXIT ;  /* 0x000000000000094d */ /* 0x001fea0003800000 */
[----:B------:R-:W-:Y:S01]  /*1760*/  LOP3.LUT R6, RZ, R2, RZ, 0x33, !PT ;  /* 0x00000002ff067212 */ /* 0x000fe200078e33ff */
[----:B------:R-:W-:Y:S03]  /*1770*/  BSSY.RECONVERGENT B0, `(.L_x_258) ;  /* 0x000002d000007945 */ /* 0x000fe60003800200 */
[----:B------:R-:W-:-:S04]  /*1780*/  IADD3 R6, PT, PT, R6, UR6, RZ ;  /* 0x0000000606067c10 */ /* 0x000fc8000fffe0ff */
[----:B------:R-:W-:-:S04]  /*1790*/  LOP3.LUT R0, R6, 0x60, RZ, 0xc0, !PT ;  /* 0x0000006006007812 */ /* 0x000fc800078ec0ff */
[----:B------:R-:W-:-:S13]  /*17a0*/  ISETP.NE.AND P0, PT, R0, 0x60, PT ;  /* 0x000000600000780c */ /* 0x000fda0003f05270 */
[----:B------:R-:W-:Y:S05]  /*17b0*/  @!P0 BRA `(.L_x_259) ;  /* 0x0000000000a08947 */ /* 0x000fea0003800000 */
[----:B------:R-:W0:Y:S01]  /*17c0*/  LDC.64 R4, c[0x0][0x380] ;  /* 0x0000e000ff047b82 */ /* 0x000e220000000a00 */
[----:B------:R-:W-:Y:S01]  /*17d0*/  LEA.HI R0, R6, 0x1, RZ, 0x1b ;  /* 0x0000000106007811 */ /* 0x000fe200078fd8ff */
[----:B------:R-:W-:-:S03]  /*17e0*/  IMAD R17, R7, UR6, R2 ;  /* 0x0000000607117c24 */ /* 0x000fc6000f8e0202 */
[C---:B------:R-:W-:Y:S02]  /*17f0*/  SHF.L.U32 R11, R0.reuse, 0x5, RZ ;  /* 0x00000005000b7819 */ /* 0x040fe400000006ff */
[----:B------:R-:W-:Y:S01]  /*1800*/  LOP3.LUT R0, R0, 0x3, RZ, 0xc0, !PT ;  /* 0x0000000300007812 */ /* 0x000fe200078ec0ff */
[----:B------:R-:W3:Y:S01]  /*1810*/  LDC.64 R8, c[0x0][0x388] ;  /* 0x0000e200ff087b82 */ /* 0x000ee20000000a00 */
[----:B------:R-:W-:Y:S02]  /*1820*/  LOP3.LUT R2, R2, 0x60, R11, 0xf8, !PT ;  /* 0x0000006002027812 */ /* 0x000fe400078ef80b */
[----:B------:R-:W-:-:S07]  /*1830*/  IADD3 R16, PT, PT, -R0, RZ, RZ ;  /* 0x000000ff00107210 */ /* 0x000fce0007ffe1ff */
.L_x_262:
[----:B0---4-:R-:W-:-:S06]  /*1840*/  IMAD.WIDE R10, R17, 0x4, R4 ;  /* 0x00000004110a7825 */ /* 0x011fcc00078e0204 */
[----:B------:R-:W1:Y:S01]  /*1850*/  LDG.E R11, desc[UR10][R10.64] ;  /* 0x0000000a0a0b7981 */ /* 0x000e62000c1e1900 */
[----:B------:R-:W-:Y:S01]  /*1860*/  HFMA2 R13, -RZ, RZ, 0.96630859375, -0.0022525787353515625 ;  /* 0x3bbb989dff0d7431 */ /* 0x000fe200000001ff */
[----:B------:R-:W-:Y:S01]  /*1870*/  MOV R14, 0x437c0000 ;  /* 0x437c0000000e7802 */ /* 0x000fe20000000f00 */
[----:B------:R-:W-:Y:S01]  /*1880*/  BSSY.RECONVERGENT B1, `(.L_x_260) ;  /* 0x0000018000017945 */ /* 0x000fe20003800200 */
[----:B------:R-:W-:-:S04]  /*1890*/  IADD3 R16, PT, PT, R16, 0x1, RZ ;  /* 0x0000000110107810 */ /* 0x000fc80007ffe0ff */
[----:B------:R-:W-:Y:S01]  /*18a0*/  ISETP.NE.AND P2, PT, R16, RZ, PT ;  /* 0x000000ff1000720c */ /* 0x000fe20003f45270 */
[----:B-1----:R-:W-:-:S04]  /*18b0*/  FADD R0, -R12, R11 ;  /* 0x0000000b0c007221 */ /* 0x002fc80000000100 */
[----:B------:R-:W-:-:S04]  /*18c0*/  FFMA.SAT R13, R0, R13, 0.5 ;  /* 0x3f000000000d7423 */ /* 0x000fc8000000200d */
[----:B------:R-:W-:Y:S02]  /*18d0*/  FFMA.RM R13, R13, R14, 12582913 ;  /* 0x4b4000010d0d7423 */ /* 0x000fe4000000400e */
[----:B--2---:R-:W0:Y:S02]  /*18e0*/  MUFU.RCP R14, R3 ;  /* 0x00000003000e7308 */ /* 0x004e240000001000 */
        /* <DEDUP_REMOVED lines=14> */
[----:B------:R-:W-:-:S07]  /*19d0*/  MOV R14, 0x19f0 ;  /* 0x000019f0000e7802 */ /* 0x000fce0000000f00 */
[----:B------:R-:W-:Y:S05]  /*19e0*/  CALL.REL.NOINC `($__internal_4_$__cuda_sm3x_div_rn_noftz_f32_slowpath) ;  /* 0x00000008001c7944 */ /* 0x000fea0003c00000 */
[----:B------:R-:W-:-:S07]  /*19f0*/  MOV R13, R0 ;  /* 0x00000000000d7202 */ /* 0x000fce0000000f00 */
.L_x_261:
[----:B------:R-:W-:Y:S05]  /*1a00*/  BSYNC.RECONVERGENT B1 ;  /* 0x0000000000017941 */ /* 0x000fea0003800200 */
.L_x_260:
[----:B------:R4:W-:Y:S01]  /*1a10*/  STG.E desc[UR10][R10.64], R13 ;  /* 0x0000000d0a007986 */ /* 0x0009e2000c10190a */
[----:B------:R-:W-:Y:S01]  /*1a20*/  IADD3 R17, PT, PT, R17, 0x20, RZ ;  /* 0x0000002011117810 */ /* 0x000fe20007ffe0ff */
[----:B------:R-:W-:Y:S06]  /*1a30*/  @P2 BRA `(.L_x_262) ;  /* 0xfffffffc00802947 */ /* 0x000fec000383ffff */
.L_x_259:
[----:B------:R-:W-:Y:S05]  /*1a40*/  BSYNC.RECONVERGENT B0 ;  /* 0x0000000000007941 */ /* 0x000fea0003800200 */
.L_x_258:
[----:B------:R-:W-:-:S13]  /*1a50*/  ISETP.GE.U32.AND P0, PT, R6, 0x60, PT ;  /* 0x000000600600780c */ /* 0x000fda0003f06070 */
[----:B------:R-:W-:Y:S05]  /*1a60*/  @!P0 EXIT ;  /* 0x000000000000894d */ /* 0x000fea0003800000 */
[----:B------:R-:W0:Y:S01]  /*1a70*/  LDCU.128 UR4, c[0x0][0x380] ;  /* 0x00007000ff0477ac */ /* 0x000e220008000c00 */
[----:B------:R-:W3:Y:S01]  /*1a80*/  LDCU UR9, c[0x0][0x394] ;  /* 0x00007280ff0977ac */ /* 0x000ee20008000800 */
[----:B------:R-:W1:Y:S01]  /*1a90*/  LDCU UR12, c[0x0][0x394] ;  /* 0x00007280ff0c77ac */ /* 0x000e620008000800 */
[----:B0-----:R-:W-:Y:S02]  /*1aa0*/  UIADD3 UR8, UP1, UPT, UR4, 0x100, URZ ;  /* 0x0000010004087890 */ /* 0x001fe4000ff3e0ff */
[----:B------:R-:W-:Y:S01]  /*1ab0*/  UIADD3 UR4, UP0, UPT, UR6, 0x100, URZ ;  /* 0x0000010006047890 */ /* 0x000fe2000ff1e0ff */
[----:B---3--:R-:W-:Y:S01]  /*1ac0*/  IMAD R8, R7, UR9, R2 ;  /* 0x0000000907087c24 */ /* 0x008fe2000f8e0202 */
[----:B------:R-:W-:Y:S02]  /*1ad0*/  UIADD3.X UR6, UPT, UPT, URZ, UR5, URZ, UP1, !UPT ;  /* 0x00000005ff067290 */ /* 0x000fe40008ffe4ff */
[----:B-1----:R-:W-:-:S12]  /*1ae0*/  UIADD3.X UR5, UPT, UPT, URZ, UR7, URZ, UP0, !UPT ;  /* 0x00000007ff057290 */ /* 0x002fd800087fe4ff */
.L_x_271:
[----:B------:R-:W-:Y:S02]  /*1af0*/  MOV R6, UR8 ;  /* 0x0000000800067c02 */ /* 0x000fe40008000f00 */
[----:B------:R-:W-:-:S03]  /*1b00*/  MOV R7, UR6 ;  /* 0x0000000600077c02 */ /* 0x000fc60008000f00 */
[----:B------:R-:W-:-:S05]  /*1b10*/  IMAD.WIDE R6, R8, 0x4, R6 ;  /* 0x0000000408067825 */ /* 0x000fca00078e0206 */
[----:B------:R-:W3:Y:S01]  /*1b20*/  LDG.E R5, desc[UR10][R6.64+-0x100] ;  /* 0xffff000a06057981 */ /* 0x000ee2000c1e1900 */
[----:B------:R-:W-:Y:S01]  /*1b30*/  HFMA2 R0, -RZ, RZ, 0.96630859375, -0.0022525787353515625 ;  /* 0x3bbb989dff007431 */ /* 0x000fe200000001ff */
[----:B------:R-:W-:Y:S01]  /*1b40*/  MOV R9, 0x437c0000 ;  /* 0x437c000000097802 */ /* 0x000fe20000000f00 */
[----:B--2-4-:R-:W0:Y:S01]  /*1b50*/  MUFU.RCP R10, R3 ;  /* 0x00000003000a7308 */ /* 0x014e220000001000 */
[----:B------:R-:W-:Y:S01]  /*1b60*/  BSSY.RECONVERGENT B0, `(.L_x_263) ;  /* 0x0000018000007945 */ /* 0x000fe20003800200 */
[----:B---3--:R-:W-:-:S04]  /*1b70*/  FADD R5, -R12, R5 ;  /* 0x000000050c057221 */ /* 0x008fc80000000100 */
[----:B------:R-:W-:-:S04]  /*1b80*/  FFMA.SAT R0, R5, R0, 0.5 ;  /* 0x3f00000005007423 */ /* 0x000fc80000002000 */
[----:B------:R-:W-:-:S04]  /*1b90*/  FFMA.RM R0, R0, R9, 12582913 ;  /* 0x4b40000100007423 */ /* 0x000fc80000004009 */
[C---:B------:R-:W-:Y:S01]  /*1ba0*/  FADD R4, R0.reuse, -12583039 ;  /* 0xcb40007f00047421 */ /* 0x040fe20000000000 */
[----:B------:R-:W-:-:S03]  /*1bb0*/  SHF.L.U32 R0, R0, 0x17, RZ ;  /* 0x0000001700007819 */ /* 0x000fc600000006ff */
[----:B------:R-:W-:-:S04]  /*1bc0*/  FFMA R4, R5, 1.4426950216293334961, -R4 ;  /* 0x3fb8aa3b05047823 */ /* 0x000fc80000000804 */
[----:B------:R-:W-:Y:S01]  /*1bd0*/  FFMA R9, R5, 1.925963033500011079e-08, R4 ;  /* 0x32a5706005097823 */ /* 0x000fe20000000004 */
[----:B0-----:R-:W-:Y:S01]  /*1be0*/  FFMA R5, -R3, R10, 1 ;  /* 0x3f80000003057423 */ /* 0x001fe2000000010a */
[----:B------:R-:W-:-:S04]  /*1bf0*/  MOV R4, UR4 ;  /* 0x0000000400047c02 */ /* 0x000fc80008000f00 */
        /* <DEDUP_REMOVED lines=12> */
[----:B------:R-:W-:Y:S05]  /*1cc0*/  CALL.REL.NOINC `($__internal_4_$__cuda_sm3x_div_rn_noftz_f32_slowpath) ;  /* 0x0000000400647944 */ /* 0x000fea0003c00000 */
[----:B------:R-:W-:-:S07]  /*1cd0*/  MOV R11, R0 ;  /* 0x00000000000b7202 */ /* 0x000fce0000000f00 */
.L_x_264:
[----:B------:R-:W-:Y:S05]  /*1ce0*/  BSYNC.RECONVERGENT B0 ;  /* 0x0000000000007941 */ /* 0x000fea0003800200 */
.L_x_263:
[----:B------:R0:W-:Y:S04]  /*1cf0*/  STG.E desc[UR10][R4.64+-0x100], R11 ;  /* 0xffff000b04007986 */ /* 0x0001e8000c10190a */
[----:B------:R-:W2:Y:S01]  /*1d00*/  LDG.E R9, desc[UR10][R6.64+-0x80] ;  /* 0xffff800a06097981 */ /* 0x000ea2000c1e1900 */
[----:B------:R-:W-:Y:S01]  /*1d10*/  HFMA2 R0, -RZ, RZ, 0.96630859375, -0.0022525787353515625 ;  /* 0x3bbb989dff007431 */ /* 0x000fe200000001ff */
[----:B------:R-:W-:Y:S01]  /*1d20*/  MOV R13, 0x437c0000 ;  /* 0x437c0000000d7802 */ /* 0x000fe20000000f00 */
        /* <DEDUP_REMOVED lines=20> */
[----:B------:R-:W-:Y:S05]  /*1e70*/  CALL.REL.NOINC `($__internal_4_$__cuda_sm3x_div_rn_noftz_f32_slowpath) ;  /* 0x0000000000f87944 */ /* 0x000fea0003c00000 */
[----:B------:R-:W-:-:S07]  /*1e80*/  MOV R9, R0 ;  /* 0x0000000000097202 */ /* 0x000fce0000000f00 */
.L_x_266:
[----:B------:R-:W-:Y:S05]  /*1e90*/  BSYNC.RECONVERGENT B0 ;  /* 0x0000000000007941 */ /* 0x000fea0003800200 */
.L_x_265:
        /* <DEDUP_REMOVED lines=26> */
.L_x_268:
[----:B------:R-:W-:Y:S05]  /*2040*/  BSYNC.RECONVERGENT B0 ;  /* 0x0000000000007941 */ /* 0x000fea0003800200 */
.L_x_267:
        /* <DEDUP_REMOVED lines=11> */
[----:B------:R-:W-:-:S03]  /*2100*/  SHF.L.U32 R10, R10, 0x17, RZ ;  /* 0x000000170a0a7819 */ /* 0x000fc600000006ff */
        /* <DEDUP_REMOVED lines=12> */
[----:B------:R-:W-:Y:S05]  /*21d0*/  CALL.REL.NOINC `($__internal_4_$__cuda_sm3x_div_rn_noftz_f32_slowpath) ;  /* 0x0000000000207944 */ /* 0x000fea0003c00000 */
[----:B------:R-:W-:-:S07]  /*21e0*/  MOV R7, R0 ;  /* 0x0000000000077202 */ /* 0x000fce0000000f00 */
.L_x_270:
[----:B------:R-:W-:Y:S05]  /*21f0*/  BSYNC.RECONVERGENT B0 ;  /* 0x0000000000007941 */ /* 0x000fea0003800200 */
.L_x_269:
[----:B------:R0:W-:Y:S01]  /*2200*/  STG.E desc[UR10][R4.64+0x80], R7 ;  /* 0x0000800704007986 */ /* 0x0001e2000c10190a */
[----:B------:R-:W-:Y:S02]  /*2210*/  IADD3 R2, PT, PT, R2, 0x80, RZ ;  /* 0x0000008002027810 */ /* 0x000fe40007ffe0ff */
[----:B------:R-:W-:Y:S02]  /*2220*/  IADD3 R8, PT, PT, R8, 0x80, RZ ;  /* 0x0000008008087810 */ /* 0x000fe40007ffe0ff */
[----:B------:R-:W-:-:S13]  /*2230*/  ISETP.GE.AND P0, PT, R2, UR12, PT ;  /* 0x0000000c02007c0c */ /* 0x000fda000bf06270 */
[----:B0-----:R-:W-:Y:S05]  /*2240*/  @!P0 BRA `(.L_x_271) ;  /* 0xfffffff800288947 */ /* 0x001fea000383ffff */
[----:B------:R-:W-:Y:S05]  /*2250*/  EXIT ;  /* 0x000000000000794d */ /* 0x000fea0003800000 */
        .weak           $__internal_4_$__cuda_sm3x_div_rn_noftz_f32_slowpath
        .type           $__internal_4_$__cuda_sm3x_div_rn_noftz_f32_slowpath,@function
        .size           $__internal_4_$__cuda_sm3x_div_rn_noftz_f32_slowpath,(.L_x_477 - $__internal_4_$__cuda_sm3x_div_rn_noftz_f32_slowpath)
$__internal_4_$__cuda_sm3x_div_rn_noftz_f32_slowpath:
        /* <DEDUP_REMOVED lines=35> */
.L_x_273:
[----:B------:R-:W-:Y:S01]  /*2490*/  LEA R20, R13, 0xc0800000, 0x17 ;  /* 0xc08000000d147811 */ /* 0x000fe200078eb8ff */
[----:B------:R-:W-:Y:S03]  /*24a0*/  BSSY.RECONVERGENT B3, `(.L_x_278) ;  /* 0x0000036000037945 */ /* 0x000fe60003800200 */
[----:B------:R-:W-:Y:S02]  /*24b0*/  IADD3 R22, PT, PT, -R20, R19, RZ ;  /* 0x0000001314167210 */ /* 0x000fe40007ffe1ff */
[----:B------:R-:W-:Y:S02]  /*24c0*/  IADD3 R20, PT, PT, R18, -0x7f, RZ ;  /* 0xffffff8112147810 */ /* 0x000fe40007ffe0ff */
[----:B------:R-:W0:Y:S01]  /*24d0*/  MUFU.RCP R24, R22 ;  /* 0x0000001600187308 */ /* 0x000e220000001000 */
[----:B------:R-:W-:Y:S02]  /*24e0*/  FADD.FTZ R21, -R22, -RZ ;  /* 0x800000ff16157221 */ /* 0x000fe40000010100 */
[C---:B------:R-:W-:Y:S01]  /*24f0*/  IMAD R0, R20.reuse, -0x800000, R0 ;  /* 0xff80000014007824 */ /* 0x040fe200078e0200 */
        /* <DEDUP_REMOVED lines=44> */
.L_x_280:
[----:B------:R-:W-:-:S04]  /*27c0*/  LOP3.LUT R0, R0, 0x80000000, RZ, 0xc0, !PT ;  /* 0x8000000000007812 */ /* 0x000fc800078ec0ff */
[----:B------:R-:W-:Y:S01]  /*27d0*/  LOP3.LUT R0, R0, 0x7f800000, RZ, 0xfc, !PT ;  /* 0x7f80000000007812 */ /* 0x000fe200078efcff */
[----:B------:R-:W-:Y:S06]  /*27e0*/  BRA `(.L_x_281) ;  /* 0x0000000000047947 */ /* 0x000fec0003800000 */
.L_x_279:
[----:B------:R-:W-:-:S07]  /*27f0*/  LEA R0, R20, R0, 0x17 ;  /* 0x0000000014007211 */ /* 0x000fce00078eb8ff */
.L_x_281:
[----:B------:R-:W-:Y:S05]  /*2800*/  BSYNC.RECONVERGENT B3 ;  /* 0x0000000000037941 */ /* 0x000fea0003800200 */
.L_x_278:
[----:B------:R-:W-:Y:S05]  /*2810*/  BRA `(.L_x_282) ;  /* 0x0000000000207947 */ /* 0x000fea0003800000 */
.L_x_277:
[----:B------:R-:W-:-:S04]  /*2820*/  LOP3.LUT R0, R19, 0x80000000, R0, 0x48, !PT ;  /* 0x8000000013007812 */ /* 0x000fc800078e4800 */
[----:B------:R-:W-:Y:S01]  /*2830*/  LOP3.LUT R0, R0, 0x7f800000, RZ, 0xfc, !PT ;  /* 0x7f80000000007812 */ /* 0x000fe200078efcff */
[----:B------:R-:W-:Y:S06]  /*2840*/  BRA `(.L_x_282) ;  /* 0x0000000000147947 */ /* 0x000fec0003800000 */
.L_x_276:
[----:B------:R-:W-:Y:S01]  /*2850*/  LOP3.LUT R0, R19, 0x80000000, R0, 0x48, !PT ;  /* 0x8000000013007812 */ /* 0x000fe200078e4800 */
[----:B------:R-:W-:Y:S06]  /*2860*/  BRA `(.L_x_282) ;  /* 0x00000000000c7947 */ /* 0x000fec0003800000 */
.L_x_275:
[----:B------:R-:W0:Y:S01]  /*2870*/  MUFU.RSQ R0, -QNAN ;  /* 0xffc0000000007908 */ /* 0x000e220000001400 */
[----:B------:R-:W-:Y:S05]  /*2880*/  BRA `(.L_x_282) ;  /* 0x0000000000047947 */ /* 0x000fea0003800000 */
.L_x_274:
[----:B------:R-:W-:-:S07]  /*2890*/  FADD.FTZ R0, R0, R3 ;  /* 0x0000000300007221 */ /* 0x000fce0000010000 */
.L_x_282:
[----:B------:R-:W-:Y:S05]  /*28a0*/  BSYNC.RECONVERGENT B2 ;  /* 0x0000000000027941 */ /* 0x000fea0003800200 */
.L_x_272:
[----:B------:R-:W-:-:S04]  /*28b0*/  HFMA2 R15, -RZ, RZ, 0, 0 ;  /* 0x00000000ff0f7431 */ /* 0x000fc800000001ff */
[----:B0-----:R-:W-:Y:S05]  /*28c0*/  RET.REL.NODEC R14 `(_Z27softmax_forward_online_warpPfS_ii) ;  /* 0xffffffd40ecc7950 */ /* 0x001fea0003c3ffff */
.L_x_283:
        /* <DEDUP_REMOVED lines=11> */
.L_x_477:


//--------------------- .text._Z28softmax_forward_online_naivePfS_ii --------------------------
	.section	.text._Z28softmax_forward_online_naivePfS_ii,"ax",@progbits
	.align	128
        .global         _Z28softmax_forward_online_naivePfS_ii
        .type           _Z28softmax_forward_online_naivePfS_ii,@function
        .size           _Z28softmax_forward_online_naivePfS_ii,(.L_x_478 - _Z28softmax_forward_online_naivePfS_ii)
        .other          _Z28softmax_forward_online_naivePfS_ii,@"STO_CUDA_ENTRY STV_DEFAULT"
_Z28softmax_forward_online_naivePfS_ii:
.text._Z28softmax_forward_online_naivePfS_ii:
[----:B------:R-:W-:Y:S01]  /*0000*/  LDC R1, c[0x0][0x37c] ;  /* 0x0000df00ff017b82 */ /* 0x000fe20000000800 */
[----:B------:R-:W0:Y:S01]  /*0010*/  S2R R3, SR_TID.X ;  /* 0x0000000000037919 */ /* 0x000e220000002100 */
[----:B------:R-:W1:Y:S06]  /*0020*/  LDCU UR6, c[0x0][0x394] ;  /* 0x00007280ff0677ac */ /* 0x000e6c0008000800 */
[----:B------:R-:W0:Y:S01]  /*0030*/  S2UR UR4, SR_CTAID.X ;  /* 0x00000000000479c3 */ /* 0x000e220000002500 */
[----:B------:R-:W-:Y:S01]  /*0040*/  MOV R4, 0xff800000 ;  /* 0xff80000000047802 */ /* 0x000fe20000000f00 */
[----:B------:R-:W2:Y:S06]  /*0050*/  LDCU.64 UR12, c[0x0][0x358] ;  /* 0x00006b00ff0c77ac */ /* 0x000eac0008000a00 */
[----:B------:R-:W0:Y:S01]  /*0060*/  LDC R0, c[0x0][0x360] ;  /* 0x0000d800ff007b82 */ /* 0x000e220000000800 */
[----:B-1----:R-:W-:Y:S01]  /*0070*/  UISETP.GE.AND UP0, UPT, UR6, 0x1, UPT ;  /* 0x000000010600788c */ /* 0x002fe2000bf06270 */
[----:B0-----:R-:W-:-:S02]  /*0080*/  IMAD R0, R0, UR4, R3 ;  /* 0x0000000400007c24 */ /* 0x001fc4000f8e0203 */
[----:B------:R-:W-:-:S06]  /*0090*/  HFMA2 R3, -RZ, RZ, 0, 0 ;  /* 0x00000000ff037431 */ /* 0x000fcc00000001ff */
[----:B--2---:R-:W-:Y:S05]  /*00a0*/  BRA.U !UP0, `(.L_x_284) ;  /* 0x0000001108c47547 */ /* 0x004fea000b800000 */
[----:B------:R-:W-:Y:S02]  /*00b0*/  UISETP.GE.U32.AND UP0, UPT, UR6, 0x4, UPT ;  /* 0x000000040600788c */ /* 0x000fe4000bf06070 */
[----:B------:R-:W-:Y:S01]  /*00c0*/  IMAD R5, R0, UR6, RZ ;  /* 0x0000000600057c24 */ /* 0x000fe2000f8e02ff */
[----:B------:R-:W-:Y:S01]  /*00d0*/  MOV R4, 0xff800000 ;  /* 0xff80000000047802 */ /* 0x000fe20000000f00 */
[----:B------:R-:W-:Y:S01]  /*00e0*/  ULOP3.LUT UR7, UR6, 0x3, URZ, 0xc0, !UPT ;  /* 0x0000000306077892 */ /* 0x000fe2000f8ec0ff */
[----:B------:R-:W-:Y:S01]  /*00f0*/  MOV R10, RZ ;  /* 0x000000ff000a7202 */ /* 0x000fe20000000f00 */
[----:B------:R-:W-:-:S03]  /*0100*/  UMOV UR4, URZ ;  /* 0x000000ff00047c82 */ /* 0x000fc60008000000 */
[----:B------:R-:W-:Y:S07]  /*0110*/  BRA.U !UP0, `(.L_x_285) ;  /* 0x0000000d08307547 */ /* 0x000fee000b800000 */
[----:B------:R-:W0:Y:S02]  /*0120*/  LDCU.64 UR4, c[0x0][0x380] ;  /* 0x00007000ff0477ac */ /* 0x000e240008000a00 */
[----:B0-----:R-:W-:-:S04]  /*0130*/  UIADD3 UR4, UP0, UPT, UR4, 0x8, URZ ;  /* 0x0000000804047890 */ /* 0x001fc8000ff1e0ff */
[----:B------:R-:W-:Y:S02]  /*0140*/  UIADD3.X UR5, UPT, UPT, URZ, UR5, URZ, UP0, !UPT ;  /* 0x00000005ff057290 */ /* 0x000fe400087fe4ff */
[----:B------:R-:W-:-:S04]  /*0150*/  MOV R2, UR4 ;  /* 0x0000000400027c02 */ /* 0x000fc80008000f00 */
[----:B------:R-:W-:-:S03]  /*0160*/  MOV R3, UR5 ;  /* 0x0000000500037c02 */ /* 0x000fc60008000f00 */
[----:B------:R-:W-:-:S05]  /*0170*/  IMAD.WIDE R14, R5, 0x4, R2 ;  /* 0x00000004050e7825 */ /* 0x000fca00078e0202 */
[----:B------:R-:W2:Y:S04]  /*0180*/  LDG.E R9, desc[UR12][R14.64+-0x8] ;  /* 0xfffff80c0e097981 */ /* 0x000ea8000c1e1900 */
[----:B------:R-:W3:Y:S04]  /*0190*/  LDG.E R21, desc[UR12][R14.64+-0x4] ;  /* 0xfffffc0c0e157981 */ /* 0x000ee8000c1e1900 */
[----:B------:R-:W4:Y:S04]  /*01a0*/  LDG.E R11, desc[UR12][R14.64] ;  /* 0x0000000c0e0b7981 */ /* 0x000f28000c1e1900 */
[----:B------:R0:W5:Y:S01]  /*01b0*/  LDG.E R7, desc[UR12][R14.64+0x4] ;  /* 0x0000040c0e077981 */ /* 0x000162000c1e1900 */
[----:B------:R-:W-:Y:S01]  /*01c0*/  HFMA2 R6, -RZ, RZ, 0.96630859375, -0.0022525787353515625 ;  /* 0x3bbb989dff067431 */ /* 0x000fe200000001ff */
[----:B------:R-:W-:Y:S01]  /*01d0*/  MOV R4, 0xff800000 ;  /* 0xff80000000047802 */ /* 0x000fe20000000f00 */
[----:B------:R-:W-:Y:S01]  /*01e0*/  ULOP3.LUT UR4, UR6, 0x7ffffffc, URZ, 0xc0, !UPT ;  /* 0x7ffffffc06047892 */ /* 0x000fe2000f8ec0ff */
[----:B------:R-:W-:Y:S01]  /*01f0*/  MOV R8, 0x437c0000 ;  /* 0x437c000000087802 */ /* 0x000fe20000000f00 */
[----:B------:R-:W-:Y:S01]  /*0200*/  BSSY.RECONVERGENT B0, `(.L_x_286) ;  /* 0x000004e000007945 */ /* 0x000fe20003800200 */
[----:B--2---:R-:W-:-:S13]  /*0210*/  FSETP.GT.AND P0, PT, R9, -INF , PT ;  /* 0xff8000000900780b */ /* 0x004fda0003f04000 */
[----:B------:R-:W-:Y:S01]  /*0220*/  @P0 MOV R4, R9 ;  /* 0x0000000900040202 */ /* 0x000fe20000000f00 */
[----:B------:R-:W-:-:S03]  /*0230*/  @P0 FADD R17, -R9, -INF ;  /* 0xff80000009110421 */ /* 0x000fc60000000100 */
[----:B---3--:R-:W-:Y:S01]  /*0240*/  FSETP.GT.AND P1, PT, R21, R4, PT ;  /* 0x000000041500720b */ /* 0x008fe20003f24000 */
[----:B------:R-:W-:Y:S01]  /*0250*/  @P0 FFMA.SAT R13, R17, R6, 0.5 ;  /* 0x3f000000110d0423 */ /* 0x000fe20000002006 */
[----:B------:R-:W-:-:S03]  /*0260*/  FADD R19, -R4, R9 ;  /* 0x0000000904137221 */ /* 0x000fc60000000100 */
[----:B------:R-:W-:Y:S01]  /*0270*/  @P0 FFMA.RM R12, R13, R8, 12582913 ;  /* 0x4b4000010d0c0423 */ /* 0x000fe20000004008 */
[----:B------:R-:W-:-:S03]  /*0280*/  FFMA.SAT R9, R19, R6, 0.5 ;  /* 0x3f00000013097423 */ /* 0x000fc60000002006 */
[----:B------:R-:W-:Y:S01]  /*0290*/  @P0 FADD R10, R12, -12583039 ;  /* 0xcb40007f0c0a0421 */ /* 0x000fe20000000000 */
[----:B------:R-:W-:-:S03]  /*02a0*/  FFMA.RM R9, R9, R8, 12582913 ;  /* 0x4b40000109097423 */ /* 0x000fc60000004008 */
[--C-:B------:R-:W-:Y:S01]  /*02b0*/  @P1 FADD R13, R4, -R21.reuse ;  /* 0x80000015040d1221 */ /* 0x100fe20000000000 */
[----:B------:R-:W-:Y:S01]  /*02c0*/  @P1 MOV R4, R21 ;  /* 0x0000001500041202 */ /* 0x000fe20000000f00 */
[----:B------:R-:W-:Y:S01]  /*02d0*/  @P0 FFMA R10, R17, 1.4426950216293334961, -R10 ;  /* 0x3fb8aa3b110a0823 */ /* 0x000fe2000000080a */
[----:B0-----:R-:W-:Y:S01]  /*02e0*/  FADD R14, R9, -12583039 ;  /* 0xcb40007f090e7421 */ /* 0x001fe20000000000 */
[----:B------:R-:W-:Y:S01]  /*02f0*/  @P1 FFMA.SAT R15, R13, R6, 0.5 ;  /* 0x3f0000000d0f1423 */ /* 0x000fe20000002006 */
[----:B----4-:R-:W-:Y:S01]  /*0300*/  FSETP.GT.AND P2, PT, R11, R4, PT ;  /* 0x000000040b00720b */ /* 0x010fe20003f44000 */
[----:B------:R-:W-:Y:S01]  /*0310*/  @P0 FFMA R16, R17, 1.925963033500011079e-08, R10 ;  /* 0x32a5706011100823 */ /* 0x000fe2000000000a */
[----:B------:R-:W-:Y:S01]  /*0320*/  FFMA R14, R19, 1.4426950216293334961, -R14 ;  /* 0x3fb8aa3b130e7823 */ /* 0x000fe2000000080e */
[----:B------:R-:W-:Y:S01]  /*0330*/  FADD R17, -R4, R21 ;  /* 0x0000001504117221 */ /* 0x000fe20000000100 */
[----:B------:R-:W-:Y:S01]  /*0340*/  @P1 FFMA.RM R10, R15, R8, 12582913 ;  /* 0x4b4000010f0a1423 */ /* 0x000fe20000004008 */
[----:B------:R-:W-:Y:S01]  /*0350*/  SHF.L.U32 R9, R9, 0x17, RZ ;  /* 0x0000001709097819 */ /* 0x000fe200000006ff */
[----:B------:R-:W-:Y:S01]  /*0360*/  FFMA R15, R19, 1.925963033500011079e-08, R14 ;  /* 0x32a57060130f7823 */ /* 0x000fe2000000000e */
[----:B------:R-:W0:Y:S01]  /*0370*/  @P0 MUFU.EX2 R16, R16 ;  /* 0x0000001000100308 */ /* 0x000e220000000800 */
[----:B------:R-:W-:Y:S01]  /*0380*/  FFMA.SAT R21, R17, R6, 0.5 ;  /* 0x3f00000011157423 */ /* 0x000fe20000002006 */
[C---:B------:R-:W-:Y:S01]  /*0390*/  @P1 FADD R18, R10.reuse, -12583039 ;  /* 0xcb40007f0a121421 */ /* 0x040fe20000000000 */
[----:B------:R-:W-:-:S02]  /*03a0*/  @P1 SHF.L.U32 R10, R10, 0x17, RZ ;  /* 0x000000170a0a1819 */ /* 0x000fc400000006ff */
[----:B------:R-:W-:Y:S01]  /*03b0*/  FFMA.RM R14, R21, R8, 12582913 ;  /* 0x4b400001150e7423 */ /* 0x000fe20000004008 */
[--C-:B------:R-:W-:Y:S01]  /*03c0*/  @P2 FADD R19, R4, -R11.reuse ;  /* 0x8000000b04132221 */ /* 0x100fe20000000000 */
[----:B------:R-:W-:Y:S01]  /*03d0*/  @P2 MOV R4, R11 ;  /* 0x0000000b00042202 */ /* 0x000fe20000000f00 */
[----:B------:R-:W-:Y:S01]  /*03e0*/  @P1 FFMA R18, R13, 1.4426950216293334961, -R18 ;  /* 0x3fb8aa3b0d121823 */ /* 0x000fe20000000812 */
[----:B------:R-:W-:Y:S01]  /*03f0*/  @P0 SHF.L.U32 R21, R12, 0x17, RZ ;  /* 0x000000170c150819 */ /* 0x000fe200000006ff */
[----:B------:R-:W-:Y:S01]  /*0400*/  @P2 FFMA.SAT R23, R19, R6, 0.5 ;  /* 0x3f00000013172423 */ /* 0x000fe20000002006 */
[----:B------:R-:W1:Y:S01]  /*0410*/  MUFU.EX2 R15, R15 ;  /* 0x0000000f000f7308 */ /* 0x000e620000000800 */
[----:B------:R-:W-:Y:S01]  /*0420*/  FADD R11, -R4, R11 ;  /* 0x0000000b040b7221 */ /* 0x000fe20000000100 */
[----:B------:R-:W-:Y:S01]  /*0430*/  @P1 FFMA R13, R13, 1.925963033500011079e-08, R18 ;  /* 0x32a570600d0d1823 */ /* 0x000fe20000000012 */
[----:B------:R-:W-:Y:S01]  /*0440*/  @P2 FFMA.RM R12, R23, R8, 12582913 ;  /* 0x4b400001170c2423 */ /* 0x000fe20000004008 */
[----:B------:R-:W-:Y:S01]  /*0450*/  FADD R18, R14, -12583039 ;  /* 0xcb40007f0e127421 */ /* 0x000fe20000000000 */
[----:B------:R-:W-:Y:S01]  /*0460*/  FFMA.SAT R23, R11, R6, 0.5 ;  /* 0x3f0000000b177423 */ /* 0x000fe20000002006 */
[----:B0-----:R-:W-:Y:S01]  /*0470*/  @P0 FMUL R21, R21, R16 ;  /* 0x0000001015150220 */ /* 0x001fe20000400000 */
[C---:B------:R-:W-:Y:S01]  /*0480*/  @P2 FADD R16, R12.reuse, -12583039 ;  /* 0xcb40007f0c102421 */ /* 0x040fe20000000000 */
[----:B------:R-:W-:Y:S01]  /*0490*/  FFMA R18, R17, 1.4426950216293334961, -R18 ;  /* 0x3fb8aa3b11127823 */ /* 0x000fe20000000812 */
[----:B------:R-:W0:Y:S01]  /*04a0*/  @P1 MUFU.EX2 R13, R13 ;  /* 0x0000000d000d1308 */ /* 0x000e220000000800 */
[----:B------:R-:W-:Y:S01]  /*04b0*/  @P2 SHF.L.U32 R12, R12, 0x17, RZ ;  /* 0x000000170c0c2819 */ /* 0x000fe200000006ff */
[----:B------:R-:W-:Y:S01]  /*04c0*/  @P2 FFMA R20, R19, 1.4426950216293334961, -R16 ;  /* 0x3fb8aa3b13142823 */ /* 0x000fe20000000810 */
[----:B------:R-:W-:Y:S01]  /*04d0*/  FFMA.RM R16, R23, R8, 12582913 ;  /* 0x4b40000117107423 */ /* 0x000fe20000004008 */
[----:B------:R-:W-:Y:S01]  /*04e0*/  FFMA R17, R17, 1.925963033500011079e-08, R18 ;  /* 0x32a5706011117823 */ /* 0x000fe20000000012 */
[----:B------:R-:W-:-:S02]  /*04f0*/  HFMA2 R18, -RZ, RZ, 0, 0 ;  /* 0x00000000ff127431 */ /* 0x000fc400000001ff */
[----:B------:R-:W-:Y:S01]  /*0500*/  @P2 FFMA R20, R19, 1.925963033500011079e-08, R20 ;  /* 0x32a5706013142823 */ /* 0x000fe20000000014 */
[C---:B------:R-:W-:Y:S01]  /*0510*/  FADD R22, R16.reuse, -12583039 ;  /* 0xcb40007f10167421 */ /* 0x040fe20000000000 */
[----:B------:R-:W-:Y:S01]  /*0520*/  SHF.L.U32 R16, R16, 0x17, RZ ;  /* 0x0000001710107819 */ /* 0x000fe200000006ff */
[----:B------:R-:W2:Y:S02]  /*0530*/  MUFU.EX2 R17, R17 ;  /* 0x0000001100117308 */ /* 0x000ea40000000800 */
[----:B------:R-:W-:Y:S01]  /*0540*/  FFMA R22, R11, 1.4426950216293334961, -R22 ;  /* 0x3fb8aa3b0b167823 */ /* 0x000fe20000000816 */
[----:B------:R-:W-:Y:S01]  /*0550*/  @P0 FMUL R18, RZ, R21 ;  /* 0x00000015ff120220 */ /* 0x000fe20000400000 */
[----:B-----5:R-:W-:Y:S02]  /*0560*/  FSETP.GT.AND P0, PT, R7, R4, PT ;  /* 0x000000040700720b */ /* 0x020fe40003f04000 */
[----:B------:R-:W-:Y:S01]  /*0570*/  FFMA R22, R11, 1.925963033500011079e-08, R22 ;  /* 0x32a570600b167823 */ /* 0x000fe20000000016 */
[----:B-1----:R-:W-:Y:S01]  /*0580*/  FFMA R18, R9, R15, R18 ;  /* 0x0000000f09127223 */ /* 0x002fe20000000012 */
[----:B0-----:R-:W-:Y:S01]  /*0590*/  @P1 FMUL R13, R10, R13 ;  /* 0x0000000d0a0d1220 */ /* 0x001fe20000400000 */
[----:B------:R-:W0:Y:S01]  /*05a0*/  @P2 MUFU.EX2 R19, R20 ;  /* 0x0000001400132308 */ /* 0x000e220000000800 */
[----:B------:R-:W-:-:S02]  /*05b0*/  SHF.L.U32 R9, R14, 0x17, RZ ;  /* 0x000000170e097819 */ /* 0x000fc400000006ff */
[----:B------:R-:W-:-:S05]  /*05c0*/  @P1 FMUL R18, R18, R13 ;  /* 0x0000000d12121220 */ /* 0x000fca0000400000 */
[----:B------:R-:W1:Y:S01]  /*05d0*/  MUFU.EX2 R22, R22 ;  /* 0x0000001600167308 */ /* 0x000e620000000800 */
[----:B--2---:R-:W-:Y:S01]  /*05e0*/  FFMA R9, R9, R17, R18 ;  /* 0x0000001109097223 */ /* 0x004fe20000000012 */
[----:B0-----:R-:W-:-:S04]  /*05f0*/  @P2 FMUL R12, R12, R19 ;  /* 0x000000130c0c2220 */ /* 0x001fc80000400000 */
[----:B------:R-:W-:-:S04]  /*0600*/  @P2 FMUL R9, R9, R12 ;  /* 0x0000000c09092220 */ /* 0x000fc80000400000 */
[----:B-1----:R-:W-:Y:S01]  /*0610*/  FFMA R9, R16, R22, R9 ;  /* 0x0000001610097223 */ /* 0x002fe20000000009 */
[----:B------:R-:W-:Y:S06]  /*0620*/  @!P0 BRA `(.L_x_287) ;  /* 0x00000000002c8947 */ /* 0x000fec0003800000 */
        /* <DEDUP_REMOVED lines=11> */
.L_x_287:
[----:B------:R-:W-:Y:S05]  /*06e0*/  BSYNC.RECONVERGENT B0 ;  /* 0x0000000000007941 */ /* 0x000fea0003800200 */
.L_x_286:
[----:B------:R-:W-:Y:S01]  /*06f0*/  FADD R7, -R4, R7 ;  /* 0x0000000704077221 */ /* 0x000fe20000000100 */
[----:B------:R-:W-:-:S03]  /*0700*/  UIADD3 UR5, UPT, UPT, -UR4, 0x4, URZ ;  /* 0x0000000404057890 */ /* 0x000fc6000fffe1ff */
[----:B------:R-:W-:Y:S01]  /*0710*/  FFMA.SAT R11, R7, R6, 0.5 ;  /* 0x3f000000070b7423 */ /* 0x000fe20000002006 */
[----:B------:R-:W-:-:S03]  /*0720*/  UISETP.NE.AND UP0, UPT, UR5, URZ, UPT ;  /* 0x000000ff0500728c */ /* 0x000fc6000bf05270 */
[----:B------:R-:W-:-:S04]  /*0730*/  FFMA.RM R11, R11, R8, 12582913 ;  /* 0x4b4000010b0b7423 */ /* 0x000fc80000004008 */
[C---:B------:R-:W-:Y:S01]  /*0740*/  FADD R6, R11.reuse, -12583039 ;  /* 0xcb40007f0b067421 */ /* 0x040fe20000000000 */
[----:B------:R-:W-:-:S03]  /*0750*/  SHF.L.U32 R10, R11, 0x17, RZ ;  /* 0x000000170b0a7819 */ /* 0x000fc600000006ff */
[----:B------:R-:W-:-:S04]  /*0760*/  FFMA R6, R7, 1.4426950216293334961, -R6 ;  /* 0x3fb8aa3b07067823 */ /* 0x000fc80000000806 */
[----:B------:R-:W-:-:S06]  /*0770*/  FFMA R6, R7, 1.925963033500011079e-08, R6 ;  /* 0x32a5706007067823 */ /* 0x000fcc0000000006 */
[----:B------:R-:W0:Y:S02]  /*0780*/  MUFU.EX2 R6, R6 ;  /* 0x0000000600067308 */ /* 0x000e240000000800 */
[----:B0-----:R-:W-:Y:S01]  /*0790*/  FFMA R10, R10, R6, R9 ;  /* 0x000000060a0a7223 */ /* 0x001fe20000000009 */
[----:B------:R-:W-:Y:S06]  /*07a0*/  BRA.U !UP0, `(.L_x_285) ;  /* 0x00000005088c7547 */ /* 0x000fec000b800000 */
[----:B------:R-:W-:-:S07]  /*07b0*/  IADD3 R7, PT, PT, R5, 0x4, RZ ;  /* 0x0000000405077810 */ /* 0x000fce0007ffe0ff */
.L_x_290:
[----:B------:R-:W-:-:S05]  /*07c0*/  IMAD.WIDE R12, R7, 0x4, R2 ;  /* 0x00000004070c7825 */ /* 0x000fca00078e0202 */
[----:B------:R-:W2:Y:S04]  /*07d0*/  LDG.E R17, desc[UR12][R12.64+-0x8] ;  /* 0xfffff80c0c117981 */ /* 0x000ea8000c1e1900 */
[----:B------:R-:W3:Y:S04]  /*07e0*/  LDG.E R21, desc[UR12][R12.64+-0x4] ;  /* 0xfffffc0c0c157981 */ /* 0x000ee8000c1e1900 */
[----:B------:R-:W4:Y:S04]  /*07f0*/  LDG.E R19, desc[UR12][R12.64] ;  /* 0x0000000c0c137981 */ /* 0x000f28000c1e1900 */
[----:B------:R0:W5:Y:S01]  /*0800*/  LDG.E R9, desc[UR12][R12.64+0x4] ;  /* 0x0000040c0c097981 */ /* 0x000162000c1e1900 */
[----:B------:R-:W-:Y:S01]  /*0810*/  HFMA2 R8, -RZ, RZ, 0.96630859375, -0.0022525787353515625 ;  /* 0x3bbb989dff087431 */ /* 0x000fe200000001ff */
[----:B------:R-:W-:Y:S01]  /*0820*/  MOV R6, 0x437c0000 ;  /* 0x437c000000067802 */ /* 0x000fe20000000f00 */
[----:B------:R-:W-:Y:S01]  /*0830*/  BSSY.RECONVERGENT B0, `(.L_x_288) ;  /* 0x000004d000007945 */ /* 0x000fe20003800200 */
[----:B--2---:R-:W-:-:S13]  /*0840*/  FSETP.GT.AND P0, PT, R17, R4, PT ;  /* 0x000000041100720b */ /* 0x004fda0003f04000 */
[----:B------:R-:W-:Y:S01]  /*0850*/  @P0 FADD R25, R4, -R17 ;  /* 0x8000001104190221 */ /* 0x000fe20000000000 */
[----:B------:R-:W-:-:S03]  /*0860*/  @P0 MOV R4, R17 ;  /* 0x0000001100040202 */ /* 0x000fc60000000f00 */
[----:B------:R-:W-:Y:S01]  /*0870*/  @P0 FFMA.SAT R15, R25, R8, 0.5 ;  /* 0x3f000000190f0423 */ /* 0x000fe20000002008 */
[----:B---3--:R-:W-:Y:S01]  /*0880*/  FSETP.GT.AND P1, PT, R21, R4, PT ;  /* 0x000000041500720b */ /* 0x008fe20003f24000 */
[----:B------:R-:W-:Y:S02]  /*0890*/  FADD R17, -R4, R17 ;  /* 0x0000001104117221 */ /* 0x000fe40000000100 */
[----:B------:R-:W-:Y:S02]  /*08a0*/  @P0 FFMA.RM R15, R15, R6, 12582913 ;  /* 0x4b4000010f0f0423 */ /* 0x000fe40000004006 */
[----:B------:R-:W-:Y:S02]  /*08b0*/  FFMA.SAT R11, R17, R8, 0.5 ;  /* 0x3f000000110b7423 */ /* 0x000fe40000002008 */
[----:B------:R-:W-:Y:S02]  /*08c0*/  @P0 FADD R14, R15, -12583039 ;  /* 0xcb40007f0f0e0421 */ /* 0x000fe40000000000 */
[----:B0-----:R-:W-:-:S02]  /*08d0*/  FFMA.RM R12, R11, R6, 12582913 ;  /* 0x4b4000010b0c7423 */ /* 0x001fc40000004006 */
[C---:B------:R-:W-:Y:S02]  /*08e0*/  @P0 FFMA R14, R25.reuse, 1.4426950216293334961, -R14 ;  /* 0x3fb8aa3b190e0823 */ /* 0x040fe4000000080e */
[--C-:B------:R-:W-:Y:S01]  /*08f0*/  @P1 FADD R23, R4, -R21.reuse ;  /* 0x8000001504171221 */ /* 0x100fe20000000000 */
[----:B------:R-:W-:Y:S01]  /*0900*/  @P1 MOV R4, R21 ;  /* 0x0000001500041202 */ /* 0x000fe20000000f00 */
[----:B------:R-:W-:Y:S01]  /*0910*/  @P0 FFMA R18, R25, 1.925963033500011079e-08, R14 ;  /* 0x32a5706019120823 */ /* 0x000fe2000000000e */
[----:B------:R-:W-:Y:S01]  /*0920*/  FADD R16, R12, -12583039 ;  /* 0xcb40007f0c107421 */ /* 0x000fe20000000000 */
[----:B------:R-:W-:Y:S01]  /*0930*/  @P1 FFMA.SAT R11, R23, R8, 0.5 ;  /* 0x3f000000170b1423 */ /* 0x000fe20000002008 */
[----:B----4-:R-:W-:Y:S01]  /*0940*/  FSETP.GT.AND P2, PT, R19, R4, PT ;  /* 0x000000041300720b */ /* 0x010fe20003f44000 */
[----:B------:R-:W-:Y:S01]  /*0950*/  FADD R21, -R4, R21 ;  /* 0x0000001504157221 */ /* 0x000fe20000000100 */
[----:B------:R-:W-:Y:S01]  /*0960*/  FFMA R20, R17, 1.4426950216293334961, -R16 ;  /* 0x3fb8aa3b11147823 */ /* 0x000fe20000000810 */
[----:B------:R-:W-:Y:S01]  /*0970*/  @P1 FFMA.RM R14, R11, R6, 12582913 ;  /* 0x4b4000010b0e1423 */ /* 0x000fe20000004006 */
[----:B------:R-:W0:Y:S01]  /*0980*/  @P0 MUFU.EX2 R18, R18 ;  /* 0x0000001200120308 */ /* 0x000e220000000800 */
[----:B------:R-:W-:Y:S01]  /*0990*/  FFMA.SAT R11, R21, R8, 0.5 ;  /* 0x3f000000150b7423 */ /* 0x000fe20000002008 */
[----:B------:R-:W-:Y:S01]  /*09a0*/  FFMA R13, R17, 1.925963033500011079e-08, R20 ;  /* 0x32a57060110d7823 */ /* 0x000fe20000000014 */
[----:B------:R-:W-:Y:S01]  /*09b0*/  @P1 FADD R16, R14, -12583039 ;  /* 0xcb40007f0e101421 */ /* 0x000fe20000000000 */
[----:B------:R-:W-:Y:S01]  /*09c0*/  @P0 SHF.L.U32 R25, R15, 0x17, RZ ;  /* 0x000000170f190819 */ /* 0x000fe200000006ff */
[----:B------:R-:W-:-:S02]  /*09d0*/  FFMA.RM R11, R11, R6, 12582913 ;  /* 0x4b4000010b0b7423 */ /* 0x000fc40000004006 */
[C---:B------:R-:W-:Y:S01]  /*09e0*/  @P1 FFMA R16, R23.reuse, 1.4426950216293334961, -R16 ;  /* 0x3fb8aa3b17101823 */ /* 0x040fe20000000810 */
[----:B------:R-:W1:Y:S01]  /*09f0*/  MUFU.EX2 R13, R13 ;  /* 0x0000000d000d7308 */ /* 0x000e620000000800 */
[--C-:B------:R-:W-:Y:S01]  /*0a00*/  @P2 FADD R17, R4, -R19.reuse ;  /* 0x8000001304112221 */ /* 0x100fe20000000000 */
[----:B------:R-:W-:Y:S01]  /*0a10*/  @P2 MOV R4, R19 ;  /* 0x0000001300042202 */ /* 0x000fe20000000f00 */
[----:B------:R-:W-:Y:S01]  /*0a20*/  @P1 FFMA R16, R23, 1.925963033500011079e-08, R16 ;  /* 0x32a5706017101823 */ /* 0x000fe20000000010 */
[----:B------:R-:W-:Y:S01]  /*0a30*/  FADD R20, R11, -12583039 ;  /* 0xcb40007f0b147421 */ /* 0x000fe20000000000 */
[----:B------:R-:W-:Y:S01]  /*0a40*/  @P2 FFMA.SAT R23, R17, R8, 0.5 ;  /* 0x3f00000011172423 */ /* 0x000fe20000002008 */
[----:B------:R-:W-:Y:S01]  /*0a50*/  SHF.L.U32 R11, R11, 0x17, RZ ;  /* 0x000000170b0b7819 */ /* 0x000fe200000006ff */
[----:B------:R-:W-:Y:S01]  /*0a60*/  FADD R19, -R4, R19 ;  /* 0x0000001304137221 */ /* 0x000fe20000000100 */
[----:B------:R-:W-:Y:S01]  /*0a70*/  FFMA R22, R21, 1.4426950216293334961, -R20 ;  /* 0x3fb8aa3b15167823 */ /* 0x000fe20000000814 */
[----:B------:R-:W-:Y:S01]  /*0a80*/  @P2 FFMA.RM R15, R23, R6, 12582913 ;  /* 0x4b400001170f2423 */ /* 0x000fe20000004006 */
[----:B0-----:R-:W-:Y:S01]  /*0a90*/  @P0 FMUL R25, R25, R18 ;  /* 0x0000001219190220 */ /* 0x001fe20000400000 */
[----:B------:R-:W0:Y:S01]  /*0aa0*/  @P1 MUFU.EX2 R16, R16 ;  /* 0x0000001000101308 */ /* 0x000e220000000800 */
[----:B------:R-:W-:Y:S01]  /*0ab0*/  FFMA R23, R21, 1.925963033500011079e-08, R22 ;  /* 0x32a5706015177823 */ /* 0x000fe20000000016 */
[----:B------:R-:W-:Y:S01]  /*0ac0*/  @P2 FADD R20, R15, -12583039 ;  /* 0xcb40007f0f142421 */ /* 0x000fe20000000000 */
[----:B------:R-:W-:Y:S01]  /*0ad0*/  FFMA.SAT R21, R19, R8, 0.5 ;  /* 0x3f00000013157423 */ /* 0x000fe20000002008 */
[----:B------:R-:W-:Y:S01]  /*0ae0*/  @P0 FMUL R10, R10, R25 ;  /* 0x000000190a0a0220 */ /* 0x000fe20000400000 */
[----:B------:R-:W-:Y:S01]  /*0af0*/  SHF.L.U32 R25, R12, 0x17, RZ ;  /* 0x000000170c197819 */ /* 0x000fe200000006ff */
[----:B------:R-:W-:Y:S01]  /*0b00*/  @P2 FFMA R22, R17, 1.4426950216293334961, -R20 ;  /* 0x3fb8aa3b11162823 */ /* 0x000fe20000000814 */
[----:B------:R-:W-:Y:S01]  /*0b10*/  FFMA.RM R18, R21, R6, 12582913 ;  /* 0x4b40000115127423 */ /* 0x000fe20000004006 */
[----:B------:R-:W2:Y:S01]  /*0b20*/  MUFU.EX2 R20, R23 ;  /* 0x0000001700147308 */ /* 0x000ea20000000800 */
[----:B------:R-:W-:Y:S01]  /*0b30*/  @P1 SHF.L.U32 R21, R14, 0x17, RZ ;  /* 0x000000170e151819 */ /* 0x000fe200000006ff */
[----:B------:R-:W-:Y:S01]  /*0b40*/  @P2 FFMA R17, R17, 1.925963033500011079e-08, R22 ;  /* 0x32a5706011112823 */ /* 0x000fe20000000016 */
[----:B------:R-:W-:Y:S01]  /*0b50*/  FADD R22, R18, -12583039 ;  /* 0xcb40007f12167421 */ /* 0x000fe20000000000 */
[----:B-1----:R-:W-:Y:S01]  /*0b60*/  FFMA R10, R25, R13, R10 ;  /* 0x0000000d190a7223 */ /* 0x002fe2000000000a */
[----:B-----5:R-:W-:-:S02]  /*0b70*/  FSETP.GT.AND P0, PT, R9, R4, PT ;  /* 0x000000040900720b */ /* 0x020fc40003f04000 */
[----:B------:R-:W-:Y:S01]  /*0b80*/  FFMA R22, R19, 1.4426950216293334961, -R22 ;  /* 0x3fb8aa3b13167823 */ /* 0x000fe20000000816 */
[----:B------:R-:W1:Y:S01]  /*0b90*/  @P2 MUFU.EX2 R12, R17 ;  /* 0x00000011000c2308 */ /* 0x000e620000000800 */
[----:B0-----:R-:W-:Y:S01]  /*0ba0*/  @P1 FMUL R16, R21, R16 ;  /* 0x0000001015101220 */ /* 0x001fe20000400000 */
[----:B------:R-:W-:Y:S01]  /*0bb0*/  @P2 SHF.L.U32 R15, R15, 0x17, RZ ;  /* 0x000000170f0f2819 */ /* 0x000fe200000006ff */
[----:B------:R-:W-:Y:S01]  /*0bc0*/  FFMA R22, R19, 1.925963033500011079e-08, R22 ;  /* 0x32a5706013167823 */ /* 0x000fe20000000016 */
[----:B------:R-:W-:Y:S01]  /*0bd0*/  SHF.L.U32 R18, R18, 0x17, RZ ;  /* 0x0000001712127819 */ /* 0x000fe200000006ff */
[----:B------:R-:W-:-:S03]  /*0be0*/  @P1 FMUL R10, R16, R10 ;  /* 0x0000000a100a1220 */ /* 0x000fc60000400000 */
[----:B------:R-:W0:Y:S01]  /*0bf0*/  MUFU.EX2 R13, R22 ;  /* 0x00000016000d7308 */ /* 0x000e220000000800 */
[----:B--2---:R-:W-:Y:S01]  /*0c00*/  FFMA R11, R11, R20, R10 ;  /* 0x000000140b0b7223 */ /* 0x004fe2000000000a */
[----:B-1----:R-:W-:-:S04]  /*0c10*/  @P2 FMUL R12, R15, R12 ;  /* 0x0000000c0f0c2220 */ /* 0x002fc80000400000 */
[----:B------:R-:W-:-:S04]  /*0c20*/  @P2 FMUL R11, R12, R11 ;  /* 0x0000000b0c0b2220 */ /* 0x000fc80000400000 */
[----:B0-----:R-:W-:Y:S01]  /*0c30*/  FFMA R15, R18, R13, R11 ;  /* 0x0000000d120f7223 */ /* 0x001fe2000000000b */
        /* <DEDUP_REMOVED lines=12> */
.L_x_289:
[----:B------:R-:W-:Y:S05]  /*0d00*/  BSYNC.RECONVERGENT B0 ;  /* 0x0000000000007941 */ /* 0x000fea0003800200 */
.L_x_288:
[----:B------:R-:W-:Y:S01]  /*0d10*/  FADD R9, -R4, R9 ;  /* 0x0000000904097221 */ /* 0x000fe20000000100 */
[----:B------:R-:W-:Y:S01]  /*0d20*/  UIADD3 UR5, UPT, UPT, UR5, 0x4, URZ ;  /* 0x0000000405057890 */ /* 0x000fe2000fffe0ff */
[----:B------:R-:W-:Y:S02]  /*0d30*/  IADD3 R7, PT, PT, R7, 0x4, RZ ;  /* 0x0000000407077810 */ /* 0x000fe40007ffe0ff */
[----:B------:R-:W-:Y:S01]  /*0d40*/  FFMA.SAT R11, R9, R8, 0.5 ;  /* 0x3f000000090b7423 */ /* 0x000fe20000002008 */
[----:B------:R-:W-:-:S03]  /*0d50*/  UISETP.NE.AND UP0, UPT, UR5, URZ, UPT ;  /* 0x000000ff0500728c */ /* 0x000fc6000bf05270 */
[----:B------:R-:W-:-:S04]  /*0d60*/  FFMA.RM R11, R11, R6, 12582913 ;  /* 0x4b4000010b0b7423 */ /* 0x000fc80000004006 */
[C---:B------:R-:W-:Y:S01]  /*0d70*/  FADD R6, R11.reuse, -12583039 ;  /* 0xcb40007f0b067421 */ /* 0x040fe20000000000 */
[----:B------:R-:W-:-:S03]  /*0d80*/  SHF.L.U32 R10, R11, 0x17, RZ ;  /* 0x000000170b0a7819 */ /* 0x000fc600000006ff */
[----:B------:R-:W-:-:S04]  /*0d90*/  FFMA R6, R9, 1.4426950216293334961, -R6 ;  /* 0x3fb8aa3b09067823 */ /* 0x000fc80000000806 */
[----:B------:R-:W-:-:S04]  /*0da0*/  FFMA R6, R9, 1.925963033500011079e-08, R6 ;  /* 0x32a5706009067823 */ /* 0x000fc80000000006 */
[----:B------:R-:W0:Y:S02]  /*0db0*/  MUFU.EX2 R9, R6 ;  /* 0x0000000600097308 */ /* 0x000e240000000800 */
[----:B0-----:R-:W-:Y:S01]  /*0dc0*/  FFMA R10, R10, R9, R15 ;  /* 0x000000090a0a7223 */ /* 0x001fe2000000000f */
[----:B------:R-:W-:Y:S06]  /*0dd0*/  BRA.U UP0, `(.L_x_290) ;  /* 0xfffffff900787547 */ /* 0x000fec000b83ffff */
.L_x_285:
[----:B------:R-:W-:Y:S01]  /*0de0*/  UISETP.NE.AND UP0, UPT, UR7, URZ, UPT ;  /* 0x000000ff0700728c */ /* 0x000fe2000bf05270 */
[----:B------:R-:W-:-:S08]  /*0df0*/  MOV R3, R10 ;  /* 0x0000000a00037202 */ /* 0x000fd00000000f00 */
[----:B------:R-:W-:Y:S05]  /*0e00*/  BRA.U !UP0, `(.L_x_284) ;  /* 0x00000005086c7547 */ /* 0x000fea000b800000 */
[----:B------:R-:W-:-:S09]  /*0e10*/  UISETP.NE.AND UP0, UPT, UR7, 0x1, UPT ;  /* 0x000000010700788c */ /* 0x000fd2000bf05270 */
[----:B------:R-:W-:Y:S05]  /*0e20*/  BRA.U !UP0, `(.L_x_291) ;  /* 0x0000000108d47547 */ /* 0x000fea000b800000 */
[----:B------:R-:W0:Y:S01]  /*0e30*/  LDC.64 R6, c[0x0][0x380] ;  /* 0x0000e000ff067b82 */ /* 0x000e220000000a00 */
[----:B------:R-:W-:-:S05]  /*0e40*/  IADD3 R9, PT, PT, R5, UR4, RZ ;  /* 0x0000000405097c10 */ /* 0x000fca000fffe0ff */
[----:B0-----:R-:W-:-:S05]  /*0e50*/  IMAD.WIDE R8, R9, 0x4, R6 ;  /* 0x0000000409087825 */ /* 0x001fca00078e0206 */
[----:B------:R-:W2:Y:S04]  /*0e60*/  LDG.E R15, desc[UR12][R8.64] ;  /* 0x0000000c080f7981 */ /* 0x000ea8000c1e1900 */
[----:B------:R-:W3:Y:S01]  /*0e70*/  LDG.E R7, desc[UR12][R8.64+0x4] ;  /* 0x0000040c08077981 */ /* 0x000ee2000c1e1900 */
        /* <DEDUP_REMOVED lines=11> */
[C---:B------:R-:W-:Y:S01]  /*0f30*/  @P0 FADD R10, R13.reuse, -12583039 ;  /* 0xcb40007f0d0a0421 */ /* 0x040fe20000000000 */
[----:B------:R-:W-:Y:S01]  /*0f40*/  @P0 SHF.L.U32 R13, R13, 0x17, RZ ;  /* 0x000000170d0d0819 */ /* 0x000fe200000006ff */
[----:B------:R-:W-:-:S02]  /*0f50*/  FFMA.RM R17, R17, R6, 12582913 ;  /* 0x4b40000111117423 */ /* 0x000fc40000004006 */
[----:B------:R-:W-:Y:S02]  /*0f60*/  @P0 FFMA R10, R11, 1.4426950216293334961, -R10 ;  /* 0x3fb8aa3b0b0a0823 */ /* 0x000fe4000000080a */
[C---:B------:R-:W-:Y:S01]  /*0f70*/  FADD R8, R17.reuse, -12583039 ;  /* 0xcb40007f11087421 */ /* 0x040fe20000000000 */
[----:B------:R-:W-:Y:S01]  /*0f80*/  SHF.L.U32 R12, R17, 0x17, RZ ;  /* 0x00000017110c7819 */ /* 0x000fe200000006ff */
[----:B------:R-:W-:Y:S02]  /*0f90*/  @P0 FFMA R10, R11, 1.925963033500011079e-08, R10 ;  /* 0x32a570600b0a0823 */ /* 0x000fe4000000000a */
[----:B------:R-:W-:-:S04]  /*0fa0*/  FFMA R8, R15, 1.4426950216293334961, -R8 ;  /* 0x3fb8aa3b0f087823 */ /* 0x000fc80000000808 */
[----:B------:R-:W0:Y:S01]  /*0fb0*/  @P0 MUFU.EX2 R10, R10 ;  /* 0x0000000a000a0308 */ /* 0x000e220000000800 */
[----:B------:R-:W-:-:S07]  /*0fc0*/  FFMA R15, R15, 1.925963033500011079e-08, R8 ;  /* 0x32a570600f0f7823 */ /* 0x000fce0000000008 */
[----:B------:R-:W1:Y:S01]  /*0fd0*/  MUFU.EX2 R15, R15 ;  /* 0x0000000f000f7308 */ /* 0x000e620000000800 */
        /* <DEDUP_REMOVED lines=15> */
.L_x_293:
[----:B------:R-:W-:Y:S05]  /*10d0*/  BSYNC.RECONVERGENT B0 ;  /* 0x0000000000007941 */ /* 0x000fea0003800200 */
.L_x_292:
[----:B------:R-:W-:Y:S01]  /*10e0*/  FADD R7, -R4, R7 ;  /* 0x0000000704077221 */ /* 0x000fe20000000100 */
[----:B------:R-:W-:-:S03]  /*10f0*/  UIADD3 UR4, UPT, UPT, UR4, 0x2, URZ ;  /* 0x0000000204047890 */ /* 0x000fc6000fffe0ff */
[----:B------:R-:W-:-:S04]  /*1100*/  FFMA.SAT R9, R7, R2, 0.5 ;  /* 0x3f00000007097423 */ /* 0x000fc80000002002 */
[----:B------:R-:W-:-:S04]  /*1110*/  FFMA.RM R9, R9, R6, 12582913 ;  /* 0x4b40000109097423 */ /* 0x000fc80000004006 */
[C---:B------:R-:W-:Y:S01]  /*1120*/  FADD R2, R9.reuse, -12583039 ;  /* 0xcb40007f09027421 */ /* 0x040fe20000000000 */
[----:B------:R-:W-:-:S03]  /*1130*/  SHF.L.U32 R6, R9, 0x17, RZ ;  /* 0x0000001709067819 */ /* 0x000fc600000006ff */
[----:B------:R-:W-:-:S04]  /*1140*/  FFMA R2, R7, 1.4426950216293334961, -R2 ;  /* 0x3fb8aa3b07027823 */ /* 0x000fc80000000802 */
[----:B------:R-:W-:-:S06]  /*1150*/  FFMA R2, R7, 1.925963033500011079e-08, R2 ;  /* 0x32a5706007027823 */ /* 0x000fcc0000000002 */
[----:B------:R-:W0:Y:S02]  /*1160*/  MUFU.EX2 R2, R2 ;  /* 0x0000000200027308 */ /* 0x000e240000000800 */
[----:B0-----:R-:W-:-:S07]  /*1170*/  FFMA R3, R6, R2, R3 ;  /* 0x0000000206037223 */ /* 0x001fce0000000003 */
.L_x_291:
[----:B------:R-:W0:Y:S02]  /*1180*/  LDCU UR5, c[0x0][0x394] ;  /* 0x00007280ff0577ac */ /* 0x000e240008000800 */
[----:B0-----:R-:W-:-:S04]  /*1190*/  ULOP3.LUT UR5, UR5, 0x1, URZ, 0xc0, !UPT ;  /* 0x0000000105057892 */ /* 0x001fc8000f8ec0ff */
[----:B------:R-:W-:-:S09]  /*11a0*/  UISETP.NE.U32.AND UP0, UPT, UR5, 0x1, UPT ;  /* 0x000000010500788c */ /* 0x000fd2000bf05070 */
[----:B------:R-:W-:Y:S05]  /*11b0*/  BRA.U UP0, `(.L_x_284) ;  /* 0x0000000100807547 */ /* 0x000fea000b800000 */
[----:B------:R-:W0:Y:S01]  /*11c0*/  LDC.64 R6, c[0x0][0x380] ;  /* 0x0000e000ff067b82 */ /* 0x000e220000000a00 */
[----:B------:R-:W-:-:S05]  /*11d0*/  IADD3 R5, PT, PT, R5, UR4, RZ ;  /* 0x0000000405057c10 */ /* 0x000fca000fffe0ff */
[----:B0-----:R-:W-:-:S06]  /*11e0*/  IMAD.WIDE R6, R5, 0x4, R6 ;  /* 0x0000000405067825 */ /* 0x001fcc00078e0206 */
[----:B------:R-:W2:Y:S01]  /*11f0*/  LDG.E R7, desc[UR12][R6.64] ;  /* 0x0000000c06077981 */ /* 0x000ea2000c1e1900 */
[----:B------:R-:W-:Y:S01]  /*1200*/  BSSY.RECONVERGENT B0, `(.L_x_294) ;  /* 0x0000011000007945 */ /* 0x000fe20003800200 */
[----:B------:R-:W-:Y:S01]  /*1210*/  HFMA2 R11, -RZ, RZ, 0.96630859375, -0.0022525787353515625 ;  /* 0x3bbb989dff0b7431 */ /* 0x000fe200000001ff */
[----:B--2---:R-:W-:-:S13]  /*1220*/  FSETP.GT.AND P0, PT, R7, R4, PT ;  /* 0x000000040700720b */ /* 0x004fda0003f04000 */
[----:B------:R-:W-:Y:S05]  /*1230*/  @!P0 BRA `(.L_x_295) ;  /* 0x0000000000348947 */ /* 0x000fea0003800000 */
[----:B------:R-:W-:Y:S01]  /*1240*/  MOV R5, 0x3bbb989d ;  /* 0x3bbb989d00057802 */ /* 0x000fe20000000f00 */
[----:B------:R-:W-:Y:S01]  /*1250*/  FADD R2, R4, -R7 ;  /* 0x8000000704027221 */ /* 0x000fe20000000000 */
[----:B------:R-:W-:-:S03]  /*1260*/  MOV R9, 0x437c0000 ;  /* 0x437c000000097802 */ /* 0x000fc60000000f00 */
[----:B------:R-:W-:-:S04]  /*1270*/  FFMA.SAT R4, R2, R5, 0.5 ;  /* 0x3f00000002047423 */ /* 0x000fc80000002005 */
[----:B------:R-:W-:-:S04]  /*1280*/  FFMA.RM R4, R4, R9, 12582913 ;  /* 0x4b40000104047423 */ /* 0x000fc80000004009 */
[C---:B------:R-:W-:Y:S01]  /*1290*/  FADD R5, R4.reuse, -12583039 ;  /* 0xcb40007f04057421 */ /* 0x040fe20000000000 */
[----:B------:R-:W-:-:S03]  /*12a0*/  SHF.L.U32 R4, R4, 0x17, RZ ;  /* 0x0000001704047819 */ /* 0x000fc600000006ff */
[----:B------:R-:W-:-:S04]  /*12b0*/  FFMA R5, R2, 1.4426950216293334961, -R5 ;  /* 0x3fb8aa3b02057823 */ /* 0x000fc80000000805 */
[----:B------:R-:W-:-:S06]  /*12c0*/  FFMA R5, R2, 1.925963033500011079e-08, R5 ;  /* 0x32a5706002057823 */ /* 0x000fcc0000000005 */
[----:B------:R-:W0:Y:S02]  /*12d0*/  MUFU.EX2 R5, R5 ;  /* 0x0000000500057308 */ /* 0x000e240000000800 */
[----:B0-----:R-:W-:Y:S01]  /*12e0*/  FMUL R2, R4, R5 ;  /* 0x0000000504027220 */ /* 0x001fe20000400000 */
[----:B------:R-:W-:-:S03]  /*12f0*/  MOV R4, R7 ;  /* 0x0000000700047202 */ /* 0x000fc60000000f00 */
[----:B------:R-:W-:-:S07]  /*1300*/  FMUL R3, R2, R3 ;  /* 0x0000000302037220 */ /* 0x000fce0000400000 */
.L_x_295:
[----:B------:R-:W-:Y:S05]  /*1310*/  BSYNC.RECONVERGENT B0 ;  /* 0x0000000000007941 */ /* 0x000fea0003800200 */
.L_x_294:
[----:B------:R-:W-:Y:S01]  /*1320*/  FADD R2, -R4, R7 ;  /* 0x0000000704027221 */ /* 0x000fe20000000100 */
[----:B------:R-:W-:-:S03]  /*1330*/  MOV R6, 0x437c0000 ;  /* 0x437c000000067802 */ /* 0x000fc60000000f00 */
[----:B------:R-:W-:-:S04]  /*1340*/  FFMA.SAT R5, R2, R11, 0.5 ;  /* 0x3f00000002057423 */ /* 0x000fc8000000200b */
[----:B------:R-:W-:-:S04]  /*1350*/  FFMA.RM R5, R5, R6, 12582913 ;  /* 0x4b40000105057423 */ /* 0x000fc80000004006 */
[----:B------:R-:W-:-:S04]  /*1360*/  FADD R7, R5, -12583039 ;  /* 0xcb40007f05077421 */ /* 0x000fc80000000000 */
[----:B------:R-:W-:-:S04]  /*1370*/  FFMA R7, R2, 1.4426950216293334961, -R7 ;  /* 0x3fb8aa3b02077823 */ /* 0x000fc80000000807 */
[----:B------:R-:W-:Y:S01]  /*1380*/  FFMA R7, R2, 1.925963033500011079e-08, R7 ;  /* 0x32a5706002077823 */ /* 0x000fe20000000007 */
[----:B------:R-:W-:-:S05]  /*1390*/  SHF.L.U32 R2, R5, 0x17, RZ ;  /* 0x0000001705027819 */ /* 0x000fca00000006ff */
[----:B------:R-:W0:Y:S02]  /*13a0*/  MUFU.EX2 R7, R7 ;  /* 0x0000000700077308 */ /* 0x000e240000000800 */
[----:B0-----:R-:W-:-:S07]  /*13b0*/  FFMA R3, R2, R7, R3 ;  /* 0x0000000702037223 */ /* 0x001fce0000000003 */
.L_x_284:
[----:B------:R-:W0:Y:S02]  /*13c0*/  LDC R7, c[0x0][0x394] ;  /* 0x0000e500ff077b82 */ /* 0x000e240000000800 */
[----:B0-----:R-:W-:-:S13]  /*13d0*/  ISETP.GE.AND P0, PT, R7, 0x1, PT ;  /* 0x000000010700780c */ /* 0x001fda0003f06270 */
[----:B------:R-:W-:Y:S05]  /*13e0*/  @!P0 EXIT ;  /* 0x000000000000894d */ /* 0x000fea0003800000 */
[C---:B------:R-:W-:Y:S01]  /*13f0*/  ISETP.GE.U32.AND P0, PT, R7.reuse, 0x8, PT ;  /* 0x000000080700780c */ /* 0x040fe20003f06070 */
[----:B------:R-:W-:Y:S02]  /*1400*/  HFMA2 R6, -RZ, RZ, 0, 0 ;  /* 0x00000000ff067431 */ /* 0x000fe400000001ff */
[----:B------:R-:W-:Y:S01]  /*1410*/  IMAD R5, R0, R7, RZ ;  /* 0x0000000700057224 */ /* 0x000fe200078e02ff */
[----:B------:R-:W-:-:S09]  /*1420*/  LOP3.LUT R19, R7, 0x7, RZ, 0xc0, !PT ;  /* 0x0000000707137812 */ /* 0x000fd200078ec0ff */
[----:B------:R-:W-:Y:S05]  /*1430*/  @!P0 BRA `(.L_x_296) ;  /* 0x0000000c00888947 */ /* 0x000fea0003800000 */
[----:B------:R-:W0:Y:S01]  /*1440*/  LDCU.128 UR8, c[0x0][0x380] ;  /* 0x00007000ff0877ac */ /* 0x000e220008000c00 */
[----:B------:R-:W-:Y:S02]  /*1450*/  LOP3.LUT R6, R7, 0x7ffffff8, RZ, 0xc0, !PT ;  /* 0x7ffffff807067812 */ /* 0x000fe400078ec0ff */
[----:B------:R-:W-:Y:S02]  /*1460*/  MOV R18, R5 ;  /* 0x0000000500127202 */ /* 0x000fe40000000f00 */
[----:B------:R-:W-:Y:S01]  /*1470*/  IADD3 R16, PT, PT, -R6, RZ, RZ ;  /* 0x000000ff06107210 */ /* 0x000fe20007ffe1ff */
[----:B0-----:R-:W-:Y:S02]  /*1480*/  UIADD3 UR6, UP0, UPT, UR8, 0x10, URZ ;  /* 0x0000001008067890 */ /* 0x001fe4000ff1e0ff */
[----:B------:R-:W-:Y:S02]  /*1490*/  UIADD3 UR4, UP1, UPT, UR10, 0x10, URZ ;  /* 0x000000100a047890 */ /* 0x000fe4000ff3e0ff */
[----:B------:R-:W-:-:S02]  /*14a0*/  UIADD3.X UR7, UPT, UPT, URZ, UR9, URZ, UP0, !UPT ;  /* 0x00000009ff077290 */ /* 0x000fc400087fe4ff */
[----:B------:R-:W-:-:S12]  /*14b0*/  UIADD3.X UR5, UPT, UPT, URZ, UR11, URZ, UP1, !UPT ;  /* 0x0000000bff057290 */ /* 0x000fd80008ffe4ff */
.L_x_313:
[----:B------:R-:W-:Y:S02]  /*14c0*/  MOV R14, UR6 ;  /* 0x00000006000e7c02 */ /* 0x000fe40008000f00 */
[----:B------:R-:W-:-:S03]  /*14d0*/  MOV R15, UR7 ;  /* 0x00000007000f7c02 */ /* 0x000fc60008000f00 */
[----:B------:R-:W-:-:S05]  /*14e0*/  IMAD.WIDE R14, R18, 0x4, R14 ;  /* 0x00000004120e7825 */ /* 0x000fca00078e020e */
[----:B0-----:R-:W2:Y:S01]  /*14f0*/  LDG.E R7, desc[UR12][R14.64+-0x10] ;  /* 0xfffff00c0e077981 */ /* 0x001ea2000c1e1900 */
[----:B------:R-:W-:Y:S01]  /*1500*/  HFMA2 R9, -RZ, RZ, 3.7421875, 0 ;  /* 0x437c0000ff097431 */ /* 0x000fe200000001ff */
[----:B------:R-:W-:Y:S01]  /*1510*/  MOV R0, 0x3bbb989d ;  /* 0x3bbb989d00007802 */ /* 0x000fe20000000f00 */
[----:B------:R-:W0:Y:S01]  /*1520*/  MUFU.RCP R8, R3 ;  /* 0x0000000300087308 */ /* 0x000e220000001000 */
[----:B------:R-:W-:Y:S01]  /*1530*/  MOV R10, UR4 ;  /* 0x00000004000a7c02 */ /* 0x000fe20008000f00 */
[----:B------:R-:W-:Y:S01]  /*1540*/  BSSY.RECONVERGENT B2, `(.L_x_297) ;  /* 0x0000018000027945 */ /* 0x000fe20003800200 */
[----:B------:R-:W-:Y:S02]  /*1550*/  MOV R11, UR5 ;  /* 0x00000005000b7c02 */ /* 0x000fe40008000f00 */
[----:B------:R-:W-:Y:S01]  /*1560*/  IADD3 R16, PT, PT, R16, 0x8, RZ ;  /* 0x0000000810107810 */ /* 0x000fe20007ffe0ff */
[----:B------:R-:W-:-:S03]  /*1570*/  IMAD.WIDE R10, R18, 0x4, R10 ;  /* 0x00000004120a7825 */ /* 0x000fc600078e020a */
[----:B------:R-:W-:Y:S01]  /*1580*/  ISETP.NE.AND P2, PT, R16, RZ, PT ;  /* 0x000000ff1000720c */ /* 0x000fe20003f45270 */
[----:B--2---:R-:W-:-:S04]  /*1590*/  FADD R7, R7, -R4 ;  /* 0x8000000407077221 */ /* 0x004fc80000000000 */
[----:B------:R-:W-:-:S04]  /*15a0*/  FFMA.SAT R0, R7, R0, 0.5 ;  /* 0x3f00000007007423 */ /* 0x000fc80000002000 */
[----:B------:R-:W-:Y:S01]  /*15b0*/  FFMA.RM R0, R0, R9, 12582913 ;  /* 0x4b40000100007423 */ /* 0x000fe20000004009 */
[----:B0-----:R-:W-:-:S03]  /*15c0*/  FFMA R9, R8, -R3, 1 ;  /* 0x3f80000008097423 */ /* 0x001fc60000000803 */
[C---:B------:R-:W-:Y:S01]  /*15d0*/  FADD R2, R0.reuse, -12583039 ;  /* 0xcb40007f00027421 */ /* 0x040fe20000000000 */
[----:B------:R-:W-:Y:S01]  /*15e0*/  SHF.L.U32 R0, R0, 0x17, RZ ;  /* 0x0000001700007819 */ /* 0x000fe200000006ff */
[----:B------:R-:W-:Y:S02]  /*15f0*/  FFMA R9, R8, R9, R8 ;  /* 0x0000000908097223 */ /* 0x000fe40000000008 */
[----:B------:R-:W-:-:S04]  /*1600*/  FFMA R2, R7, 1.4426950216293334961, -R2 ;  /* 0x3fb8aa3b07027823 */ /* 0x000fc80000000802 */
[----:B------:R-:W-:-:S04]  /*1610*/  FFMA R2, R7, 1.925963033500011079e-08, R2 ;  /* 0x32a5706007027823 */ /* 0x000fc80000000002 */
[----:B------:R-:W0:Y:S02]  /*1620*/  MUFU.EX2 R7, R2 ;  /* 0x0000000200077308 */ /* 0x000e240000000800 */
[----:B0-----:R-:W-:-:S06]  /*1630*/  FMUL R0, R0, R7 ;  /* 0x0000000700007220 */ /* 0x001fcc0000400000 */
[----:B------:R-:W0:Y:S01]  /*1640*/  FCHK P0, R0, R3 ;  /* 0x0000000300007302 */ /* 0x000e220000000000 */
[----:B------:R-:W-:-:S04]  /*1650*/  FFMA R8, R0, R9, RZ ;  /* 0x0000000900087223 */ /* 0x000fc800000000ff */
[----:B------:R-:W-:-:S04]  /*1660*/  FFMA R2, R8, -R3, R0 ;  /* 0x8000000308027223 */ /* 0x000fc80000000000 */
[----:B------:R-:W-:Y:S01]  /*1670*/  FFMA R9, R9, R2, R8 ;  /* 0x0000000209097223 */ /* 0x000fe20000000008 */
[----:B0-----:R-:W-:Y:S06]  /*1680*/  @!P0 BRA `(.L_x_298) ;  /* 0x00000000000c8947 */ /* 0x001fec0003800000 */
[----:B------:R-:W-:-:S07]  /*1690*/  MOV R2, 0x16b0 ;  /* 0x000016b000027802 */ /* 0x000fce0000000f00 */
[----:B------:R-:W-:Y:S05]  /*16a0*/  CALL.REL.NOINC `($__internal_5_$__cuda_sm3x_div_rn_noftz_f32_slowpath) ;  /* 0x0000001800447944 */ /* 0x000fea0003c00000 */
[----:B------:R-:W-:-:S07]  /*16b0*/  MOV R9, R7 ;  /* 0x0000000700097202 */ /* 0x000fce0000000f00 */
.L_x_298:
[----:B------:R-:W-:Y:S05]  /*16c0*/  BSYNC.RECONVERGENT B2 ;  /* 0x0000000000027941 */ /* 0x000fea0003800200 */
.L_x_297:
[----:B------:R0:W-:Y:S04]  /*16d0*/  STG.E desc[UR12][R10.64+-0x10], R9 ;  /* 0xfffff0090a007986 */ /* 0x0001e8000c10190c */
[----:B------:R-:W2:Y:S01]  /*16e0*/  LDG.E R7, desc[UR12][R14.64+-0xc] ;  /* 0xfffff40c0e077981 */ /* 0x000ea2000c1e1900 */
[----:B------:R-:W-:Y:S01]  /*16f0*/  HFMA2 R0, -RZ, RZ, 0.96630859375, -0.0022525787353515625 ;  /* 0x3bbb989dff007431 */ /* 0x000fe200000001ff */
[----:B------:R-:W-:Y:S01]  /*1700*/  MOV R13, 0x437c0000 ;  /* 0x437c0000000d7802 */ /* 0x000fe20000000f00 */
[----:B------:R-:W0:Y:S01]  /*1710*/  MUFU.RCP R8, R3 ;  /* 0x0000000300087308 */ /* 0x000e220000001000 */
[----:B------:R-:W-:Y:S01]  /*1720*/  BSSY.RECONVERGENT B2, `(.L_x_299) ;  /* 0x0000014000027945 */ /* 0x000fe20003800200 */
[----:B0-----:R-:W-:Y:S01]  /*1730*/  FFMA R9, R8, -R3, 1 ;  /* 0x3f80000008097423 */ /* 0x001fe20000000803 */
        /* <DEDUP_REMOVED lines=15> */
[----:B------:R-:W-:Y:S02]  /*1830*/  MOV R0, R12 ;  /* 0x0000000c00007202 */ /* 0x000fe40000000f00 */
[----:B------:R-:W-:-:S07]  /*1840*/  MOV R2, 0x1860 ;  /* 0x0000186000027802 */ /* 0x000fce0000000f00 */
[----:B------:R-:W-:Y:S05]  /*1850*/  CALL.REL.NOINC `($__internal_5_$__cuda_sm3x_div_rn_noftz_f32_slowpath) ;  /* 0x0000001400d87944 */ /* 0x000fea0003c00000 */
.L_x_300:
[----:B------:R-:W-:Y:S05]  /*1860*/  BSYNC.RECONVERGENT B2 ;  /* 0x0000000000027941 */ /* 0x000fea0003800200 */
.L_x_299:
        /* <DEDUP_REMOVED lines=25> */
.L_x_302:
[----:B------:R-:W-:Y:S05]  /*1a00*/  BSYNC.RECONVERGENT B2 ;  /* 0x0000000000027941 */ /* 0x000fea0003800200 */
.L_x_301:
        /* <DEDUP_REMOVED lines=25> */
.L_x_304:
[----:B------:R-:W-:Y:S05]  /*1ba0*/  BSYNC.RECONVERGENT B2 ;  /* 0x0000000000027941 */ /* 0x000fea0003800200 */
.L_x_303:
        /* <DEDUP_REMOVED lines=25> */
.L_x_306:
[----:B------:R-:W-:Y:S05]  /*1d40*/  BSYNC.RECONVERGENT B2 ;  /* 0x0000000000027941 */ /* 0x000fea0003800200 */
.L_x_305:
        /* <DEDUP_REMOVED lines=25> */
.L_x_308:
[----:B------:R-:W-:Y:S05]  /*1ee0*/  BSYNC.RECONVERGENT B2 ;  /* 0x0000000000027941 */ /* 0x000fea0003800200 */
.L_x_307:
        /* <DEDUP_REMOVED lines=25> */
.L_x_310:
[----:B------:R-:W-:Y:S05]  /*2080*/  BSYNC.RECONVERGENT B2 ;  /* 0x0000000000027941 */ /* 0x000fea0003800200 */
.L_x_309:
        /* <DEDUP_REMOVED lines=13> */
[----:B------:R-:W-:Y:S01]  /*2160*/  FFMA R9, R0, 1.925963033500011079e-08, R9 ;  /* 0x32a5706000097823 */ /* 0x000fe20000000009 */
[----:B------:R-:W-:-:S05]  /*2170*/  FFMA R0, R8, R7, R8 ;  /* 0x0000000708007223 */ /* 0x000fca0000000008 */
[----:B------:R-:W0:Y:S02]  /*2180*/  MUFU.EX2 R9, R9 ;  /* 0x0000000900097308 */ /* 0x000e240000000800 */
[----:B0-----:R-:W-:-:S06]  /*2190*/  FMUL R13, R2, R9 ;  /* 0x00000009020d7220 */ /* 0x001fcc0000400000 */
        /* <DEDUP_REMOVED lines=8> */
.L_x_312:
[----:B------:R-:W-:Y:S05]  /*2220*/  BSYNC.RECONVERGENT B2 ;  /* 0x0000000000027941 */ /* 0x000fea0003800200 */
.L_x_311:
[----:B------:R0:W-:Y:S01]  /*2230*/  STG.E desc[UR12][R10.64+0xc], R7 ;  /* 0x00000c070a007986 */ /* 0x0001e2000c10190c */
[----:B------:R-:W-:Y:S01]  /*2240*/  IADD3 R18, PT, PT, R18, 0x8, RZ ;  /* 0x0000000812127810 */ /* 0x000fe20007ffe0ff */
[----:B------:R-:W-:Y:S06]  /*2250*/  @P2 BRA `(.L_x_313) ;  /* 0xfffffff000982947 */ /* 0x000fec000383ffff */
.L_x_296:
[----:B------:R-:W-:-:S13]  /*2260*/  ISETP.NE.AND P0, PT, R19, RZ, PT ;  /* 0x000000ff1300720c */ /* 0x000fda0003f05270 */
[----:B------:R-:W-:Y:S05]  /*2270*/  @!P0 EXIT ;  /* 0x000000000000894d */ /* 0x000fea0003800000 */
[----:B------:R-:W1:Y:S01]  /*2280*/  LDCU UR4, c[0x0][0x394] ;  /* 0x00007280ff0477ac */ /* 0x000e620008000800 */
[----:B------:R-:W-:Y:S01]  /*2290*/  ISETP.GE.U32.AND P0, PT, R19, 0x4, PT ;  /* 0x000000041300780c */ /* 0x000fe20003f06070 */
[----:B-1----:R-:W-:-:S12]  /*22a0*/  ULOP3.LUT UR4, UR4, 0x3, URZ, 0xc0, !UPT ;  /* 0x0000000304047892 */ /* 0x002fd8000f8ec0ff */
[----:B------:R-:W-:Y:S05]  /*22b0*/  @!P0 BRA `(.L_x_314) ;  /* 0x0000000400b88947 */ /* 0x000fea0003800000 */
[----:B------:R-:W1:Y:S01]  /*22c0*/  LDC.64 R14, c[0x0][0x380] ;  /* 0x0000e000ff0e7b82 */ /* 0x000e620000000a00 */
[----:B0-----:R-:W-:-:S05]  /*22d0*/  IADD3 R10, PT, PT, R5, R6, RZ ;  /* 0x00000006050a7210 */ /* 0x001fca0007ffe0ff */
[----:B-1----:R-:W-:-:S05]  /*22e0*/  IMAD.WIDE R14, R10, 0x4, R14 ;  /* 0x000000040a0e7825 */ /* 0x002fca00078e020e */
[----:B------:R-:W2:Y:S01]  /*22f0*/  LDG.E R7, desc[UR12][R14.64] ;  /* 0x0000000c0e077981 */ /* 0x000ea2000c1e1900 */
[----:B------:R-:W-:Y:S01]  /*2300*/  HFMA2 R0, -RZ, RZ, 0.96630859375, -0.0022525787353515625 ;  /* 0x3bbb989dff007431 */ /* 0x000fe200000001ff */
[----:B------:R-:W-:Y:S01]  /*2310*/  MOV R9, 0x437c0000 ;  /* 0x437c000000097802 */ /* 0x000fe20000000f00 */
[----:B------:R-:W0:Y:S01]  /*2320*/  MUFU.RCP R8, R3 ;  /* 0x0000000300087308 */ /* 0x000e220000001000 */
[----:B------:R-:W-:Y:S01]  /*2330*/  BSSY.RECONVERGENT B2, `(.L_x_315) ;  /* 0x0000014000027945 */ /* 0x000fe20003800200 */
[----:B--2---:R-:W-:-:S04]  /*2340*/  FADD R7, R7, -R4 ;  /* 0x8000000407077221 */ /* 0x004fc80000000000 */
[----:B------:R-:W-:-:S04]  /*2350*/  FFMA.SAT R0, R7, R0, 0.5 ;  /* 0x3f00000007007423 */ /* 0x000fc80000002000 */
[----:B------:R-:W-:Y:S01]  /*2360*/  FFMA.RM R0, R0, R9, 12582913 ;  /* 0x4b40000100007423 */ /* 0x000fe20000004009 */
[----:B0-----:R-:W-:-:S03]  /*2370*/  FFMA R9, R8, -R3, 1 ;  /* 0x3f80000008097423 */ /* 0x001fc60000000803 */
        /* <DEDUP_REMOVED lines=15> */
.L_x_316:
[----:B------:R-:W-:Y:S05]  /*2470*/  BSYNC.RECONVERGENT B2 ;  /* 0x0000000000027941 */ /* 0x000fea0003800200 */
.L_x_315:
[----:B------:R-:W0:Y:S02]  /*2480*/  LDC.64 R8, c[0x0][0x388] ;  /* 0x0000e200ff087b82 */ /* 0x000e240000000a00 */
[----:B0-----:R-:W-:-:S05]  /*2490*/  IMAD.WIDE R10, R10, 0x4, R8 ;  /* 0x000000040a0a7825 */ /* 0x001fca00078e0208 */
        /* <DEDUP_REMOVED lines=25> */
.L_x_318:
[----:B------:R-:W-:Y:S05]  /*2630*/  BSYNC.RECONVERGENT B2 ;  /* 0x0000000000027941 */ /* 0x000fea0003800200 */
.L_x_317:
        /* <DEDUP_REMOVED lines=25> */
.L_x_320:
[----:B------:R-:W-:Y:S05]  /*27d0*/  BSYNC.RECONVERGENT B2 ;  /* 0x0000000000027941 */ /* 0x000fea0003800200 */
.L_x_319:
        /* <DEDUP_REMOVED lines=25> */
.L_x_322:
[----:B------:R-:W-:Y:S05]  /*2970*/  BSYNC.RECONVERGENT B2 ;  /* 0x0000000000027941 */ /* 0x000fea0003800200 */
.L_x_321:
[----:B------:R1:W-:Y:S01]  /*2980*/  STG.E desc[UR12][R10.64+0xc], R7 ;  /* 0x00000c070a007986 */ /* 0x0003e2000c10190c */
[----:B------:R-:W-:-:S07]  /*2990*/  IADD3 R6, PT, PT, R6, 0x4, RZ ;  /* 0x0000000406067810 */ /* 0x000fce0007ffe0ff */
.L_x_314:
[----:B------:R-:W-:-:S13]  /*29a0*/  ISETP.NE.AND P0, PT, RZ, UR4, PT ;  /* 0x00000004ff007c0c */ /* 0x000fda000bf05270 */
[----:B------:R-:W-:Y:S05]  /*29b0*/  @!P0 EXIT ;  /* 0x000000000000894d */ /* 0x000fea0003800000 */
[----:B------:R-:W-:-:S09]  /*29c0*/  UISETP.NE.AND UP0, UPT, UR4, 0x1, UPT ;  /* 0x000000010400788c */ /* 0x000fd2000bf05270 */
[----:B------:R-:W-:Y:S05]  /*29d0*/  BRA.U !UP0, `(.L_x_323) ;  /* 0x0000000108e87547 */ /* 0x000fea000b800000 */
[----:B------:R-:W2:Y:S01]  /*29e0*/  LDC.64 R14, c[0x0][0x380] ;  /* 0x0000e000ff0e7b82 */ /* 0x000ea20000000a00 */
[----:B01----:R-:W-:-:S05]  /*29f0*/  IADD3 R10, PT, PT, R5, R6, RZ ;  /* 0x00000006050a7210 */ /* 0x003fca0007ffe0ff */
[----:B--2---:R-:W-:-:S05]  /*2a00*/  IMAD.WIDE R14, R10, 0x4, R14 ;  /* 0x000000040a0e7825 */ /* 0x004fca00078e020e */
        /* <DEDUP_REMOVED lines=24> */
.L_x_325:
[----:B------:R-:W-:Y:S05]  /*2b90*/  BSYNC.RECONVERGENT B2 ;  /* 0x0000000000027941 */ /* 0x000fea0003800200 */
.L_x_324:
[----:B------:R-:W0:Y:S02]  /*2ba0*/  LDC.64 R8, c[0x0][0x388] ;  /* 0x0000e200ff087b82 */ /* 0x000e240000000a00 */
[----:B0-----:R-:W-:-:S05]  /*2bb0*/  IMAD.WIDE R10, R10, 0x4, R8 ;  /* 0x000000040a0a7825 */ /* 0x001fca00078e0208 */
        /* <DEDUP_REMOVED lines=25> */
.L_x_327:
[----:B------:R-:W-:Y:S05]  /*2d50*/  BSYNC.RECONVERGENT B2 ;  /* 0x0000000000027941 */ /* 0x000fea0003800200 */
.L_x_326:
[----:B------:R2:W-:Y:S01]  /*2d60*/  STG.E desc[UR12][R10.64+0x4], R7 ;  /* 0x000004070a007986 */ /* 0x0005e2000c10190c */
[----:B------:R-:W-:-:S07]  /*2d70*/  IADD3 R6, PT, PT, R6, 0x2, RZ ;  /* 0x0000000206067810 */ /* 0x000fce0007ffe0ff */
.L_x_323:
[----:B------:R-:W3:Y:S02]  /*2d80*/  LDC R0, c[0x0][0x394] ;  /* 0x0000e500ff007b82 */ /* 0x000ee40000000800 */
[----:B---3--:R-:W-:-:S04]  /*2d90*/  LOP3.LUT R0, R0, 0x1, RZ, 0xc0, !PT ;  /* 0x0000000100007812 */ /* 0x008fc800078ec0ff */
[----:B------:R-:W-:-:S13]  /*2da0*/  ISETP.NE.U32.AND P0, PT, R0, 0x1, PT ;  /* 0x000000010000780c */ /* 0x000fda0003f05070 */
[----:B------:R-:W-:Y:S05]  /*2db0*/  @P0 EXIT ;  /* 0x000000000000094d */ /* 0x000fea0003800000 */
[----:B------:R-:W0:Y:S01]  /*2dc0*/  LDC.64 R8, c[0x0][0x380] ;  /* 0x0000e000ff087b82 */ /* 0x000e220000000a00 */
[----:B------:R-:W-:-:S05]  /*2dd0*/  IADD3 R5, PT, PT, R5, R6, RZ ;  /* 0x0000000605057210 */ /* 0x000fca0007ffe0ff */
[----:B012---:R-:W-:-:S06]  /*2de0*/  IMAD.WIDE R6, R5, 0x4, R8 ;  /* 0x0000000405067825 */ /* 0x007fcc00078e0208 */
[----:B------:R-:W2:Y:S01]  /*2df0*/  LDG.E R7, desc[UR12][R6.64] ;  /* 0x0000000c06077981 */ /* 0x000ea2000c1e1900 */
[----:B------:R-:W-:Y:S01]  /*2e00*/  HFMA2 R9, -RZ, RZ, 0.96630859375, -0.0022525787353515625 ;  /* 0x3bbb989dff097431 */ /* 0x000fe200000001ff */
[----:B------:R-:W-:Y:S01]  /*2e10*/  MOV R11, 0x437c0000 ;  /* 0x437c0000000b7802 */ /* 0x000fe20000000f00 */
[----:B------:R-:W0:Y:S01]  /*2e20*/  MUFU.RCP R2, R3 ;  /* 0x0000000300027308 */ /* 0x000e220000001000 */
[----:B------:R-:W-:Y:S01]  /*2e30*/  BSSY.RECONVERGENT B2, `(.L_x_328) ;  /* 0x0000014000027945 */ /* 0x000fe20003800200 */
[----:B--2---:R-:W-:Y:S01]  /*2e40*/  FADD R4, R7, -R4 ;  /* 0x8000000407047221 */ /* 0x004fe20000000000 */
[----:B0-----:R-:W-:-:S03]  /*2e50*/  FFMA R7, R2, -R3, 1 ;  /* 0x3f80000002077423 */ /* 0x001fc60000000803 */
        /* <DEDUP_REMOVED lines=17> */
.L_x_329:
[----:B------:R-:W-:Y:S05]  /*2f70*/  BSYNC.RECONVERGENT B2 ;  /* 0x0000000000027941 */ /* 0x000fea0003800200 */
.L_x_328:
[----:B------:R-:W0:Y:S02]  /*2f80*/  LDC.64 R2, c[0x0][0x388] ;  /* 0x0000e200ff027b82 */ /* 0x000e240000000a00 */
[----:B0-----:R-:W-:-:S05]  /*2f90*/  IMAD.WIDE R2, R5, 0x4, R2 ;  /* 0x0000000405027825 */ /* 0x001fca00078e0202 */
[----:B------:R-:W-:Y:S01]  /*2fa0*/  STG.E desc[UR12][R2.64], R7 ;  /* 0x0000000702007986 */ /* 0x000fe2000c10190c */
[----:B------:R-:W-:Y:S05]  /*2fb0*/  EXIT ;  /* 0x000000000000794d */ /* 0x000fea0003800000 */
        .weak           $__internal_5_$__cuda_sm3x_div_rn_noftz_f32_slowpath
        .type           $__internal_5_$__cuda_sm3x_div_rn_noftz_f32_slowpath,@function
        .size           $__internal_5_$__cuda_sm3x_div_rn_noftz_f32_slowpath,(.L_x_478 - $__internal_5_$__cuda_sm3x_div_rn_noftz_f32_slowpath)
$__internal_5_$__cuda_sm3x_div_rn_noftz_f32_slowpath:
        /* <DEDUP_REMOVED lines=35> */
.L_x_331:
        /* <DEDUP_REMOVED lines=51> */
.L_x_338:
[----:B------:R-:W-:-:S04]  /*3520*/  LOP3.LUT R0, R0, 0x80000000, RZ, 0xc0, !PT ;  /* 0x8000000000007812 */ /* 0x000fc800078ec0ff */
[----:B------:R-:W-:Y:S01]  /*3530*/  LOP3.LUT R0, R0, 0x7f800000, RZ, 0xfc, !PT ;  /* 0x7f80000000007812 */ /* 0x000fe200078efcff */
[----:B------:R-:W-:Y:S06]  /*3540*/  BRA `(.L_x_339) ;  /* 0x0000000000047947 */ /* 0x000fec0003800000 */
.L_x_337:
[----:B------:R-:W-:-:S07]  /*3550*/  LEA R0, R9, R0, 0x17 ;  /* 0x0000000009007211 */ /* 0x000fce00078eb8ff */
.L_x_339:
[----:B------:R-:W-:Y:S05]  /*3560*/  BSYNC.RECONVERGENT B1 ;  /* 0x0000000000017941 */ /* 0x000fea0003800200 */
.L_x_336:
[----:B------:R-:W-:Y:S05]  /*3570*/  BRA `(.L_x_340) ;  /* 0x0000000000207947 */ /* 0x000fea0003800000 */
.L_x_335:
[----:B------:R-:W-:-:S04]  /*3580*/  LOP3.LUT R0, R17, 0x80000000, R0, 0x48, !PT ;  /* 0x8000000011007812 */ /* 0x000fc800078e4800 */
[----:B------:R-:W-:Y:S01]  /*3590*/  LOP3.LUT R0, R0, 0x7f800000, RZ, 0xfc, !PT ;  /* 0x7f80000000007812 */ /* 0x000fe200078efcff */
[----:B------:R-:W-:Y:S06]  /*35a0*/  BRA `(.L_x_340) ;  /* 0x0000000000147947 */ /* 0x000fec0003800000 */
.L_x_334:
[----:B------:R-:W-:Y:S01]  /*35b0*/  LOP3.LUT R0, R17, 0x80000000, R0, 0x48, !PT ;  /* 0x8000000011007812 */ /* 0x000fe200078e4800 */
[----:B------:R-:W-:Y:S06]  /*35c0*/  BRA `(.L_x_340) ;  /* 0x00000000000c7947 */ /* 0x000fec0003800000 */
.L_x_333:
[----:B------:R-:W0:Y:S01]  /*35d0*/  MUFU.RSQ R0, -QNAN ;  /* 0xffc0000000007908 */ /* 0x000e220000001400 */
[----:B------:R-:W-:Y:S05]  /*35e0*/  BRA `(.L_x_340) ;  /* 0x0000000000047947 */ /* 0x000fea0003800000 */
.L_x_332:
[----:B------:R-:W-:-:S07]  /*35f0*/  FADD.FTZ R0, R0, R3 ;  /* 0x0000000300007221 */ /* 0x000fce0000010000 */
.L_x_340:
[----:B------:R-:W-:Y:S05]  /*3600*/  BSYNC.RECONVERGENT B0 ;  /* 0x0000000000007941 */ /* 0x000fea0003800200 */
.L_x_330:
[----:B------:R-:W-:Y:S01]  /*3610*/  HFMA2 R9, -RZ, RZ, 0, 0 ;  /* 0x00000000ff097431 */ /* 0x000fe200000001ff */
[----:B------:R-:W-:Y:S02]  /*3620*/  MOV R8, R2 ;  /* 0x0000000200087202 */ /* 0x000fe40000000f00 */
[----:B0-----:R-:W-:Y:S02]  /*3630*/  MOV R7, R0 ;  /* 0x0000000000077202 */ /* 0x001fe40000000f00 */
[----:B------:R-:W-:Y:S05]  /*3640*/  RET.REL.NODEC R8 `(_Z28softmax_forward_online_naivePfS_ii) ;  /* 0xffffffc8086c7950 */ /* 0x000fea0003c3ffff */
.L_x_341:
        /* <DEDUP_REMOVED lines=11> */
.L_x_478:


//--------------------- .text._Z20softmax_forward_warpPfS_ii --------------------------
	.section	.text._Z20softmax_forward_warpPfS_ii,"ax",@progbits
	.align	128
        .global         _Z20softmax_forward_warpPfS_ii
        .type           _Z20softmax_forward_warpPfS_ii,@function
        .size           _Z20softmax_forward_warpPfS_ii,(.L_x_479 - _Z20softmax_forward_warpPfS_ii)
        .other          _Z20softmax_forward_warpPfS_ii,@"STO_CUDA_ENTRY STV_DEFAULT"
_Z20softmax_forward_warpPfS_ii:
.text._Z20softmax_forward_warpPfS_ii:
[----:B------:R-:W-:Y:S01]  /*0000*/  LDC R1, c[0x0][0x37c] ;  /* 0x0000df00ff017b82 */ /* 0x000fe20000000800 */
[----:B------:R-:W0:Y:S01]  /*0010*/  S2R R0, SR_TID.Y ;  /* 0x0000000000007919 */ /* 0x000e220000002200 */
[----:B------:R-:W0:Y:S06]  /*0020*/  LDCU UR4, c[0x0][0x360] ;  /* 0x00006c00ff0477ac */ /* 0x000e2c0008000800 */
[----:B------:R-:W1:Y:S01]  /*0030*/  S2UR UR5, SR_CTAID.X ;  /* 0x00000000000579c3 */ /* 0x000e620000002500 */
[----:B------:R-:W-:Y:S01]  /*0040*/  BSSY.RECONVERGENT B0, `(.L_x_342) ;  /* 0x0000070000007945 */ /* 0x000fe20003800200 */
[----:B------:R-:W0:Y:S01]  /*0050*/  S2R R3, SR_TID.X ;  /* 0x0000000000037919 */ /* 0x000e220000002100 */
[----:B------:R-:W2:Y:S01]  /*0060*/  LDCU UR6, c[0x0][0x394] ;  /* 0x00007280ff0677ac */ /* 0x000ea20008000800 */
[----:B------:R-:W3:Y:S04]  /*0070*/  LDCU.64 UR12, c[0x0][0x358] ;  /* 0x00006b00ff0c77ac */ /* 0x000ee80008000a00 */
[----:B------:R-:W1:Y:S01]  /*0080*/  LDC R4, c[0x0][0x364] ;  /* 0x0000d900ff047b82 */ /* 0x000e620000000800 */
[----:B0-----:R-:W-:Y:S01]  /*0090*/  IMAD R0, R0, UR4, R3 ;  /* 0x0000000400007c24 */ /* 0x001fe2000f8e0203 */
[----:B------:R-:W-:-:S04]  /*00a0*/  MOV R3, 0xff800000 ;  /* 0xff80000000037802 */ /* 0x000fc80000000f00 */
[----:B------:R-:W-:Y:S02]  /*00b0*/  LOP3.LUT R2, R0, 0x1f, RZ, 0xc0, !PT ;  /* 0x0000001f00027812 */ /* 0x000fe400078ec0ff */
[----:B------:R-:W-:Y:S02]  /*00c0*/  SHF.R.U32.HI R5, RZ, 0x5, R0 ;  /* 0x00000005ff057819 */ /* 0x000fe40000011600 */
[----:B--2---:R-:W-:-:S03]  /*00d0*/  ISETP.GE.AND P0, PT, R2, UR6, PT ;  /* 0x0000000602007c0c */ /* 0x004fc6000bf06270 */
[----:B-1----:R-:W-:-:S10]  /*00e0*/  IMAD R5, R4, UR5, R5 ;  /* 0x0000000504057c24 */ /* 0x002fd4000f8e0205 */
[----:B---3--:R-:W-:Y:S05]  /*00f0*/  @P0 BRA `(.L_x_343) ;  /* 0x0000000400900947 */ /* 0x008fea0003800000 */
[----:B------:R-:W-:Y:S01]  /*0100*/  LOP3.LUT R0, RZ, R2, RZ, 0x33, !PT ;  /* 0x00000002ff007212 */ /* 0x000fe200078e33ff */
[----:B------:R-:W-:Y:S01]  /*0110*/  BSSY.RECONVERGENT B1, `(.L_x_344) ;  /* 0x000002f000017945 */ /* 0x000fe20003800200 */
[----:B------:R-:W-:Y:S02]  /*0120*/  MOV R3, 0xff800000 ;  /* 0xff80000000037802 */ /* 0x000fe40000000f00 */
[----:B------:R-:W-:-:S04]  /*0130*/  IADD3 R0, PT, PT, R0, UR6, RZ ;  /* 0x0000000600007c10 */ /* 0x000fc8000fffe0ff */
[C---:B------:R-:W-:Y:S02]  /*0140*/  ISETP.GE.U32.AND P0, PT, R0.reuse, 0x1e0, PT ;  /* 0x000001e00000780c */ /* 0x040fe40003f06070 */
[----:B------:R-:W-:Y:S02]  /*0150*/  LEA.HI R4, R0, 0x1, RZ, 0x1b ;  /* 0x0000000100047811 */ /* 0x000fe400078fd8ff */
[----:B------:R-:W-:Y:S02]  /*0160*/  MOV R0, R2 ;  /* 0x0000000200007202 */ /* 0x000fe40000000f00 */
[----:B------:R-:W-:-:S04]  /*0170*/  LOP3.LUT R24, R4, 0xf, RZ, 0xc0, !PT ;  /* 0x0000000f04187812 */ /* 0x000fc800078ec0ff */
[----:B------:R-:W-:-:S03]  /*0180*/  ISETP.NE.AND P1, PT, R24, RZ, PT ;  /* 0x000000ff1800720c */ /* 0x000fc60003f25270 */
[----:B------:R-:W-:Y:S10]  /*0190*/  @!P0 BRA `(.L_x_345) ;  /* 0x0000000000988947 */ /* 0x000ff40003800000 */
[----:B------:R-:W0:Y:S01]  /*01a0*/  LDC.64 R6, c[0x0][0x380] ;  /* 0x0000e000ff067b82 */ /* 0x000e220000000a00 */
[----:B------:R-:W-:Y:S01]  /*01b0*/  LOP3.LUT R12, R4, 0xffffff0, RZ, 0xc0, !PT ;  /* 0x0ffffff0040c7812 */ /* 0x000fe200078ec0ff */
[----:B------:R-:W-:Y:S01]  /*01c0*/  IMAD R11, R5, UR6, R2 ;  /* 0x00000006050b7c24 */ /* 0x000fe2000f8e0202 */
[----:B------:R-:W-:Y:S02]  /*01d0*/  MOV R3, 0xff800000 ;  /* 0xff80000000037802 */ /* 0x000fe40000000f00 */
[----:B------:R-:W-:Y:S02]  /*01e0*/  MOV R0, R2 ;  /* 0x0000000200007202 */ /* 0x000fe40000000f00 */
[----:B------:R-:W-:Y:S02]  /*01f0*/  IADD3 R12, PT, PT, -R12, RZ, RZ ;  /* 0x000000ff0c0c7210 */ /* 0x000fe40007ffe1ff */
[----:B0-----:R-:W-:-:S04]  /*0200*/  IADD3 R6, P0, PT, R6, 0x400, RZ ;  /* 0x0000040006067810 */ /* 0x001fc80007f1e0ff */
[----:B------:R-:W-:-:S09]  /*0210*/  IADD3.X R7, PT, PT, RZ, R7, RZ, P0, !PT ;  /* 0x00000007ff077210 */ /* 0x000fd200007fe4ff */
.L_x_346:
        /* <DEDUP_REMOVED lines=30> */
.L_x_345:
[----:B------:R-:W-:Y:S05]  /*0400*/  BSYNC.RECONVERGENT B1 ;  /* 0x0000000000017941 */ /* 0x000fea0003800200 */
.L_x_344:
[----:B------:R-:W-:Y:S05]  /*0410*/  @!P1 BRA `(.L_x_343) ;  /* 0x0000000000c89947 */ /* 0x000fea0003800000 */
[----:B------:R-:W-:Y:S01]  /*0420*/  ISETP.GE.U32.AND P0, PT, R24, 0x8, PT ;  /* 0x000000081800780c */ /* 0x000fe20003f06070 */
[----:B------:R-:W-:Y:S01]  /*0430*/  BSSY.RECONVERGENT B1, `(.L_x_347) ;  /* 0x0000014000017945 */ /* 0x000fe20003800200 */
[----:B------:R-:W-:-:S04]  /*0440*/  LOP3.LUT R16, R4, 0x7, RZ, 0xc0, !PT ;  /* 0x0000000704107812 */ /* 0x000fc800078ec0ff */
[----:B------:R-:W-:-:S07]  /*0450*/  ISETP.NE.AND P1, PT, R16, RZ, PT ;  /* 0x000000ff1000720c */ /* 0x000fce0003f25270 */
[----:B------:R-:W-:Y:S06]  /*0460*/  @!P0 BRA `(.L_x_348) ;  /* 0x0000000000408947 */ /* 0x000fec0003800000 */
[----:B------:R-:W0:Y:S01]  /*0470*/  LDC.64 R6, c[0x0][0x380] ;  /* 0x0000e000ff067b82 */ /* 0x000e220000000a00 */
[----:B------:R-:W-:-:S04]  /*0480*/  IMAD R9, R5, UR6, R0 ;  /* 0x0000000605097c24 */ /* 0x000fc8000f8e0200 */
[----:B0-----:R-:W-:-:S05]  /*0490*/  IMAD.WIDE R6, R9, 0x4, R6 ;  /* 0x0000000409067825 */ /* 0x001fca00078e0206 */
        /* <DEDUP_REMOVED lines=8> */
[----:B------:R-:W-:-:S02]  /*0520*/  IADD3 R0, PT, PT, R0, 0x100, RZ ;  /* 0x0000010000007810 */ /* 0x000fc40007ffe0ff */
[----:B--2---:R-:W-:-:S04]  /*0530*/  FMNMX3 R8, R3, R8, R9, !PT ;  /* 0x0000000803087276 */ /* 0x004fc80007800009 */
[----:B---3--:R-:W-:-:S04]  /*0540*/  FMNMX3 R8, R8, R11, R10, !PT ;  /* 0x0000000b08087276 */ /* 0x008fc8000780000a */
[----:B----4-:R-:W-:-:S04]  /*0550*/  FMNMX3 R8, R8, R13, R12, !PT ;  /* 0x0000000d08087276 */ /* 0x010fc8000780000c */
[----:B-----5:R-:W-:-:S07]  /*0560*/  FMNMX3 R3, R8, R15, R14, !PT ;  /* 0x0000000f08037276 */ /* 0x020fce000780000e */
.L_x_348:
[----:B------:R-:W-:Y:S05]  /*0570*/  BSYNC.RECONVERGENT B1 ;  /* 0x0000000000017941 */ /* 0x000fea0003800200 */
.L_x_347:
        /* <DEDUP_REMOVED lines=12> */
[----:B------:R-:W3:Y:S01]  /*0640*/  LDG.E R11, desc[UR12][R6.64+0x180] ;  /* 0x0001800c060b7981 */ /* 0x000ee2000c1e1900 */
[----:B------:R-:W-:-:S02]  /*0650*/  IADD3 R0, PT, PT, R0, 0x80, RZ ;  /* 0x0000008000007810 */ /* 0x000fc40007ffe0ff */
[----:B--2---:R-:W-:-:S04]  /*0660*/  FMNMX3 R3, R3, R8, R9, !PT ;  /* 0x0000000803037276 */ /* 0x004fc80007800009 */
[----:B---3--:R-:W-:-:S07]  /*0670*/  FMNMX3 R3, R3, R10, R11, !PT ;  /* 0x0000000a03037276 */ /* 0x008fce000780000b */
.L_x_350:
[----:B------:R-:W-:Y:S05]  /*0680*/  BSYNC.RECONVERGENT B1 ;  /* 0x0000000000017941 */ /* 0x000fea0003800200 */
.L_x_349:
[----:B------:R-:W-:Y:S05]  /*0690*/  @!P1 BRA `(.L_x_343) ;  /* 0x0000000000289947 */ /* 0x000fea0003800000 */
[----:B------:R-:W0:Y:S01]  /*06a0*/  LDC.64 R8, c[0x0][0x380] ;  /* 0x0000e000ff087b82 */ /* 0x000e220000000a00 */
[----:B------:R-:W-:Y:S01]  /*06b0*/  IMAD R11, R5, UR6, R0 ;  /* 0x00000006050b7c24 */ /* 0x000fe2000f8e0200 */
[----:B------:R-:W-:-:S07]  /*06c0*/  IADD3 R0, PT, PT, -R4, RZ, RZ ;  /* 0x000000ff04007210 */ /* 0x000fce0007ffe1ff */
.L_x_351:
[----:B0-----:R-:W-:-:S06]  /*06d0*/  IMAD.WIDE R6, R11, 0x4, R8 ;  /* 0x000000040b067825 */ /* 0x001fcc00078e0208 */
[----:B------:R-:W2:Y:S01]  /*06e0*/  LDG.E R6, desc[UR12][R6.64] ;  /* 0x0000000c06067981 */ /* 0x000ea2000c1e1900 */
[----:B------:R-:W-:Y:S02]  /*06f0*/  IADD3 R0, PT, PT, R0, 0x1, RZ ;  /* 0x0000000100007810 */ /* 0x000fe40007ffe0ff */
[----:B------:R-:W-:Y:S02]  /*0700*/  IADD3 R11, PT, PT, R11, 0x20, RZ ;  /* 0x000000200b0b7810 */ /* 0x000fe40007ffe0ff */
[----:B------:R-:W-:Y:S02]  /*0710*/  ISETP.NE.AND P0, PT, R0, RZ, PT ;  /* 0x000000ff0000720c */ /* 0x000fe40003f05270 */
[----:B--2---:R-:W-:-:S11]  /*0720*/  FMNMX R3, R6, R3, !PT ;  /* 0x0000000306037209 */ /* 0x004fd60007800000 */
[----:B------:R-:W-:Y:S05]  /*0730*/  @P0 BRA `(.L_x_351) ;  /* 0xfffffffc00e40947 */ /* 0x000fea000383ffff */
.L_x_343:
[----:B------:R-:W-:Y:S05]  /*0740*/  BSYNC.RECONVERGENT B0 ;  /* 0x0000000000007941 */ /* 0x000fea0003800200 */
.L_x_342:
[----:B------:R-:W0:Y:S01]  /*0750*/  SHFL.DOWN PT, R0, R3, 0x10, 0x1f ;  /* 0x0a001f0003007f89 */ /* 0x000e2200000e0000 */
[----:B------:R-:W-:Y:S08]  /*0760*/  BAR.SYNC.DEFER_BLOCKING 0x0 ;  /* 0x0000000000007b1d */ /* 0x000ff00000010000 */
[----:B------:R-:W-:Y:S01]  /*0770*/  BAR.SYNC.DEFER_BLOCKING 0x0 ;  /* 0x0000000000007b1d */ /* 0x000fe20000010000 */
[----:B0-----:R-:W-:Y:S01]  /*0780*/  FMNMX R0, R0, R3, !PT ;  /* 0x0000000300007209 */ /* 0x001fe20007800000 */
[----:B------:R-:W-:-:S06]  /*0790*/  HFMA2 R16, -RZ, RZ, 0, 0 ;  /* 0x00000000ff107431 */ /* 0x000fcc00000001ff */
[----:B------:R-:W-:Y:S01]  /*07a0*/  BAR.SYNC.DEFER_BLOCKING 0x0 ;  /* 0x0000000000007b1d */ /* 0x000fe20000010000 */
[----:B------:R-:W-:-:S05]  /*07b0*/  ISETP.GE.AND P0, PT, R2, UR6, PT ;  /* 0x0000000602007c0c */ /* 0x000fca000bf06270 */
[----:B------:R-:W-:Y:S01]  /*07c0*/  BSSY.RECONVERGENT B0, `(.L_x_352) ;  /* 0x00000da000007945 */ /* 0x000fe20003800200 */
[----:B------:R-:W0:Y:S02]  /*07d0*/  SHFL.DOWN PT, R7, R0, 0x8, 0x1f ;  /* 0x09001f0000077f89 */ /* 0x000e2400000e0000 */
[----:B0-----:R-:W-:-:S05]  /*07e0*/  FMNMX R7, R0, R7, !PT ;  /* 0x0000000700077209 */ /* 0x001fca0007800000 */
[----:B------:R-:W0:Y:S02]  /*07f0*/  SHFL.DOWN PT, R4, R7, 0x4, 0x1f ;  /* 0x08801f0007047f89 */ /* 0x000e2400000e0000 */
[----:B0-----:R-:W-:-:S05]  /*0800*/  FMNMX R6, R7, R4, !PT ;  /* 0x0000000407067209 */ /* 0x001fca0007800000 */
[----:B------:R-:W0:Y:S02]  /*0810*/  SHFL.DOWN PT, R9, R6, 0x2, 0x1f ;  /* 0x08401f0006097f89 */ /* 0x000e2400000e0000 */
[----:B0-----:R-:W-:-:S05]  /*0820*/  FMNMX R9, R6, R9, !PT ;  /* 0x0000000906097209 */ /* 0x001fca0007800000 */
[----:B------:R-:W0:Y:S02]  /*0830*/  SHFL.DOWN PT, R4, R9, 0x1, 0x1f ;  /* 0x08201f0009047f89 */ /* 0x000e2400000e0000 */
[----:B0-----:R-:W-:-:S06]  /*0840*/  FMNMX R4, R9, R4, !PT ;  /* 0x0000000409047209 */ /* 0x001fcc0007800000 */
[----:B------:R-:W0:Y:S01]  /*0850*/  SHFL.IDX PT, R4, R4, RZ, 0x1f ;  /* 0x00001fff04047589 */ /* 0x000e2200000e0000 */
[----:B------:R-:W-:Y:S05]  /*0860*/  @P0 BRA `(.L_x_353) ;  /* 0x0000000c003c0947 */ /* 0x000fea0003800000 */
[-C--:B------:R-:W-:Y:S01]  /*0870*/  LOP3.LUT R0, RZ, R2.reuse, RZ, 0x33, !PT ;  /* 0x00000002ff007212 */ /* 0x080fe200078e33ff */
[----:B------:R-:W-:Y:S01]  /*0880*/  BSSY.RECONVERGENT B1, `(.L_x_354) ;  /* 0x0000069000017945 */ /* 0x000fe20003800200 */
[----:B------:R-:W-:Y:S02]  /*0890*/  MOV R16, RZ ;  /* 0x000000ff00107202 */ /* 0x000fe40000000f00 */
[----:B------:R-:W-:Y:S02]  /*08a0*/  IADD3 R0, PT, PT, R0, UR6, RZ ;  /* 0x0000000600007c10 */ /* 0x000fe4000fffe0ff */
[----:B------:R-:W-:Y:S02]  /*08b0*/  MOV R12, R2 ;  /* 0x00000002000c7202 */ /* 0x000fe40000000f00 */
[C---:B------:R-:W-:Y:S02]  /*08c0*/  ISETP.GE.U32.AND P0, PT, R0.reuse, 0xe0, PT ;  /* 0x000000e00000780c */ /* 0x040fe40003f06070 */
[----:B------:R-:W-:-:S04]  /*08d0*/  LEA.HI R10, R0, 0x1, RZ, 0x1b ;  /* 0x00000001000a7811 */ /* 0x000fc800078fd8ff */
[----:B------:R-:W-:-:S04]  /*08e0*/  LOP3.LUT R23, R10, 0x7, RZ, 0xc0, !PT ;  /* 0x000000070a177812 */ /* 0x000fc800078ec0ff */
[----:B------:R-:W-:-:S03]  /*08f0*/  ISETP.NE.AND P1, PT, R23, RZ, PT ;  /* 0x000000ff1700720c */ /* 0x000fc60003f25270 */
[----:B------:R-:W-:Y:S10]  /*0900*/  @!P0 BRA `(.L_x_355) ;  /* 0x0000000400808947 */ /* 0x000ff40003800000 */
[----:B------:R-:W1:Y:S01]  /*0910*/  LDC.64 R6, c[0x0][0x380] ;  /* 0x0000e000ff067b82 */ /* 0x000e620000000a00 */
[----:B------:R-:W-:Y:S01]  /*0920*/  LOP3.LUT R11, R10, 0xffffff8, RZ, 0xc0, !PT ;  /* 0x0ffffff80a0b7812 */ /* 0x000fe200078ec0ff */
[----:B------:R-:W-:Y:S01]  /*0930*/  IMAD R3, R5, UR6, R2 ;  /* 0x0000000605037c24 */ /* 0x000fe2000f8e0202 */
[----:B------:R-:W-:Y:S02]  /*0940*/  MOV R16, RZ ;  /* 0x000000ff00107202 */ /* 0x000fe40000000f00 */
[----:B------:R-:W-:Y:S02]  /*0950*/  MOV R12, R2 ;  /* 0x00000002000c7202 */ /* 0x000fe40000000f00 */
[----:B------:R-:W-:Y:S02]  /*0960*/  IADD3 R11, PT, PT, -R11, RZ, RZ ;  /* 0x000000ff0b0b7210 */ /* 0x000fe40007ffe1ff */
[----:B-1----:R-:W-:-:S04]  /*0970*/  IADD3 R6, P0, PT, R6, 0x200, RZ ;  /* 0x0000020006067810 */ /* 0x002fc80007f1e0ff */
[----:B------:R-:W-:-:S09]  /*0980*/  IADD3.X R7, PT, PT, RZ, R7, RZ, P0, !PT ;  /* 0x00000007ff077210 */ /* 0x000fd200007fe4ff */
.L_x_356:
[----:B------:R-:W-:-:S05]  /*0990*/  IMAD.WIDE R8, R3, 0x4, R6 ;  /* 0x0000000403087825 */ /* 0x000fca00078e0206 */
[----:B------:R-:W0:Y:S04]  /*09a0*/  LDG.E R29, desc[UR12][R8.64+-0x200] ;  /* 0xfffe000c081d7981 */ /* 0x000e28000c1e1900 */
[----:B------:R-:W2:Y:S04]  /*09b0*/  LDG.E R22, desc[UR12][R8.64+-0x180] ;  /* 0xfffe800c08167981 */ /* 0x000ea8000c1e1900 */
[----:B------:R-:W3:Y:S04]  /*09c0*/  LDG.E R27, desc[UR12][R8.64+-0x100] ;  /* 0xffff000c081b7981 */ /* 0x000ee8000c1e1900 */
[----:B------:R-:W4:Y:S04]  /*09d0*/  LDG.E R25, desc[UR12][R8.64+-0x80] ;  /* 0xffff800c08197981 */ /* 0x000f28000c1e1900 */
[----:B------:R-:W5:Y:S04]  /*09e0*/  LDG.E R21, desc[UR12][R8.64] ;  /* 0x0000000c08157981 */ /* 0x000f68000c1e1900 */
[----:B------:R-:W4:Y:S04]  /*09f0*/  LDG.E R19, desc[UR12][R8.64+0x80] ;  /* 0x0000800c08137981 */ /* 0x000f28000c1e1900 */
[----:B------:R-:W4:Y:S04]  /*0a00*/  LDG.E R13, desc[UR12][R8.64+0x100] ;  /* 0x0001000c080d7981 */ /* 0x000f28000c1e1900 */
[----:B------:R1:W4:Y:S01]  /*0a10*/  LDG.E R17, desc[UR12][R8.64+0x180] ;  /* 0x0001800c08117981 */ /* 0x000322000c1e1900 */
[----:B------:R-:W-:-:S02]  /*0a20*/  HFMA2 R15, -RZ, RZ, 0.96630859375, -0.0022525787353515625 ;  /* 0x3bbb989dff0f7431 */ /* 0x000fc400000001ff */
[----:B------:R-:W-:Y:S01]  /*0a30*/  IMAD.MOV.U32 R14, RZ, RZ, 0x437c0000 ;  /* 0x437c0000ff0e7424 */ /* 0x000fe200078e00ff */
[----:B------:R-:W-:Y:S02]  /*0a40*/  IADD3 R11, PT, PT, R11, 0x8, RZ ;  /* 0x000000080b0b7810 */ /* 0x000fe40007ffe0ff */
[----:B------:R-:W-:Y:S02]  /*0a50*/  IADD3 R12, PT, PT, R12, 0x100, RZ ;  /* 0x000001000c0c7810 */ /* 0x000fe40007ffe0ff */
[----:B------:R-:W-:Y:S02]  /*0a60*/  ISETP.NE.AND P0, PT, R11, RZ, PT ;  /* 0x000000ff0b00720c */ /* 0x000fe40003f05270 */
        /* <DEDUP_REMOVED lines=8> */
[----:B-1----:R-:W-:Y:S01]  /*0af0*/  SHF.L.U32 R8, R20, 0x17, RZ ;  /* 0x0000001714087819 */ /* 0x002fe200000006ff */
[----:B---3--:R-:W-:Y:S01]  /*0b00*/  FADD R20, -R4, R27 ;  /* 0x0000001b04147221 */ /* 0x008fe20000000100 */
[----:B------:R-:W-:Y:S01]  /*0b10*/  FFMA R29, R24, 1.4426950216293334961, -R29 ;  /* 0x3fb8aa3b181d7823 */ /* 0x000fe2000000081d */
[----:B------:R-:W-:Y:S02]  /*0b20*/  FADD R9, R18, -12583039 ;  /* 0xcb40007f12097421 */ /* 0x000fe40000000000 */
[----:B------:R-:W-:Y:S01]  /*0b30*/  FFMA.SAT R27, R20, R15, 0.5 ;  /* 0x3f000000141b7423 */ /* 0x000fe2000000200f */
[----:B------:R-:W-:Y:S01]  /*0b40*/  FFMA R29, R24, 1.925963033500011079e-08, R29 ;  /* 0x32a57060181d7823 */ /* 0x000fe2000000001d */
[----:B------:R-:W-:Y:S01]  /*0b50*/  FFMA R9, R22, 1.4426950216293334961, -R9 ;  /* 0x3fb8aa3b16097823 */ /* 0x000fe20000000809 */
[C---:B-----5:R-:W-:Y:S01]  /*0b60*/  FADD R24, -R4.reuse, R21 ;  /* 0x0000001504187221 */ /* 0x060fe20000000100 */
[----:B----4-:R-:W-:-:S02]  /*0b70*/  FADD R26, -R4, R13 ;  /* 0x0000000d041a7221 */ /* 0x010fc40000000100 */
[----:B------:R-:W-:Y:S01]  /*0b80*/  FFMA R9, R22, 1.925963033500011079e-08, R9 ;  /* 0x32a5706016097823 */ /* 0x000fe20000000009 */
[----:B------:R-:W0:Y:S01]  /*0b90*/  MUFU.EX2 R29, R29 ;  /* 0x0000001d001d7308 */ /* 0x000e220000000800 */
[----:B------:R-:W-:Y:S01]  /*0ba0*/  FADD R22, -R4, R25 ;  /* 0x0000001904167221 */ /* 0x000fe20000000100 */
[----:B------:R-:W-:Y:S01]  /*0bb0*/  SHF.L.U32 R25, R18, 0x17, RZ ;  /* 0x0000001712197819 */ /* 0x000fe200000006ff */
[----:B------:R-:W-:-:S04]  /*0bc0*/  FFMA.SAT R13, R26, R15, 0.5 ;  /* 0x3f0000001a0d7423 */ /* 0x000fc8000000200f */
[-C--:B------:R-:W-:Y:S01]  /*0bd0*/  FFMA.RM R13, R13, R14.reuse, 12582913 ;  /* 0x4b4000010d0d7423 */ /* 0x080fe2000000400e */
[----:B------:R-:W1:Y:S01]  /*0be0*/  MUFU.EX2 R9, R9 ;  /* 0x0000000900097308 */ /* 0x000e620000000800 */
[----:B0-----:R-:W-:Y:S01]  /*0bf0*/  FFMA R16, R8, R29, R16 ;  /* 0x0000001d08107223 */ /* 0x001fe20000000010 */
[-C--:B------:R-:W-:Y:S01]  /*0c00*/  FFMA.RM R8, R27, R14.reuse, 12582913 ;  /* 0x4b4000011b087423 */ /* 0x080fe2000000400e */
[----:B------:R-:W-:Y:S02]  /*0c10*/  FFMA.SAT R27, R22, R15, 0.5 ;  /* 0x3f000000161b7423 */ /* 0x000fe4000000200f */
[----:B-1----:R-:W-:Y:S01]  /*0c20*/  FFMA R16, R25, R9, R16 ;  /* 0x0000000919107223 */ /* 0x002fe20000000010 */
[----:B------:R-:W-:Y:S01]  /*0c30*/  FADD R25, R8, -12583039 ;  /* 0xcb40007f08197421 */ /* 0x000fe20000000000 */
[-C--:B------:R-:W-:Y:S01]  /*0c40*/  FFMA.RM R9, R27, R14.reuse, 12582913 ;  /* 0x4b4000011b097423 */ /* 0x080fe2000000400e */
[-C--:B------:R-:W-:Y:S02]  /*0c50*/  FFMA.SAT R27, R24, R15.reuse, 0.5 ;  /* 0x3f000000181b7423 */ /* 0x080fe4000000200f */
[C---:B------:R-:W-:Y:S01]  /*0c60*/  FFMA R21, R20.reuse, 1.4426950216293334961, -R25 ;  /* 0x3fb8aa3b14157823 */ /* 0x040fe20000000819 */
[----:B------:R-:W-:Y:S01]  /*0c70*/  FADD R25, R9, -12583039 ;  /* 0xcb40007f09197421 */ /* 0x000fe20000000000 */
[-C--:B------:R-:W-:Y:S01]  /*0c80*/  FFMA.RM R18, R27, R14.reuse, 12582913 ;  /* 0x4b4000011b127423 */ /* 0x080fe2000000400e */
[----:B------:R-:W-:Y:S01]  /*0c90*/  SHF.L.U32 R9, R9, 0x17, RZ ;  /* 0x0000001709097819 */ /* 0x000fe200000006ff */
[----:B------:R-:W-:Y:S01]  /*0ca0*/  FFMA R21, R20, 1.925963033500011079e-08, R21 ;  /* 0x32a5706014157823 */ /* 0x000fe20000000015 */
[----:B------:R-:W-:Y:S01]  /*0cb0*/  FADD R20, -R4, R19 ;  /* 0x0000001304147221 */ /* 0x000fe20000000100 */
[----:B------:R-:W-:Y:S01]  /*0cc0*/  FADD R19, R18, -12583039 ;  /* 0xcb40007f12137421 */ /* 0x000fe20000000000 */
[----:B------:R-:W-:Y:S01]  /*0cd0*/  FFMA R25, R22, 1.4426950216293334961, -R25 ;  /* 0x3fb8aa3b16197823 */ /* 0x000fe20000000819 */
[----:B------:R-:W-:Y:S01]  /*0ce0*/  SHF.L.U32 R18, R18, 0x17, RZ ;  /* 0x0000001712127819 */ /* 0x000fe200000006ff */
[----:B------:R-:W-:Y:S01]  /*0cf0*/  FFMA.SAT R29, R20, R15, 0.5 ;  /* 0x3f000000141d7423 */ /* 0x000fe2000000200f */
[----:B------:R-:W-:Y:S01]  /*0d00*/  FFMA R27, R24, 1.4426950216293334961, -R19 ;  /* 0x3fb8aa3b181b7823 */ /* 0x000fe20000000813 */
[----:B------:R-:W-:Y:S01]  /*0d10*/  FFMA R25, R22, 1.925963033500011079e-08, R25 ;  /* 0x32a5706016197823 */ /* 0x000fe20000000019 */
[----:B------:R-:W0:Y:S01]  /*0d20*/  MUFU.EX2 R21, R21 ;  /* 0x0000001500157308 */ /* 0x000e220000000800 */
[----:B------:R-:W-:Y:S01]  /*0d30*/  FFMA.RM R19, R29, R14, 12582913 ;  /* 0x4b4000011d137423 */ /* 0x000fe2000000400e */
[----:B------:R-:W-:Y:S01]  /*0d40*/  FFMA R22, R24, 1.925963033500011079e-08, R27 ;  /* 0x32a5706018167823 */ /* 0x000fe2000000001b */
[----:B------:R-:W-:-:S02]  /*0d50*/  FADD R24, -R4, R17 ;  /* 0x0000001104187221 */ /* 0x000fc40000000100 */
[----:B------:R-:W-:Y:S02]  /*0d60*/  FADD R27, R19, -12583039 ;  /* 0xcb40007f131b7421 */ /* 0x000fe40000000000 */
[----:B------:R-:W-:Y:S01]  /*0d70*/  FFMA.SAT R17, R24, R15, 0.5 ;  /* 0x3f00000018117423 */ /* 0x000fe2000000200f */
[----:B------:R-:W-:Y:S01]  /*0d80*/  MUFU.EX2 R22, R22 ;  /* 0x0000001600167308 */ /* 0x000fe20000000800 */
[C---:B------:R-:W-:Y:S02]  /*0d90*/  FFMA R27, R20.reuse, 1.4426950216293334961, -R27 ;  /* 0x3fb8aa3b141b7823 */ /* 0x040fe4000000081b */
[----:B------:R-:W-:Y:S01]  /*0da0*/  FFMA.RM R14, R17, R14, 12582913 ;  /* 0x4b400001110e7423 */ /* 0x000fe2000000400e */
[----:B------:R-:W-:Y:S01]  /*0db0*/  FADD R17, R13, -12583039 ;  /* 0xcb40007f0d117421 */ /* 0x000fe20000000000 */
[----:B------:R-:W-:-:S03]  /*0dc0*/  FFMA R20, R20, 1.925963033500011079e-08, R27 ;  /* 0x32a5706014147823 */ /* 0x000fc6000000001b */
[C---:B------:R-:W-:Y:S01]  /*0dd0*/  FFMA R17, R26.reuse, 1.4426950216293334961, -R17 ;  /* 0x3fb8aa3b1a117823 */ /* 0x040fe20000000811 */
[----:B------:R-:W1:Y:S03]  /*0de0*/  MUFU.EX2 R15, R25 ;  /* 0x00000019000f7308 */ /* 0x000e660000000800 */
[----:B------:R-:W-:Y:S01]  /*0df0*/  FFMA R26, R26, 1.925963033500011079e-08, R17 ;  /* 0x32a570601a1a7823 */ /* 0x000fe20000000011 */
[----:B------:R-:W-:-:S04]  /*0e00*/  FADD R17, R14, -12583039 ;  /* 0xcb40007f0e117421 */ /* 0x000fc80000000000 */
[----:B------:R-:W-:Y:S01]  /*0e10*/  FFMA R27, R24, 1.4426950216293334961, -R17 ;  /* 0x3fb8aa3b181b7823 */ /* 0x000fe20000000811 */
[----:B------:R-:W2:Y:S01]  /*0e20*/  MUFU.EX2 R20, R20 ;  /* 0x0000001400147308 */ /* 0x000ea20000000800 */
[----:B------:R-:W-:Y:S02]  /*0e30*/  SHF.L.U32 R17, R8, 0x17, RZ ;  /* 0x0000001708117819 */ /* 0x000fe400000006ff */
[----:B------:R-:W-:-:S03]  /*0e40*/  FFMA R27, R24, 1.925963033500011079e-08, R27 ;  /* 0x32a57060181b7823 */ /* 0x000fc6000000001b */
[----:B0-----:R-:W-:Y:S02]  /*0e50*/  FFMA R16, R17, R21, R16 ;  /* 0x0000001511107223 */ /* 0x001fe40000000010 */
[----:B------:R-:W0:Y:S02]  /*0e60*/  MUFU.EX2 R8, R26 ;  /* 0x0000001a00087308 */ /* 0x000e240000000800 */
[----:B-1----:R-:W-:Y:S01]  /*0e70*/  FFMA R9, R9, R15, R16 ;  /* 0x0000000f09097223 */ /* 0x002fe20000000010 */
[----:B------:R-:W-:-:S03]  /*0e80*/  SHF.L.U32 R16, R19, 0x17, RZ ;  /* 0x0000001713107819 */ /* 0x000fc600000006ff */
[----:B------:R-:W-:Y:S01]  /*0e90*/  FFMA R9, R18, R22, R9 ;  /* 0x0000001612097223 */ /* 0x000fe20000000009 */
[----:B------:R-:W-:Y:S01]  /*0ea0*/  SHF.L.U32 R18, R13, 0x17, RZ ;  /* 0x000000170d127819 */ /* 0x000fe200000006ff */
[----:B------:R-:W1:Y:S01]  /*0eb0*/  MUFU.EX2 R27, R27 ;  /* 0x0000001b001b7308 */ /* 0x000e620000000800 */
[----:B------:R-:W-:Y:S01]  /*0ec0*/  SHF.L.U32 R13, R14, 0x17, RZ ;  /* 0x000000170e0d7819 */ /* 0x000fe200000006ff */
[----:B--2---:R-:W-:-:S04]  /*0ed0*/  FFMA R9, R16, R20, R9 ;  /* 0x0000001410097223 */ /* 0x004fc80000000009 */
[----:B0-----:R-:W-:-:S04]  /*0ee0*/  FFMA R8, R18, R8, R9 ;  /* 0x0000000812087223 */ /* 0x001fc80000000009 */
[----:B-1----:R-:W-:Y:S01]  /*0ef0*/  FFMA R16, R13, R27, R8 ;  /* 0x0000001b0d107223 */ /* 0x002fe20000000008 */
[----:B------:R-:W-:Y:S06]  /*0f00*/  @P0 BRA `(.L_x_356) ;  /* 0xfffffff800a00947 */ /* 0x000fec000383ffff */
.L_x_355:
[----:B------:R-:W-:Y:S05]  /*0f10*/  BSYNC.RECONVERGENT B1 ;  /* 0x0000000000017941 */ /* 0x000fea0003800200 */
.L_x_354:
[----:B------:R-:W-:Y:S05]  /*0f20*/  @!P1 BRA `(.L_x_353) ;  /* 0x00000004008c9947 */ /* 0x000fea0003800000 */
[----:B------:R-:W-:Y:S01]  /*0f30*/  ISETP.GE.U32.AND P0, PT, R23, 0x4, PT ;  /* 0x000000041700780c */ /* 0x000fe20003f06070 */
[----:B------:R-:W-:Y:S01]  /*0f40*/  BSSY.RECONVERGENT B1, `(.L_x_357) ;  /* 0x0000031000017945 */ /* 0x000fe20003800200 */
[----:B------:R-:W-:-:S11]  /*0f50*/  LOP3.LUT P1, R10, R10, 0x3, RZ, 0xc0, !PT ;  /* 0x000000030a0a7812 */ /* 0x000fd6000782c0ff */
[----:B------:R-:W-:Y:S05]  /*0f60*/  @!P0 BRA `(.L_x_358) ;  /* 0x0000000000b88947 */ /* 0x000fea0003800000 */
[----:B------:R-:W1:Y:S01]  /*0f70*/  LDC.64 R14, c[0x0][0x380] ;  /* 0x0000e000ff0e7b82 */ /* 0x000e620000000a00 */
[----:B------:R-:W-:-:S04]  /*0f80*/  IMAD R3, R5, UR6, R12 ;  /* 0x0000000605037c24 */ /* 0x000fc8000f8e020c */
[----:B-1----:R-:W-:-:S05]  /*0f90*/  IMAD.WIDE R14, R3, 0x4, R14 ;  /* 0x00000004030e7825 */ /* 0x002fca00078e020e */
[----:B------:R-:W0:Y:S04]  /*0fa0*/  LDG.E R3, desc[UR12][R14.64] ;  /* 0x0000000c0e037981 */ /* 0x000e28000c1e1900 */
[----:B------:R-:W2:Y:S04]  /*0fb0*/  LDG.E R11, desc[UR12][R14.64+0x80] ;  /* 0x0000800c0e0b7981 */ /* 0x000ea8000c1e1900 */
[----:B------:R-:W3:Y:S04]  /*0fc0*/  LDG.E R13, desc[UR12][R14.64+0x100] ;  /* 0x0001000c0e0d7981 */ /* 0x000ee8000c1e1900 */
[----:B------:R-:W4:Y:S01]  /*0fd0*/  LDG.E R19, desc[UR12][R14.64+0x180] ;  /* 0x0001800c0e137981 */ /* 0x000f22000c1e1900 */
[----:B------:R-:W-:Y:S01]  /*0fe0*/  HFMA2 R7, -RZ, RZ, 3.7421875, 0 ;  /* 0x437c0000ff077431 */ /* 0x000fe200000001ff */
[----:B------:R-:W-:-:S02]  /*0ff0*/  MOV R22, 0x3bbb989d ;  /* 0x3bbb989d00167802 */ /* 0x000fc40000000f00 */
[----:B------:R-:W-:Y:S01]  /*1000*/  IADD3 R12, PT, PT, R12, 0x80, RZ ;  /* 0x000000800c0c7810 */ /* 0x000fe20007ffe0ff */
[----:B0-----:R-:W-:-:S04]  /*1010*/  FADD R9, -R4, R3 ;  /* 0x0000000304097221 */ /* 0x001fc80000000100 */
[----:B------:R-:W-:Y:S01]  /*1020*/  FFMA.SAT R6, R9, R22, 0.5 ;  /* 0x3f00000009067423 */ /* 0x000fe20000002016 */
[----:B--2---:R-:W-:-:S03]  /*1030*/  FADD R17, -R4, R11 ;  /* 0x0000000b04117221 */ /* 0x004fc60000000100 */
[-C--:B------:R-:W-:Y:S01]  /*1040*/  FFMA.RM R3, R6, R7.reuse, 12582913 ;  /* 0x4b40000106037423 */ /* 0x080fe20000004007 */
[-C--:B------:R-:W-:Y:S01]  /*1050*/  FFMA.SAT R6, R17, R22.reuse, 0.5 ;  /* 0x3f00000011067423 */ /* 0x080fe20000002016 */
[----:B---3--:R-:W-:Y:S02]  /*1060*/  FADD R8, -R4, R13 ;  /* 0x0000000d04087221 */ /* 0x008fe40000000100 */
[----:B------:R-:W-:Y:S01]  /*1070*/  FADD R18, R3, -12583039 ;  /* 0xcb40007f03127421 */ /* 0x000fe20000000000 */
[----:B------:R-:W-:Y:S01]  /*1080*/  FFMA.RM R6, R6, R7, 12582913 ;  /* 0x4b40000106067423 */ /* 0x000fe20000004007 */
[----:B------:R-:W-:Y:S01]  /*1090*/  FFMA.SAT R20, R8, R22, 0.5 ;  /* 0x3f00000008147423 */ /* 0x000fe20000002016 */
[----:B----4-:R-:W-:Y:S01]  /*10a0*/  FADD R13, -R4, R19 ;  /* 0x00000013040d7221 */ /* 0x010fe20000000100 */
[----:B------:R-:W-:Y:S01]  /*10b0*/  FFMA R18, R9, 1.4426950216293334961, -R18 ;  /* 0x3fb8aa3b09127823 */ /* 0x000fe20000000812 */
[----:B------:R-:W-:Y:S01]  /*10c0*/  FADD R14, R6, -12583039 ;  /* 0xcb40007f060e7421 */ /* 0x000fe20000000000 */
[----:B------:R-:W-:-:S02]  /*10d0*/  SHF.L.U32 R3, R3, 0x17, RZ ;  /* 0x0000001703037819 */ /* 0x000fc400000006ff */
[----:B------:R-:W-:Y:S01]  /*10e0*/  FFMA R11, R9, 1.925963033500011079e-08, R18 ;  /* 0x32a57060090b7823 */ /* 0x000fe20000000012 */
[-C--:B------:R-:W-:Y:S01]  /*10f0*/  FFMA.RM R9, R20, R7.reuse, 12582913 ;  /* 0x4b40000114097423 */ /* 0x080fe20000004007 */
[----:B------:R-:W-:Y:S01]  /*1100*/  FFMA.SAT R18, R13, R22, 0.5 ;  /* 0x3f0000000d127423 */ /* 0x000fe20000002016 */
[----:B------:R-:W-:Y:S01]  /*1110*/  FFMA R14, R17, 1.4426950216293334961, -R14 ;  /* 0x3fb8aa3b110e7823 */ /* 0x000fe2000000080e */
[----:B------:R-:W-:Y:S01]  /*1120*/  SHF.L.U32 R6, R6, 0x17, RZ ;  /* 0x0000001706067819 */ /* 0x000fe200000006ff */
[----:B------:R-:W-:Y:S01]  /*1130*/  FADD R15, R9, -12583039 ;  /* 0xcb40007f090f7421 */ /* 0x000fe20000000000 */
[----:B------:R-:W-:Y:S01]  /*1140*/  FFMA.RM R18, R18, R7, 12582913 ;  /* 0x4b40000112127423 */ /* 0x000fe20000004007 */
[----:B------:R-:W-:Y:S01]  /*1150*/  FFMA R14, R17, 1.925963033500011079e-08, R14 ;  /* 0x32a57060110e7823 */ /* 0x000fe2000000000e */
[----:B------:R-:W0:Y:S01]  /*1160*/  MUFU.EX2 R11, R11 ;  /* 0x0000000b000b7308 */ /* 0x000e220000000800 */
[----:B------:R-:W-:Y:S01]  /*1170*/  FFMA R15, R8, 1.4426950216293334961, -R15 ;  /* 0x3fb8aa3b080f7823 */ /* 0x000fe2000000080f */
[----:B------:R-:W-:-:S03]  /*1180*/  FADD R20, R18, -12583039 ;  /* 0xcb40007f12147421 */ /* 0x000fc60000000000 */
[----:B------:R-:W-:Y:S01]  /*1190*/  FFMA R15, R8, 1.925963033500011079e-08, R15 ;  /* 0x32a57060080f7823 */ /* 0x000fe2000000000f */
[----:B------:R-:W-:Y:S01]  /*11a0*/  FFMA R20, R13, 1.4426950216293334961, -R20 ;  /* 0x3fb8aa3b0d147823 */ /* 0x000fe20000000814 */
[----:B------:R-:W-:Y:S01]  /*11b0*/  SHF.L.U32 R8, R9, 0x17, RZ ;  /* 0x0000001709087819 */ /* 0x000fe200000006ff */
[----:B------:R-:W1:Y:S02]  /*11c0*/  MUFU.EX2 R14, R14 ;  /* 0x0000000e000e7308 */ /* 0x000e640000000800 */
[----:B------:R-:W-:-:S06]  /*11d0*/  FFMA R20, R13, 1.925963033500011079e-08, R20 ;  /* 0x32a570600d147823 */ /* 0x000fcc0000000014 */
[----:B------:R-:W2:Y:S01]  /*11e0*/  MUFU.EX2 R15, R15 ;  /* 0x0000000f000f7308 */ /* 0x000ea20000000800 */
[----:B0-----:R-:W-:Y:S01]  /*11f0*/  FFMA R3, R3, R11, R16 ;  /* 0x0000000b03037223 */ /* 0x001fe20000000010 */
[----:B------:R-:W-:-:S06]  /*1200*/  SHF.L.U32 R16, R18, 0x17, RZ ;  /* 0x0000001712107819 */ /* 0x000fcc00000006ff */
[----:B------:R-:W0:Y:S01]  /*1210*/  MUFU.EX2 R20, R20 ;  /* 0x0000001400147308 */ /* 0x000e220000000800 */
[----:B-1----:R-:W-:-:S04]  /*1220*/  FFMA R3, R6, R14, R3 ;  /* 0x0000000e06037223 */ /* 0x002fc80000000003 */
[----:B--2---:R-:W-:-:S04]  /*1230*/  FFMA R3, R8, R15, R3 ;  /* 0x0000000f08037223 */ /* 0x004fc80000000003 */
[----:B0-----:R-:W-:-:S07]  /*1240*/  FFMA R16, R16, R20, R3 ;  /* 0x0000001410107223 */ /* 0x001fce0000000003 */
.L_x_358:
[----:B------:R-:W-:Y:S05]  /*1250*/  BSYNC.RECONVERGENT B1 ;  /* 0x0000000000017941 */ /* 0x000fea0003800200 */
.L_x_357:
[----:B------:R-:W-:Y:S05]  /*1260*/  @!P1 BRA `(.L_x_353) ;  /* 0x0000000000bc9947 */ /* 0x000fea0003800000 */
[----:B------:R-:W-:Y:S01]  /*1270*/  ISETP.NE.AND P1, PT, R10, 0x1, PT ;  /* 0x000000010a00780c */ /* 0x000fe20003f25270 */
[----:B------:R-:W-:Y:S01]  /*1280*/  BSSY.RECONVERGENT B1, `(.L_x_359) ;  /* 0x000001d000017945 */ /* 0x000fe20003800200 */
[----:B------:R-:W-:-:S11]  /*1290*/  LOP3.LUT P0, RZ, R0, 0x20, RZ, 0xc0, !PT ;  /* 0x0000002000ff7812 */ /* 0x000fd6000780c0ff */
[----:B------:R-:W-:Y:S05]  /*12a0*/  @!P1 BRA `(.L_x_360) ;  /* 0x0000000000689947 */ /* 0x000fea0003800000 */
[----:B------:R-:W1:Y:S01]  /*12b0*/  LDC.64 R6, c[0x0][0x380] ;  /* 0x0000e000ff067b82 */ /* 0x000e620000000a00 */
[----:B------:R-:W-:-:S04]  /*12c0*/  IMAD R3, R5, UR6, R12 ;  /* 0x0000000605037c24 */ /* 0x000fc8000f8e020c */
[----:B-1----:R-:W-:-:S05]  /*12d0*/  IMAD.WIDE R6, R3, 0x4, R6 ;  /* 0x0000000403067825 */ /* 0x002fca00078e0206 */
[----:B------:R-:W0:Y:S04]  /*12e0*/  LDG.E R3, desc[UR12][R6.64] ;  /* 0x0000000c06037981 */ /* 0x000e28000c1e1900 */
[----:B------:R-:W2:Y:S01]  /*12f0*/  LDG.E R11, desc[UR12][R6.64+0x80] ;  /* 0x0000800c060b7981 */ /* 0x000ea2000c1e1900 */
[----:B------:R-:W-:Y:S01]  /*1300*/  IMAD.MOV.U32 R0, RZ, RZ, 0x3bbb989d ;  /* 0x3bbb989dff007424 */ /* 0x000fe200078e00ff */
        /* <DEDUP_REMOVED lines=8> */
[----:B------:R-:W-:-:S03]  /*1390*/  FFMA.RM R10, R10, R9, 12582913 ;  /* 0x4b4000010a0a7423 */ /* 0x000fc60000004009 */
[C---:B------:R-:W-:Y:S01]  /*13a0*/  FFMA R0, R3.reuse, 1.4426950216293334961, -R0 ;  /* 0x3fb8aa3b03007823 */ /* 0x040fe20000000800 */
[C---:B------:R-:W-:Y:S01]  /*13b0*/  FADD R6, R10.reuse, -12583039 ;  /* 0xcb40007f0a067421 */ /* 0x040fe20000000000 */
[----:B------:R-:W-:Y:S02]  /*13c0*/  SHF.L.U32 R10, R10, 0x17, RZ ;  /* 0x000000170a0a7819 */ /* 0x000fe400000006ff */
[----:B------:R-:W-:Y:S01]  /*13d0*/  FFMA R0, R3, 1.925963033500011079e-08, R0 ;  /* 0x32a5706003007823 */ /* 0x000fe20000000000 */
[----:B------:R-:W-:Y:S01]  /*13e0*/  FFMA R6, R11, 1.4426950216293334961, -R6 ;  /* 0x3fb8aa3b0b067823 */ /* 0x000fe20000000806 */
[----:B------:R-:W-:-:S03]  /*13f0*/  SHF.L.U32 R3, R8, 0x17, RZ ;  /* 0x0000001708037819 */ /* 0x000fc600000006ff */
[----:B------:R-:W-:Y:S01]  /*1400*/  FFMA R6, R11, 1.925963033500011079e-08, R6 ;  /* 0x32a570600b067823 */ /* 0x000fe20000000006 */
[----:B------:R-:W0:Y:S08]  /*1410*/  MUFU.EX2 R0, R0 ;  /* 0x0000000000007308 */ /* 0x000e300000000800 */
[----:B------:R-:W1:Y:S01]  /*1420*/  MUFU.EX2 R6, R6 ;  /* 0x0000000600067308 */ /* 0x000e620000000800 */
[----:B0-----:R-:W-:-:S04]  /*1430*/  FFMA R3, R3, R0, R16 ;  /* 0x0000000003037223 */ /* 0x001fc80000000010 */
[----:B-1----:R-:W-:-:S07]  /*1440*/  FFMA R16, R10, R6, R3 ;  /* 0x000000060a107223 */ /* 0x002fce0000000003 */
.L_x_360:
[----:B------:R-:W-:Y:S05]  /*1450*/  BSYNC.RECONVERGENT B1 ;  /* 0x0000000000017941 */ /* 0x000fea0003800200 */
.L_x_359:
[----:B------:R-:W-:Y:S05]  /*1460*/  @P0 BRA `(.L_x_353) ;  /* 0x00000000003c0947 */ /* 0x000fea0003800000 */
[----:B------:R-:W1:Y:S01]  /*1470*/  LDC.64 R6, c[0x0][0x380] ;  /* 0x0000e000ff067b82 */ /* 0x000e620000000a00 */
[----:B------:R-:W-:-:S04]  /*1480*/  IMAD R3, R5, UR6, R12 ;  /* 0x0000000605037c24 */ /* 0x000fc8000f8e020c */
[----:B-1----:R-:W-:-:S06]  /*1490*/  IMAD.WIDE R6, R3, 0x4, R6 ;  /* 0x0000000403067825 */ /* 0x002fcc00078e0206 */
[----:B------:R-:W0:Y:S01]  /*14a0*/  LDG.E R7, desc[UR12][R6.64] ;  /* 0x0000000c06077981 */ /* 0x000e22000c1e1900 */
[----:B------:R-:W-:Y:S01]  /*14b0*/  HFMA2 R3, -RZ, RZ, 0.96630859375, -0.0022525787353515625 ;  /* 0x3bbb989dff037431 */ /* 0x000fe200000001ff */
[----:B------:R-:W-:Y:S01]  /*14c0*/  MOV R8, 0x437c0000 ;  /* 0x437c000000087802 */ /* 0x000fe20000000f00 */
[----:B0-----:R-:W-:-:S04]  /*14d0*/  FADD R0, -R4, R7 ;  /* 0x0000000704007221 */ /* 0x001fc80000000100 */
        /* <DEDUP_REMOVED lines=8> */
.L_x_353:
[----:B------:R-:W-:Y:S05]  /*1560*/  BSYNC.RECONVERGENT B0 ;  /* 0x0000000000007941 */ /* 0x000fea0003800200 */
.L_x_352:
[----:B------:R-:W1:Y:S01]  /*1570*/  SHFL.DOWN PT, R3, R16, 0x10, 0x1f ;  /* 0x0a001f0010037f89 */ /* 0x000e6200000e0000 */
[----:B------:R-:W-:Y:S08]  /*1580*/  BAR.SYNC.DEFER_BLOCKING 0x0 ;  /* 0x0000000000007b1d */ /* 0x000ff00000010000 */
[----:B------:R-:W-:Y:S01]  /*1590*/  BAR.SYNC.DEFER_BLOCKING 0x0 ;  /* 0x0000000000007b1d */ /* 0x000fe20000010000 */
[----:B-1----:R-:W-:-:S07]  /*15a0*/  FADD R3, R3, R16 ;  /* 0x0000001003037221 */ /* 0x002fce0000000000 */
[----:B------:R-:W-:Y:S01]  /*15b0*/  BAR.SYNC.DEFER_BLOCKING 0x0 ;  /* 0x0000000000007b1d */ /* 0x000fe20000010000 */
[----:B------:R-:W-:-:S05]  /*15c0*/  ISETP.GE.AND P0, PT, R2, UR6, PT ;  /* 0x0000000602007c0c */ /* 0x000fca000bf06270 */
[----:B------:R-:W1:Y:S02]  /*15d0*/  SHFL.DOWN PT, R0, R3, 0x8, 0x1f ;  /* 0x09001f0003007f89 */ /* 0x000e6400000e0000 */
[----:B-1----:R-:W-:-:S05]  /*15e0*/  FADD R0, R3, R0 ;  /* 0x0000000003007221 */ /* 0x002fca0000000000 */
[----:B------:R-:W1:Y:S02]  /*15f0*/  SHFL.DOWN PT, R7, R0, 0x4, 0x1f ;  /* 0x08801f0000077f89 */ /* 0x000e6400000e0000 */
[----:B-1----:R-:W-:-:S05]  /*1600*/  FADD R7, R0, R7 ;  /* 0x0000000700077221 */ /* 0x002fca0000000000 */
[----:B------:R-:W1:Y:S02]  /*1610*/  SHFL.DOWN PT, R6, R7, 0x2, 0x1f ;  /* 0x08401f0007067f89 */ /* 0x000e6400000e0000 */
[----:B-1----:R-:W-:-:S05]  /*1620*/  FADD R6, R7, R6 ;  /* 0x0000000607067221 */ /* 0x002fca0000000000 */
[----:B------:R-:W1:Y:S02]  /*1630*/  SHFL.DOWN PT, R9, R6, 0x1, 0x1f ;  /* 0x08201f0006097f89 */ /* 0x000e6400000e0000 */
[----:B-1----:R-:W-:-:S05]  /*1640*/  FADD R9, R6, R9 ;  /* 0x0000000906097221 */ /* 0x002fca0000000000 */
[----:B------:R1:W2:Y:S01]  /*1650*/  SHFL.IDX PT, R3, R9, RZ, 0x1f ;  /* 0x00001fff09037589 */ /* 0x0002a200000e0000 */
[----:B------:R-:W-:Y:S05]  /*1660*/  @P0 EXIT ;  /* 0x000000000000094d */ /* 0x000fea0003800000 */
[----:B------:R-:W-:Y:S01]  /*1670*/  LOP3.LUT R15, RZ, R2, RZ, 0x33, !PT ;  /* 0x00000002ff0f7212 */ /* 0x000fe200078e33ff */
[----:B------:R-:W-:Y:S03]  /*1680*/  BSSY.RECONVERGENT B0, `(.L_x_361) ;  /* 0x000002d000007945 */ /* 0x000fe60003800200 */
[----:B------:R-:W-:-:S04]  /*1690*/  IADD3 R15, PT, PT, R15, UR6, RZ ;  /* 0x000000060f0f7c10 */ /* 0x000fc8000fffe0ff */
[----:B------:R-:W-:-:S04]  /*16a0*/  LOP3.LUT R0, R15, 0x60, RZ, 0xc0, !PT ;  /* 0x000000600f007812 */ /* 0x000fc800078ec0ff */
[----:B------:R-:W-:-:S13]  /*16b0*/  ISETP.NE.AND P0, PT, R0, 0x60, PT ;  /* 0x000000600000780c */ /* 0x000fda0003f05270 */
[----:B------:R-:W-:Y:S05]  /*16c0*/  @!P0 BRA `(.L_x_362) ;  /* 0x0000000000a08947 */ /* 0x000fea0003800000 */
[----:B------:R-:W3:Y:S01]  /*16d0*/  LDC.64 R6, c[0x0][0x380] ;  /* 0x0000e000ff067b82 */ /* 0x000ee20000000a00 */
[----:B------:R-:W-:Y:S01]  /*16e0*/  LEA.HI R0, R15, 0x1, RZ, 0x1b ;  /* 0x000000010f007811 */ /* 0x000fe200078fd8ff */
[----:B------:R-:W-:-:S03]  /*16f0*/  IMAD R17, R5, UR6, R2 ;  /* 0x0000000605117c24 */ /* 0x000fc6000f8e0202 */
[C---:B------:R-:W-:Y:S02]  /*1700*/  SHF.L.U32 R11, R0.reuse, 0x5, RZ ;  /* 0x00000005000b7819 */ /* 0x040fe400000006ff */
[----:B------:R-:W-:Y:S01]  /*1710*/  LOP3.LUT R0, R0, 0x3, RZ, 0xc0, !PT ;  /* 0x0000000300007812 */ /* 0x000fe200078ec0ff */
[----:B-1----:R-:W1:Y:S01]  /*1720*/  LDC.64 R8, c[0x0][0x388] ;  /* 0x0000e200ff087b82 */ /* 0x002e620000000a00 */
[----:B------:R-:W-:Y:S02]  /*1730*/  LOP3.LUT R2, R2, 0x60, R11, 0xf8, !PT ;  /* 0x0000006002027812 */ /* 0x000fe400078ef80b */
[----:B------:R-:W-:-:S07]  /*1740*/  IADD3 R16, PT, PT, -R0, RZ, RZ ;  /* 0x000000ff00107210 */ /* 0x000fce0007ffe1ff */
.L_x_365:
[----:B---34-:R-:W-:-:S06]  /*1750*/  IMAD.WIDE R10, R17, 0x4, R6 ;  /* 0x00000004110a7825 */ /* 0x018fcc00078e0206 */
[----:B------:R-:W0:Y:S01]  /*1760*/  LDG.E R11, desc[UR12][R10.64] ;  /* 0x0000000c0a0b7981 */ /* 0x000e22000c1e1900 */
[----:B------:R-:W-:Y:S01]  /*1770*/  HFMA2 R13, -RZ, RZ, 0.96630859375, -0.0022525787353515625 ;  /* 0x3bbb989dff0d7431 */ /* 0x000fe200000001ff */
[----:B------:R-:W-:Y:S01]  /*1780*/  MOV R19, 0x437c0000 ;  /* 0x437c000000137802 */ /* 0x000fe20000000f00 */
[----:B--2---:R-:W2:Y:S01]  /*1790*/  MUFU.RCP R14, R3 ;  /* 0x00000003000e7308 */ /* 0x004ea20000001000 */
[----:B------:R-:W-:Y:S01]  /*17a0*/  IADD3 R16, PT, PT, R16, 0x1, RZ ;  /* 0x0000000110107810 */ /* 0x000fe20007ffe0ff */
[----:B------:R-:W-:Y:S03]  /*17b0*/  BSSY.RECONVERGENT B1, `(.L_x_363) ;  /* 0x0000016000017945 */ /* 0x000fe60003800200 */
[----:B------:R-:W-:Y:S01]  /*17c0*/  ISETP.NE.AND P2, PT, R16, RZ, PT ;  /* 0x000000ff1000720c */ /* 0x000fe20003f45270 */
[----:B0-----:R-:W-:Y:S01]  /*17d0*/  FADD R0, -R4, R11 ;  /* 0x0000000b04007221 */ /* 0x001fe20000000100 */
[----:B--2---:R-:W-:-:S03]  /*17e0*/  FFMA R11, -R3, R14, 1 ;  /* 0x3f800000030b7423 */ /* 0x004fc6000000010e */
        /* <DEDUP_REMOVED lines=16> */
[----:B------:R-:W-:Y:S05]  /*18f0*/  CALL.REL.NOINC `($__internal_6_$__cuda_sm3x_div_rn_noftz_f32_slowpath) ;  /* 0x00000008001c7944 */ /* 0x000fea0003c00000 */
[----:B------:R-:W-:-:S07]  /*1900*/  MOV R19, R0 ;  /* 0x0000000000137202 */ /* 0x000fce0000000f00 */
.L_x_364:
[----:B------:R-:W-:Y:S05]  /*1910*/  BSYNC.RECONVERGENT B1 ;  /* 0x0000000000017941 */ /* 0x000fea0003800200 */
.L_x_363:
[----:B------:R4:W-:Y:S01]  /*1920*/  STG.E desc[UR12][R10.64], R19 ;  /* 0x000000130a007986 */ /* 0x0009e2000c10190c */
[----:B------:R-:W-:Y:S01]  /*1930*/  IADD3 R17, PT, PT, R17, 0x20, RZ ;  /* 0x0000002011117810 */ /* 0x000fe20007ffe0ff */
[----:B------:R-:W-:Y:S06]  /*1940*/  @P2 BRA `(.L_x_365) ;  /* 0xfffffffc00802947 */ /* 0x000fec000383ffff */
.L_x_362:
[----:B------:R-:W-:Y:S05]  /*1950*/  BSYNC.RECONVERGENT B0 ;  /* 0x0000000000007941 */ /* 0x000fea0003800200 */
.L_x_361:
[----:B------:R-:W-:-:S13]  /*1960*/  ISETP.GE.U32.AND P0, PT, R15, 0x60, PT ;  /* 0x000000600f00780c */ /* 0x000fda0003f06070 */
[----:B------:R-:W-:Y:S05]  /*1970*/  @!P0 EXIT ;  /* 0x000000000000894d */ /* 0x000fea0003800000 */
[----:B------:R-:W3:Y:S01]  /*1980*/  LDCU.128 UR8, c[0x0][0x380] ;  /* 0x00007000ff0877ac */ /* 0x000ee20008000c00 */
[----:B------:R-:W5:Y:S01]  /*1990*/  LDCU UR14, c[0x0][0x394] ;  /* 0x00007280ff0e77ac */ /* 0x000f620008000800 */
[----:B------:R-:W0:Y:S01]  /*19a0*/  LDCU UR15, c[0x0][0x394] ;  /* 0x00007280ff0f77ac */ /* 0x000e220008000800 */
[----:B---3--:R-:W-:Y:S02]  /*19b0*/  UIADD3 UR6, UP0, UPT, UR8, 0x100, URZ ;  /* 0x0000010008067890 */ /* 0x008fe4000ff1e0ff */
[----:B------:R-:W-:Y:S01]  /*19c0*/  UIADD3 UR4, UP1, UPT, UR10, 0x100, URZ ;  /* 0x000001000a047890 */ /* 0x000fe2000ff3e0ff */
[----:B-----5:R-:W-:Y:S01]  /*19d0*/  IMAD R5, R5, UR14, R2 ;  /* 0x0000000e05057c24 */ /* 0x020fe2000f8e0202 */
[----:B------:R-:W-:Y:S02]  /*19e0*/  UIADD3.X UR7, UPT, UPT, URZ, UR9, URZ, UP0, !UPT ;  /* 0x00000009ff077290 */ /* 0x000fe400087fe4ff */
[----:B0-----:R-:W-:-:S12]  /*19f0*/  UIADD3.X UR5, UPT, UPT, URZ, UR11, URZ, UP1, !UPT ;  /* 0x0000000bff057290 */ /* 0x001fd80008ffe4ff */
.L_x_374:
[----:B------:R-:W-:Y:S02]  /*1a00*/  MOV R8, UR6 ;  /* 0x0000000600087c02 */ /* 0x000fe40008000f00 */
[----:B-1----:R-:W-:-:S03]  /*1a10*/  MOV R9, UR7 ;  /* 0x0000000700097c02 */ /* 0x002fc60008000f00 */
[----:B------:R-:W-:-:S05]  /*1a20*/  IMAD.WIDE R8, R5, 0x4, R8 ;  /* 0x0000000405087825 */ /* 0x000fca00078e0208 */
[----:B------:R-:W3:Y:S01]  /*1a30*/  LDG.E R7, desc[UR12][R8.64+-0x100] ;  /* 0xffff000c08077981 */ /* 0x000ee2000c1e1900 */
[----:B------:R-:W-:Y:S02]  /*1a40*/  HFMA2 R0, -RZ, RZ, 0.96630859375, -0.0022525787353515625 ;  /* 0x3bbb989dff007431 */ /* 0x000fe400000001ff */
[----:B----4-:R-:W-:Y:S01]  /*1a50*/  IMAD.MOV.U32 R11, RZ, RZ, 0x437c0000 ;  /* 0x437c0000ff0b7424 */ /* 0x010fe200078e00ff */
[----:B--2---:R-:W0:Y:S01]  /*1a60*/  MUFU.RCP R12, R3 ;  /* 0x00000003000c7308 */ /* 0x004e220000001000 */
[----:B------:R-:W-:Y:S01]  /*1a70*/  BSSY.RECONVERGENT B0, `(.L_x_366) ;  /* 0x0000018000007945 */ /* 0x000fe20003800200 */
[----:B---3--:R-:W-:-:S04]  /*1a80*/  FADD R7, -R4, R7 ;  /* 0x0000000704077221 */ /* 0x008fc80000000100 */
[----:B------:R-:W-:-:S04]  /*1a90*/  FFMA.SAT R0, R7, R0, 0.5 ;  /* 0x3f00000007007423 */ /* 0x000fc80000002000 */
[----:B------:R-:W-:Y:S01]  /*1aa0*/  FFMA.RM R0, R0, R11, 12582913 ;  /* 0x4b40000100007423 */ /* 0x000fe2000000400b */
[----:B0-----:R-:W-:-:S03]  /*1ab0*/  FFMA R11, -R3, R12, 1 ;  /* 0x3f800000030b7423 */ /* 0x001fc6000000010c */
[C---:B------:R-:W-:Y:S01]  /*1ac0*/  FADD R6, R0.reuse, -12583039 ;  /* 0xcb40007f00067421 */ /* 0x040fe20000000000 */
[----:B------:R-:W-:-:S03]  /*1ad0*/  SHF.L.U32 R0, R0, 0x17, RZ ;  /* 0x0000001700007819 */ /* 0x000fc600000006ff */
[----:B------:R-:W-:-:S04]  /*1ae0*/  FFMA R6, R7, 1.4426950216293334961, -R6 ;  /* 0x3fb8aa3b07067823 */ /* 0x000fc80000000806 */
[----:B------:R-:W-:Y:S01]  /*1af0*/  FFMA R10, R7, 1.925963033500011079e-08, R6 ;  /* 0x32a57060070a7823 */ /* 0x000fe20000000006 */
[----:B------:R-:W-:-:S03]  /*1b00*/  MOV R6, UR4 ;  /* 0x0000000400067c02 */ /* 0x000fc60008000f00 */
        /* <DEDUP_REMOVED lines=12> */
[----:B------:R-:W-:Y:S05]  /*1bd0*/  CALL.REL.NOINC `($__internal_6_$__cuda_sm3x_div_rn_noftz_f32_slowpath) ;  /* 0x0000000400647944 */ /* 0x000fea0003c00000 */
[----:B------:R-:W-:-:S07]  /*1be0*/  MOV R11, R0 ;  /* 0x00000000000b7202 */ /* 0x000fce0000000f00 */
.L_x_367:
[----:B------:R-:W-:Y:S05]  /*1bf0*/  BSYNC.RECONVERGENT B0 ;  /* 0x0000000000007941 */ /* 0x000fea0003800200 */
.L_x_366:
        /* <DEDUP_REMOVED lines=24> */
[----:B------:R-:W-:Y:S05]  /*1d80*/  CALL.REL.NOINC `($__internal_6_$__cuda_sm3x_div_rn_noftz_f32_slowpath) ;  /* 0x0000000000f87944 */ /* 0x000fea0003c00000 */
[----:B------:R-:W-:-:S07]  /*1d90*/  MOV R11, R0 ;  /* 0x00000000000b7202 */ /* 0x000fce0000000f00 */
.L_x_369:
[----:B------:R-:W-:Y:S05]  /*1da0*/  BSYNC.RECONVERGENT B0 ;  /* 0x0000000000007941 */ /* 0x000fea0003800200 */
.L_x_368:
        /* <DEDUP_REMOVED lines=26> */
.L_x_371:
[----:B------:R-:W-:Y:S05]  /*1f50*/  BSYNC.RECONVERGENT B0 ;  /* 0x0000000000007941 */ /* 0x000fea0003800200 */
.L_x_370:
        /* <DEDUP_REMOVED lines=24> */
[----:B------:R-:W-:Y:S05]  /*20e0*/  CALL.REL.NOINC `($__internal_6_$__cuda_sm3x_div_rn_noftz_f32_slowpath) ;  /* 0x0000000000207944 */ /* 0x000fea0003c00000 */
[----:B------:R-:W-:-:S07]  /*20f0*/  IMAD.MOV.U32 R9, RZ, RZ, R0 ;  /* 0x000000ffff097224 */ /* 0x000fce00078e0000 */
.L_x_373:
[----:B------:R-:W-:Y:S05]  /*2100*/  BSYNC.RECONVERGENT B0 ;  /* 0x0000000000007941 */ /* 0x000fea0003800200 */
.L_x_372:
[----:B------:R0:W-:Y:S01]  /*2110*/  STG.E desc[UR12][R6.64+0x80], R9 ;  /* 0x0000800906007986 */ /* 0x0001e2000c10190c */
[----:B------:R-:W-:Y:S02]  /*2120*/  IADD3 R2, PT, PT, R2, 0x80, RZ ;  /* 0x0000008002027810 */ /* 0x000fe40007ffe0ff */
[----:B------:R-:W-:Y:S02]  /*2130*/  IADD3 R5, PT, PT, R5, 0x80, RZ ;  /* 0x0000008005057810 */ /* 0x000fe40007ffe0ff */
[----:B------:R-:W-:-:S13]  /*2140*/  ISETP.GE.AND P0, PT, R2, UR15, PT ;  /* 0x0000000f02007c0c */ /* 0x000fda000bf06270 */
[----:B0-----:R-:W-:Y:S05]  /*2150*/  @!P0 BRA `(.L_x_374) ;  /* 0xfffffff800288947 */ /* 0x001fea000383ffff */
[----:B------:R-:W-:Y:S05]  /*2160*/  EXIT ;  /* 0x000000000000794d */ /* 0x000fea0003800000 */
        .weak           $__internal_6_$__cuda_sm3x_div_rn_noftz_f32_slowpath
        .type           $__internal_6_$__cuda_sm3x_div_rn_noftz_f32_slowpath,@function
        .size           $__internal_6_$__cuda_sm3x_div_rn_noftz_f32_slowpath,(.L_x_479 - $__internal_6_$__cuda_sm3x_div_rn_noftz_f32_slowpath)
$__internal_6_$__cuda_sm3x_div_rn_noftz_f32_slowpath:
        /* <DEDUP_REMOVED lines=35> */
.L_x_376:
[----:B------:R-:W-:Y:S01]  /*23a0*/  LEA R20, R13, 0xc0800000, 0x17 ;  /* 0xc08000000d147811 */ /* 0x000fe200078eb8ff */
[----:B------:R-:W-:Y:S03]  /*23b0*/  BSSY.RECONVERGENT B3, `(.L_x_381) ;  /* 0x0000036000037945 */ /* 0x000fe60003800200 */
[----:B------:R-:W-:Y:S02]  /*23c0*/  IADD3 R22, PT, PT, -R20, R19, RZ ;  /* 0x0000001314167210 */ /* 0x000fe40007ffe1ff */
[----:B------:R-:W-:Y:S02]  /*23d0*/  IADD3 R20, PT, PT, R18, -0x7f, RZ ;  /* 0xffffff8112147810 */ /* 0x000fe40007ffe0ff */
[----:B------:R-:W0:Y:S01]  /*23e0*/  MUFU.RCP R24, R22 ;  /* 0x0000001600187308 */ /* 0x000e220000001000 */
[----:B------:R-:W-:Y:S02]  /*23f0*/  FADD.FTZ R21, -R22, -RZ ;  /* 0x800000ff16157221 */ /* 0x000fe40000010100 */
[----:B------:R-:W-:-:S02]  /*2400*/  IMAD R0, R20, -0x800000, R0 ;  /* 0xff80000014007824 */ /* 0x000fc400078e0200 */
[----:B0-----:R-:W-:-:S04]  /*2410*/  FFMA R19, R24, R21, 1 ;  /* 0x3f80000018137423 */ /* 0x001fc80000000015 */
[----:B------:R-:W-:-:S04]  /*2420*/  FFMA R19, R24, R19, R24 ;  /* 0x0000001318137223 */ /* 0x000fc80000000018 */
[----:B------:R-:W-:-:S04]  /*2430*/  FFMA R18, R0, R19, RZ ;  /* 0x0000001300127223 */ /* 0x000fc800000000ff */
[----:B------:R-:W-:-:S04]  /*2440*/  FFMA R23, R21, R18, R0 ;  /* 0x0000001215177223 */ /* 0x000fc80000000000 */
[----:B------:R-:W-:Y:S01]  /*2450*/  FFMA R18, R19, R23, R18 ;  /* 0x0000001713127223 */ /* 0x000fe20000000012 */
[----:B------:R-:W-:-:S03]  /*2460*/  IADD3 R23, PT, PT, R20, 0x7f, -R13 ;  /* 0x0000007f14177810 */ /* 0x000fc60007ffe80d */
[----:B------:R-:W-:Y:S01]  /*2470*/  FFMA R21, R21, R18, R0 ;  /* 0x0000001215157223 */ /* 0x000fe20000000000 */
[----:B------:R-:W-:-:S03]  /*2480*/  IADD3 R23, PT, PT, R23, R14, RZ ;  /* 0x0000000e17177210 */ /* 0x000fc60007ffe0ff */
        /* <DEDUP_REMOVED lines=36> */
.L_x_383:
[----:B------:R-:W-:-:S04]  /*26d0*/  LOP3.LUT R0, R0, 0x80000000, RZ, 0xc0, !PT ;  /* 0x8000000000007812 */ /* 0x000fc800078ec0ff */
[----:B------:R-:W-:Y:S01]  /*26e0*/  LOP3.LUT R0, R0, 0x7f800000, RZ, 0xfc, !PT ;  /* 0x7f80000000007812 */ /* 0x000fe200078efcff */
[----:B------:R-:W-:Y:S06]  /*26f0*/  BRA `(.L_x_384) ;  /* 0x0000000000047947 */ /* 0x000fec0003800000 */
.L_x_382:
[----:B------:R-:W-:-:S07]  /*2700*/  LEA R0, R23, R0, 0x17 ;  /* 0x0000000017007211 */ /* 0x000fce00078eb8ff */
.L_x_384:
[----:B------:R-:W-:Y:S05]  /*2710*/  BSYNC.RECONVERGENT B3 ;  /* 0x0000000000037941 */ /* 0x000fea0003800200 */
.L_x_381:
[----:B------:R-:W-:Y:S05]  /*2720*/  BRA `(.L_x_385) ;  /* 0x0000000000207947 */ /* 0x000fea0003800000 */
.L_x_380:
[----:B------:R-:W-:-:S04]  /*2730*/  LOP3.LUT R0, R19, 0x80000000, R0, 0x48, !PT ;  /* 0x8000000013007812 */ /* 0x000fc800078e4800 */
[----:B------:R-:W-:Y:S01]  /*2740*/  LOP3.LUT R0, R0, 0x7f800000, RZ, 0xfc, !PT ;  /* 0x7f80000000007812 */ /* 0x000fe200078efcff */
[----:B------:R-:W-:Y:S06]  /*2750*/  BRA `(.L_x_385) ;  /* 0x0000000000147947 */ /* 0x000fec0003800000 */
.L_x_379:
[----:B------:R-:W-:Y:S01]  /*2760*/  LOP3.LUT R0, R19, 0x80000000, R0, 0x48, !PT ;  /* 0x8000000013007812 */ /* 0x000fe200078e4800 */
[----:B------:R-:W-:Y:S06]  /*2770*/  BRA `(.L_x_385) ;  /* 0x00000000000c7947 */ /* 0x000fec0003800000 */
.L_x_378:
[----:B------:R-:W0:Y:S01]  /*2780*/  MUFU.RSQ R0, -QNAN ;  /* 0xffc0000000007908 */ /* 0x000e220000001400 */
[----:B------:R-:W-:Y:S05]  /*2790*/  BRA `(.L_x_385) ;  /* 0x0000000000047947 */ /* 0x000fea0003800000 */
.L_x_377:
[----:B------:R-:W-:-:S07]  /*27a0*/  FADD.FTZ R0, R0, R3 ;  /* 0x0000000300007221 */ /* 0x000fce0000010000 */
.L_x_385:
[----:B------:R-:W-:Y:S05]  /*27b0*/  BSYNC.RECONVERGENT B2 ;  /* 0x0000000000027941 */ /* 0x000fea0003800200 */
.L_x_375:
[----:B------:R-:W-:-:S04]  /*27c0*/  HFMA2 R13, -RZ, RZ, 0, 0 ;  /* 0x00000000ff0d7431 */ /* 0x000fc800000001ff */
[----:B0-----:R-:W-:Y:S05]  /*27d0*/  RET.REL.NODEC R12 `(_Z20softmax_forward_warpPfS_ii) ;  /* 0xffffffd80c087950 */ /* 0x001fea0003c3ffff */
.L_x_386:
        /* <DEDUP_REMOVED lines=10> */
.L_x_479:


//--------------------- .text._Z15softmax_kernel1PfS_ii --------------------------
	.section	.text._Z15softmax_kernel1PfS_ii,"ax",@progbits
	.align	128
        .global         _Z15softmax_kernel1PfS_ii
        .type           _Z15softmax_kernel1PfS_ii,@function
        .size           _Z15softmax_kernel1PfS_ii,(.L_x_480 - _Z15softmax_kernel1PfS_ii)
        .other          _Z15softmax_kernel1PfS_ii,@"STO_CUDA_ENTRY STV_DEFAULT"
_Z15softmax_kernel1PfS_ii:
.text._Z15softmax_kernel1PfS_ii:
[----:B------:R-:W-:Y:S01]  /*0000*/  LDC R1, c[0x0][0x37c] ;  /* 0x0000df00ff017b82 */ /* 0x000fe20000000800 */
[----:B------:R-:W0:Y:S07]  /*0010*/  S2R R0, SR_TID.X ;  /* 0x0000000000007919 */ /* 0x000e2e0000002100 */
[----:B------:R-:W0:Y:S01]  /*0020*/  S2UR UR4, SR_CTAID.X ;  /* 0x00000000000479c3 */ /* 0x000e220000002500 */
[----:B------:R-:W1:Y:S07]  /*0030*/  LDCU UR5, c[0x0][0x390] ;  /* 0x00007200ff0577ac */ /* 0x000e6e0008000800 */
[----:B------:R-:W0:Y:S02]  /*0040*/  LDC R7, c[0x0][0x360] ;  /* 0x0000d800ff077b82 */ /* 0x000e240000000800 */
[----:B0-----:R-:W-:-:S05]  /*0050*/  IMAD R7, R7, UR4, R0 ;  /* 0x0000000407077c24 */ /* 0x001fca000f8e0200 */
[----:B-1----:R-:W-:-:S13]  /*0060*/  ISETP.GE.AND P0, PT, R7, UR5, PT ;  /* 0x0000000507007c0c */ /* 0x002fda000bf06270 */
[----:B------:R-:W-:Y:S05]  /*0070*/  @P0 EXIT ;  /* 0x000000000000094d */ /* 0x000fea0003800000 */
[----:B------:R-:W0:Y:S01]  /*0080*/  LDCU UR5, c[0x0][0x394] ;  /* 0x00007280ff0577ac */ /* 0x000e220008000800 */
[----:B------:R-:W-:Y:S01]  /*0090*/  MOV R0, 0xff800000 ;  /* 0xff80000000007802 */ /* 0x000fe20000000f00 */
[----:B------:R-:W1:Y:S01]  /*00a0*/  LDCU.64 UR10, c[0x0][0x358] ;  /* 0x00006b00ff0a77ac */ /* 0x000e620008000a00 */
[----:B0-----:R-:W-:-:S09]  /*00b0*/  UISETP.GE.AND UP0, UPT, UR5, 0x1, UPT ;  /* 0x000000010500788c */ /* 0x001fd2000bf06270 */
[----:B-1----:R-:W-:Y:S05]  /*00c0*/  BRA.U !UP0, `(.L_x_387) ;  /* 0x0000000508747547 */ /* 0x002fea000b800000 */
[----:B------:R-:W-:Y:S02]  /*00d0*/  UISETP.GE.U32.AND UP1, UPT, UR5, 0x10, UPT ;  /* 0x000000100500788c */ /* 0x000fe4000bf26070 */
[----:B------:R-:W-:Y:S01]  /*00e0*/  IMAD R2, R7, UR5, RZ ;  /* 0x0000000507027c24 */ /* 0x000fe2000f8e02ff */
[----:B------:R-:W-:Y:S01]  /*00f0*/  ULOP3.LUT UR8, UR5, 0xf, URZ, 0xc0, !UPT ;  /* 0x0000000f05087892 */ /* 0x000fe2000f8ec0ff */
[----:B------:R-:W-:Y:S01]  /*0100*/  MOV R0, 0xff800000 ;  /* 0xff80000000007802 */ /* 0x000fe20000000f00 */
[----:B------:R-:W-:Y:S02]  /*0110*/  UMOV UR4, URZ ;  /* 0x000000ff00047c82 */ /* 0x000fe40008000000 */
[----:B------:R-:W-:Y:S02]  /*0120*/  UISETP.NE.AND UP0, UPT, UR8, URZ, UPT ;  /* 0x000000ff0800728c */ /* 0x000fe4000bf05270 */
[----:B------:R-:W-:Y:S09]  /*0130*/  BRA.U !UP1, `(.L_x_388) ;  /* 0x0000000109987547 */ /* 0x000ff2000b800000 */
[----:B------:R-:W0:Y:S01]  /*0140*/  LDCU.64 UR6, c[0x0][0x380] ;  /* 0x00007000ff0677ac */ /* 0x000e220008000a00 */
[----:B------:R-:W-:Y:S02]  /*0150*/  MOV R0, 0xff800000 ;  /* 0xff80000000007802 */ /* 0x000fe40000000f00 */
[----:B------:R-:W-:Y:S01]  /*0160*/  MOV R3, R2 ;  /* 0x0000000200037202 */ /* 0x000fe20000000f00 */
[----:B------:R-:W-:-:S04]  /*0170*/  ULOP3.LUT UR4, UR5, 0x7ffffff0, URZ, 0xc0, !UPT ;  /* 0x7ffffff005047892 */ /* 0x000fc8000f8ec0ff */
[----:B------:R-:W-:Y:S02]  /*0180*/  UIADD3 UR9, UPT, UPT, -UR4, URZ, URZ ;  /* 0x000000ff04097290 */ /* 0x000fe4000fffe1ff */
[----:B0-----:R-:W-:-:S04]  /*0190*/  UIADD3 UR5, UP1, UPT, UR6, 0x20, URZ ;  /* 0x0000002006057890 */ /* 0x001fc8000ff3e0ff */
[----:B------:R-:W-:-:S12]  /*01a0*/  UIADD3.X UR6, UPT, UPT, URZ, UR7, URZ, UP1, !UPT ;  /* 0x00000007ff067290 */ /* 0x000fd80008ffe4ff */
.L_x_389:
[----:B------:R-:W-:Y:S02]  /*01b0*/  MOV R4, UR5 ;  /* 0x0000000500047c02 */ /* 0x000fe40008000f00 */
[----:B------:R-:W-:-:S03]  /*01c0*/  MOV R5, UR6 ;  /* 0x0000000600057c02 */ /* 0x000fc60008000f00 */
        /* <DEDUP_REMOVED lines=16> */
[----:B------:R-:W5:Y:S01]  /*02d0*/  LDG.E R20, desc[UR10][R4.64+0x1c] ;  /* 0x00001c0a04147981 */ /* 0x000f62000c1e1900 */
[----:B------:R-:W-:Y:S01]  /*02e0*/  UIADD3 UR9, UPT, UPT, UR9, 0x10, URZ ;  /* 0x0000001009097890 */ /* 0x000fe2000fffe0ff */
[----:B------:R-:W-:-:S03]  /*02f0*/  IADD3 R3, PT, PT, R3, 0x10, RZ ;  /* 0x0000001003037810 */ /* 0x000fc60007ffe0ff */
[----:B------:R-:W-:Y:S01]  /*0300*/  UISETP.NE.AND UP1, UPT, UR9, URZ, UPT ;  /* 0x000000ff0900728c */ /* 0x000fe2000bf25270 */
[----:B--2---:R-:W-:-:S04]  /*0310*/  FMNMX3 R6, R0, R9, R6, !PT ;  /* 0x0000000900067276 */ /* 0x004fc80007800006 */
[----:B---3--:R-:W-:-:S04]  /*0320*/  FMNMX3 R6, R6, R11, R8, !PT ;  /* 0x0000000b06067276 */ /* 0x008fc80007800008 */
[----:B----4-:R-:W-:-:S04]  /*0330*/  FMNMX3 R6, R6, R13, R10, !PT ;  /* 0x0000000d06067276 */ /* 0x010fc8000780000a */
[----:B-----5:R-:W-:-:S04]  /*0340*/  FMNMX3 R6, R6, R15, R12, !PT ;  /* 0x0000000f06067276 */ /* 0x020fc8000780000c */
[----:B------:R-:W-:-:S04]  /*0350*/  FMNMX3 R6, R6, R17, R14, !PT ;  /* 0x0000001106067276 */ /* 0x000fc8000780000e */
[----:B------:R-:W-:-:S04]  /*0360*/  FMNMX3 R6, R6, R19, R16, !PT ;  /* 0x0000001306067276 */ /* 0x000fc80007800010 */
[----:B------:R-:W-:-:S04]  /*0370*/  FMNMX3 R6, R6, R21, R18, !PT ;  /* 0x0000001506067276 */ /* 0x000fc80007800012 */
[----:B------:R-:W-:Y:S01]  /*0380*/  FMNMX3 R0, R6, R23, R20, !PT ;  /* 0x0000001706007276 */ /* 0x000fe20007800014 */
[----:B------:R-:W-:Y:S06]  /*0390*/  BRA.U UP1, `(.L_x_389) ;  /* 0xfffffffd01847547 */ /* 0x000fec000b83ffff */
.L_x_388:
[----:B------:R-:W-:Y:S05]  /*03a0*/  BRA.U !UP0, `(.L_x_387) ;  /* 0x0000000108bc7547 */ /* 0x000fea000b800000 */
[----:B------:R-:W0:Y:S01]  /*03b0*/  LDCU UR5, c[0x0][0x394] ;  /* 0x00007280ff0577ac */ /* 0x000e220008000800 */
[----:B------:R-:W-:Y:S02]  /*03c0*/  UISETP.GE.U32.AND UP0, UPT, UR8, 0x8, UPT ;  /* 0x000000080800788c */ /* 0x000fe4000bf06070 */
[----:B0-----:R-:W-:-:S04]  /*03d0*/  ULOP3.LUT UR6, UR5, 0x7, URZ, 0xc0, !UPT ;  /* 0x0000000705067892 */ /* 0x001fc8000f8ec0ff */
[----:B------:R-:W-:-:S03]  /*03e0*/  UISETP.NE.AND UP1, UPT, UR6, URZ, UPT ;  /* 0x000000ff0600728c */ /* 0x000fc6000bf25270 */
[----:B------:R-:W-:Y:S08]  /*03f0*/  BRA.U !UP0, `(.L_x_390) ;  /* 0x0000000108407547 */ /* 0x000ff0000b800000 */
[----:B------:R-:W0:Y:S01]  /*0400*/  LDC.64 R4, c[0x0][0x380] ;  /* 0x0000e000ff047b82 */ /* 0x000e220000000a00 */
[----:B------:R-:W-:-:S05]  /*0410*/  IADD3 R3, PT, PT, R2, UR4, RZ ;  /* 0x0000000402037c10 */ /* 0x000fca000fffe0ff */
        /* <DEDUP_REMOVED lines=9> */
[----:B------:R-:W-:Y:S01]  /*04b0*/  UIADD3 UR4, UPT, UPT, UR4, 0x8, URZ ;  /* 0x0000000804047890 */ /* 0x000fe2000fffe0ff */
[----:B--2---:R-:W-:-:S04]  /*04c0*/  FMNMX3 R3, R0, R3, R6, !PT ;  /* 0x0000000300037276 */ /* 0x004fc80007800006 */
[----:B---3--:R-:W-:-:S04]  /*04d0*/  FMNMX3 R3, R3, R8, R9, !PT ;  /* 0x0000000803037276 */ /* 0x008fc80007800009 */
[----:B----4-:R-:W-:-:S04]  /*04e0*/  FMNMX3 R3, R3, R10, R11, !PT ;  /* 0x0000000a03037276 */ /* 0x010fc8000780000b */
[----:B-----5:R-:W-:-:S07]  /*04f0*/  FMNMX3 R0, R3, R12, R13, !PT ;  /* 0x0000000c03007276 */ /* 0x020fce000780000d */
.L_x_390:
[----:B------:R-:W-:Y:S05]  /*0500*/  BRA.U !UP1, `(.L_x_387) ;  /* 0x0000000109647547 */ /* 0x000fea000b800000 */
[----:B------:R-:W-:Y:S02]  /*0510*/  UISETP.GE.U32.AND UP0, UPT, UR6, 0x4, UPT ;  /* 0x000000040600788c */ /* 0x000fe4000bf06070 */
[----:B------:R-:W-:-:S04]  /*0520*/  ULOP3.LUT UR5, UR5, 0x3, URZ, 0xc0, !UPT ;  /* 0x0000000305057892 */ /* 0x000fc8000f8ec0ff */
        /* <DEDUP_REMOVED lines=8> */
[----:B------:R-:W3:Y:S01]  /*05b0*/  LDG.E R8, desc[UR10][R4.64+0xc] ;  /* 0x00000c0a04087981 */ /* 0x000ee2000c1e1900 */
[----:B------:R-:W-:Y:S01]  /*05c0*/  UIADD3 UR4, UPT, UPT, UR4, 0x4, URZ ;  /* 0x0000000404047890 */ /* 0x000fe2000fffe0ff */
[----:B--2---:R-:W-:-:S04]  /*05d0*/  FMNMX3 R0, R0, R3, R6, !PT ;  /* 0x0000000300007276 */ /* 0x004fc80007800006 */
[----:B---3--:R-:W-:-:S07]  /*05e0*/  FMNMX3 R0, R0, R9, R8, !PT ;  /* 0x0000000900007276 */ /* 0x008fce0007800008 */
.L_x_391:
[----:B------:R-:W-:Y:S05]  /*05f0*/  BRA.U !UP1, `(.L_x_387) ;  /* 0x0000000109287547 */ /* 0x000fea000b800000 */
[----:B------:R-:W0:Y:S01]  /*0600*/  LDC.64 R4, c[0x0][0x380] ;  /* 0x0000e000ff047b82 */ /* 0x000e220000000a00 */
[----:B------:R-:W-:Y:S01]  /*0610*/  IADD3 R9, PT, PT, R2, UR4, RZ ;  /* 0x0000000402097c10 */ /* 0x000fe2000fffe0ff */
[----:B------:R-:W-:-:S12]  /*0620*/  UIADD3 UR5, UPT, UPT, -UR5, URZ, URZ ;  /* 0x000000ff05057290 */ /* 0x000fd8000fffe1ff */
.L_x_392:
[----:B0-----:R-:W-:-:S06]  /*0630*/  IMAD.WIDE R2, R9, 0x4, R4 ;  /* 0x0000000409027825 */ /* 0x001fcc00078e0204 */
[----:B------:R-:W2:Y:S01]  /*0640*/  LDG.E R3, desc[UR10][R2.64] ;  /* 0x0000000a02037981 */ /* 0x000ea2000c1e1900 */
[----:B------:R-:W-:Y:S01]  /*0650*/  UIADD3 UR5, UPT, UPT, UR5, 0x1, URZ ;  /* 0x0000000105057890 */ /* 0x000fe2000fffe0ff */
[----:B------:R-:W-:-:S03]  /*0660*/  IADD3 R9, PT, PT, R9, 0x1, RZ ;  /* 0x0000000109097810 */ /* 0x000fc60007ffe0ff */
[----:B------:R-:W-:Y:S01]  /*0670*/  UISETP.NE.AND UP0, UPT, UR5, URZ, UPT ;  /* 0x000000ff0500728c */ /* 0x000fe2000bf05270 */
[----:B--2---:R-:W-:-:S08]  /*0680*/  FMNMX R0, R3, R0, !PT ;  /* 0x0000000003007209 */ /* 0x004fd00007800000 */
[----:B------:R-:W-:Y:S05]  /*0690*/  BRA.U UP0, `(.L_x_392) ;  /* 0xfffffffd00e47547 */ /* 0x000fea000b83ffff */
.L_x_387:
[----:B------:R-:W0:Y:S01]  /*06a0*/  LDCU UR5, c[0x0][0x394] ;  /* 0x00007280ff0577ac */ /* 0x000e220008000800 */
[----:B------:R-:W-:Y:S01]  /*06b0*/  HFMA2 R10, -RZ, RZ, 0, 0 ;  /* 0x00000000ff0a7431 */ /* 0x000fe200000001ff */
[----:B0-----:R-:W-:-:S09]  /*06c0*/  UISETP.GE.AND UP0, UPT, UR5, 0x1, UPT ;  /* 0x000000010500788c */ /* 0x001fd2000bf06270 */
[----:B------:R-:W-:Y:S05]  /*06d0*/  BRA.U !UP0, `(.L_x_393) ;  /* 0x0000000d08287547 */ /* 0x000fea000b800000 */
[----:B------:R-:W-:Y:S02]  /*06e0*/  UISETP.GE.U32.AND UP1, UPT, UR5, 0x8, UPT ;  /* 0x000000080500788c */ /* 0x000fe4000bf26070 */
[----:B------:R-:W-:Y:S01]  /*06f0*/  IMAD R2, R7, UR5, RZ ;  /* 0x0000000507027c24 */ /* 0x000fe2000f8e02ff */
[----:B------:R-:W-:Y:S01]  /*0700*/  ULOP3.LUT UR9, UR5, 0x7, URZ, 0xc0, !UPT ;  /* 0x0000000705097892 */ /* 0x000fe2000f8ec0ff */
[----:B------:R-:W-:Y:S01]  /*0710*/  MOV R10, RZ ;  /* 0x000000ff000a7202 */ /* 0x000fe20000000f00 */
[----:B------:R-:W-:Y:S02]  /*0720*/  UMOV UR4, URZ ;  /* 0x000000ff00047c82 */ /* 0x000fe40008000000 */
[----:B------:R-:W-:Y:S02]  /*0730*/  UISETP.NE.AND UP0, UPT, UR9, URZ, UPT ;  /* 0x000000ff0900728c */ /* 0x000fe4000bf05270 */
[----:B------:R-:W-:Y:S09]  /*0740*/  BRA.U !UP1, `(.L_x_394) ;  /* 0x0000000509807547 */ /* 0x000ff2000b800000 */
[----:B------:R-:W0:Y:S01]  /*0750*/  LDCU.64 UR6, c[0x0][0x380] ;  /* 0x00007000ff0677ac */ /* 0x000e220008000a00 */
[----:B------:R-:W-:Y:S02]  /*0760*/  MOV R10, RZ ;  /* 0x000000ff000a7202 */ /* 0x000fe40000000f00 */
[----:B------:R-:W-:Y:S01]  /*0770*/  MOV R3, R2 ;  /* 0x0000000200037202 */ /* 0x000fe20000000f00 */
[----:B------:R-:W-:-:S04]  /*0780*/  ULOP3.LUT UR4, UR5, 0x7ffffff8, URZ, 0xc0, !UPT ;  /* 0x7ffffff805047892 */ /* 0x000fc8000f8ec0ff */
[----:B------:R-:W-:Y:S02]  /*0790*/  UIADD3 UR8, UPT, UPT, -UR4, URZ, URZ ;  /* 0x000000ff04087290 */ /* 0x000fe4000fffe1ff */
[----:B0-----:R-:W-:-:S04]  /*07a0*/  UIADD3 UR5, UP1, UPT, UR6, 0x10, URZ ;  /* 0x0000001006057890 */ /* 0x001fc8000ff3e0ff */
[----:B------:R-:W-:-:S12]  /*07b0*/  UIADD3.X UR6, UPT, UPT, URZ, UR7, URZ, UP1, !UPT ;  /* 0x00000007ff067290 */ /* 0x000fd80008ffe4ff */
.L_x_395:
[----:B------:R-:W-:Y:S02]  /*07c0*/  MOV R22, UR5 ;  /* 0x0000000500167c02 */ /* 0x000fe40008000f00 */
[----:B------:R-:W-:-:S03]  /*07d0*/  MOV R23, UR6 ;  /* 0x0000000600177c02 */ /* 0x000fc60008000f00 */
[----:B------:R-:W-:-:S05]  /*07e0*/  IMAD.WIDE R22, R3, 0x4, R22 ;  /* 0x0000000403167825 */ /* 0x000fca00078e0216 */
[----:B------:R-:W2:Y:S04]  /*07f0*/  LDG.E R5, desc[UR10][R22.64+-0x10] ;  /* 0xfffff00a16057981 */ /* 0x000ea8000c1e1900 */
[----:B------:R-:W3:Y:S04]  /*0800*/  LDG.E R25, desc[UR10][R22.64+-0xc] ;  /* 0xfffff40a16197981 */ /* 0x000ee8000c1e1900 */
[----:B------:R-:W4:Y:S04]  /*0810*/  LDG.E R27, desc[UR10][R22.64+-0x4] ;  /* 0xfffffc0a161b7981 */ /* 0x000f28000c1e1900 */
[----:B------:R-:W5:Y:S04]  /*0820*/  LDG.E R21, desc[UR10][R22.64+-0x8] ;  /* 0xfffff80a16157981 */ /* 0x000f68000c1e1900 */
[----:B------:R-:W5:Y:S04]  /*0830*/  LDG.E R13, desc[UR10][R22.64] ;  /* 0x0000000a160d7981 */ /* 0x000f68000c1e1900 */
[----:B------:R-:W5:Y:S04]  /*0840*/  LDG.E R19, desc[UR10][R22.64+0x4] ;  /* 0x0000040a16137981 */ /* 0x000f68000c1e1900 */
[----:B------:R-:W5:Y:S04]  /*0850*/  LDG.E R17, desc[UR10][R22.64+0x8] ;  /* 0x0000080a16117981 */ /* 0x000f68000c1e1900 */
[----:B------:R4:W5:Y:S01]  /*0860*/  LDG.E R15, desc[UR10][R22.64+0xc] ;  /* 0x00000c0a160f7981 */ /* 0x000962000c1e1900 */
[----:B------:R-:W-:Y:S01]  /*0870*/  HFMA2 R6, -RZ, RZ, 0.96630859375, -0.0022525787353515625 ;  /* 0x3bbb989dff067431 */ /* 0x000fe200000001ff */
[----:B------:R-:W-:Y:S01]  /*0880*/  MOV R9, 0x437c0000 ;  /* 0x437c000000097802 */ /* 0x000fe20000000f00 */
[----:B------:R-:W-:-:S04]  /*0890*/  UIADD3 UR8, UPT, UPT, UR8, 0x8, URZ ;  /* 0x0000000808087890 */ /* 0x000fc8000fffe0ff */
[----:B------:R-:W-:Y:S01]  /*08a0*/  UISETP.NE.AND UP1, UPT, UR8, URZ, UPT ;  /* 0x000000ff0800728c */ /* 0x000fe2000bf25270 */
[----:B------:R-:W-:Y:S01]  /*08b0*/  IADD3 R3, PT, PT, R3, 0x8, RZ ;  /* 0x0000000803037810 */ /* 0x000fe20007ffe0ff */
[----:B--2---:R-:W-:-:S04]  /*08c0*/  FADD R5, R5, -R0 ;  /* 0x8000000005057221 */ /* 0x004fc80000000000 */
[----:B------:R-:W-:Y:S01]  /*08d0*/  FFMA.SAT R8, R5, R6, 0.5 ;  /* 0x3f00000005087423 */ /* 0x000fe20000002006 */
[----:B---3--:R-:W-:-:S03]  /*08e0*/  FADD R25, R25, -R0 ;  /* 0x8000000019197221 */ /* 0x008fc60000000000 */
[----:B------:R-:W-:Y:S01]  /*08f0*/  FFMA.RM R8, R8, R9, 12582913 ;  /* 0x4b40000108087423 */ /* 0x000fe20000004009 */
[----:B------:R-:W-:-:S03]  /*0900*/  FFMA.SAT R4, R25, R6, 0.5 ;  /* 0x3f00000019047423 */ /* 0x000fc60000002006 */
[----:B------:R-:W-:Y:S01]  /*0910*/  FADD R12, R8, -12583039 ;  /* 0xcb40007f080c7421 */ /* 0x000fe20000000000 */
[----:B------:R-:W-:Y:S01]  /*0920*/  FFMA.RM R4, R4, R9, 12582913 ;  /* 0x4b40000104047423 */ /* 0x000fe20000004009 */
[----:B----4-:R-:W-:Y:S02]  /*0930*/  FADD R23, R27, -R0 ;  /* 0x800000001b177221 */ /* 0x010fe40000000000 */
[----:B------:R-:W-:Y:S01]  /*0940*/  FFMA R12, R5, 1.4426950216293334961, -R12 ;  /* 0x3fb8aa3b050c7823 */ /* 0x000fe2000000080c */
[----:B------:R-:W-:Y:S01]  /*0950*/  FADD R14, R4, -12583039 ;  /* 0xcb40007f040e7421 */ /* 0x000fe20000000000 */
[----:B-----5:R-:W-:Y:S02]  /*0960*/  FADD R21, R21, -R0 ;  /* 0x8000000015157221 */ /* 0x020fe40000000000 */
[----:B------:R-:W-:Y:S01]  /*0970*/  FFMA R11, R5, 1.925963033500011079e-08, R12 ;  /* 0x32a57060050b7823 */ /* 0x000fe2000000000c */
[-C--:B------:R-:W-:Y:S01]  /*0980*/  FFMA.SAT R12, R23, R6.reuse, 0.5 ;  /* 0x3f000000170c7423 */ /* 0x080fe20000002006 */
[----:B------:R-:W-:Y:S01]  /*0990*/  FFMA R14, R25, 1.4426950216293334961, -R14 ;  /* 0x3fb8aa3b190e7823 */ /* 0x000fe2000000080e */
[----:B------:R-:W-:-:S02]  /*09a0*/  FFMA.SAT R16, R21, R6, 0.5 ;  /* 0x3f00000015107423 */ /* 0x000fc40000002006 */
[-C--:B------:R-:W-:Y:S01]  /*09b0*/  FFMA.RM R12, R12, R9.reuse, 12582913 ;  /* 0x4b4000010c0c7423 */ /* 0x080fe20000004009 */
[----:B------:R-:W-:Y:S01]  /*09c0*/  FFMA R18, R25, 1.925963033500011079e-08, R14 ;  /* 0x32a5706019127823 */ /* 0x000fe2000000000e */
[-C--:B------:R-:W-:Y:S01]  /*09d0*/  FFMA.RM R5, R16, R9.reuse, 12582913 ;  /* 0x4b40000110057423 */ /* 0x080fe20000004009 */
[--C-:B------:R-:W-:Y:S01]  /*09e0*/  FADD R25, R13, -R0.reuse ;  /* 0x800000000d197221 */ /* 0x100fe20000000000 */
[----:B------:R-:W-:Y:S01]  /*09f0*/  FADD R20, R12, -12583039 ;  /* 0xcb40007f0c147421 */ /* 0x000fe20000000000 */
[----:B------:R-:W-:Y:S01]  /*0a00*/  FADD R27, R19, -R0 ;  /* 0x80000000131b7221 */ /* 0x000fe20000000000 */
[----:B------:R-:W-:Y:S01]  /*0a10*/  FADD R16, R5, -12583039 ;  /* 0xcb40007f05107421 */ /* 0x000fe20000000000 */
[-C--:B------:R-:W-:Y:S01]  /*0a20*/  FFMA.SAT R14, R25, R6.reuse, 0.5 ;  /* 0x3f000000190e7423 */ /* 0x080fe20000002006 */
[----:B------:R-:W-:Y:S01]  /*0a30*/  FFMA R20, R23, 1.4426950216293334961, -R20 ;  /* 0x3fb8aa3b17147823 */ /* 0x000fe20000000814 */
[-C--:B------:R-:W-:Y:S01]  /*0a40*/  FFMA.SAT R24, R27, R6.reuse, 0.5 ;  /* 0x3f0000001b187423 */ /* 0x080fe20000002006 */
[----:B------:R-:W-:Y:S01]  /*0a50*/  FFMA R16, R21, 1.4426950216293334961, -R16 ;  /* 0x3fb8aa3b15107823 */ /* 0x000fe20000000810 */
[-C--:B------:R-:W-:Y:S01]  /*0a60*/  FFMA.RM R14, R14, R9.reuse, 12582913 ;  /* 0x4b4000010e0e7423 */ /* 0x080fe20000004009 */
[----:B------:R-:W-:Y:S01]  /*0a70*/  FFMA R20, R23, 1.925963033500011079e-08, R20 ;  /* 0x32a5706017147823 */ /* 0x000fe20000000014 */
[----:B------:R-:W-:Y:S01]  /*0a80*/  FADD R23, R17, -R0 ;  /* 0x8000000011177221 */ /* 0x000fe20000000000 */
[----:B------:R-:W0:Y:S01]  /*0a90*/  MUFU.EX2 R11, R11 ;  /* 0x0000000b000b7308 */ /* 0x000e220000000800 */
[----:B------:R-:W-:Y:S01]  /*0aa0*/  FFMA R16, R21, 1.925963033500011079e-08, R16 ;  /* 0x32a5706015107823 */ /* 0x000fe20000000010 */
[----:B------:R-:W-:Y:S01]  /*0ab0*/  FADD R22, R14, -12583039 ;  /* 0xcb40007f0e167421 */ /* 0x000fe20000000000 */
[-C--:B------:R-:W-:Y:S01]  /*0ac0*/  FFMA.SAT R26, R23, R6.reuse, 0.5 ;  /* 0x3f000000171a7423 */ /* 0x080fe20000002006 */
[-C--:B------:R-:W-:Y:S01]  /*0ad0*/  FFMA.RM R17, R24, R9.reuse, 12582913 ;  /* 0x4b40000118117423 */ /* 0x080fe20000004009 */
[----:B------:R-:W-:Y:S01]  /*0ae0*/  FADD R21, R15, -R0 ;  /* 0x800000000f157221 */ /* 0x000fe20000000000 */
[----:B------:R-:W-:Y:S01]  /*0af0*/  FFMA R22, R25, 1.4426950216293334961, -R22 ;  /* 0x3fb8aa3b19167823 */ /* 0x000fe20000000816 */
[-C--:B------:R-:W-:Y:S01]  /*0b00*/  FFMA.RM R15, R26, R9.reuse, 12582913 ;  /* 0x4b4000011a0f7423 */ /* 0x080fe20000004009 */
[----:B------:R-:W1:Y:S01]  /*0b10*/  MUFU.EX2 R13, R18 ;  /* 0x00000012000d7308 */ /* 0x000e620000000800 */
[----:B------:R-:W-:Y:S01]  /*0b20*/  FADD R24, R17, -12583039 ;  /* 0xcb40007f11187421 */ /* 0x000fe20000000000 */
[----:B------:R-:W-:Y:S01]  /*0b30*/  FFMA.SAT R26, R21, R6, 0.5 ;  /* 0x3f000000151a7423 */ /* 0x000fe20000002006 */
[----:B------:R-:W-:Y:S01]  /*0b40*/  FFMA R19, R25, 1.925963033500011079e-08, R22 ;  /* 0x32a5706019137823 */ /* 0x000fe20000000016 */
[----:B------:R-:W-:Y:S01]  /*0b50*/  FADD R22, R15, -12583039 ;  /* 0xcb40007f0f167421 */ /* 0x000fe20000000000 */
[----:B------:R-:W-:Y:S01]  /*0b60*/  FFMA R24, R27, 1.4426950216293334961, -R24 ;  /* 0x3fb8aa3b1b187823 */ /* 0x000fe20000000818 */
[----:B------:R-:W-:-:S02]  /*0b70*/  FFMA.RM R9, R26, R9, 12582913 ;  /* 0x4b4000011a097423 */ /* 0x000fc40000004009 */
[----:B------:R-:W2:Y:S01]  /*0b80*/  MUFU.EX2 R16, R16 ;  /* 0x0000001000107308 */ /* 0x000ea20000000800 */
[----:B------:R-:W-:Y:S01]  /*0b90*/  SHF.L.U32 R25, R8, 0x17, RZ ;  /* 0x0000001708197819 */ /* 0x000fe200000006ff */
[----:B------:R-:W-:Y:S01]  /*0ba0*/  FFMA R6, R27, 1.925963033500011079e-08, R24 ;  /* 0x32a570601b067823 */ /* 0x000fe20000000018 */
[----:B------:R-:W-:Y:S01]  /*0bb0*/  FFMA R22, R23, 1.4426950216293334961, -R22 ;  /* 0x3fb8aa3b17167823 */ /* 0x000fe20000000816 */
[----:B------:R-:W-:-:S04]  /*0bc0*/  FADD R8, R9, -12583039 ;  /* 0xcb40007f09087421 */ /* 0x000fc80000000000 */
[----:B------:R-:W3:Y:S01]  /*0bd0*/  MUFU.EX2 R18, R20 ;  /* 0x0000001400127308 */ /* 0x000ee20000000800 */
[----:B------:R-:W-:Y:S01]  /*0be0*/  SHF.L.U32 R27, R4, 0x17, RZ ;  /* 0x00000017041b7819 */ /* 0x000fe200000006ff */
[----:B0-----:R-:W-:Y:S01]  /*0bf0*/  FFMA R10, R25, R11, R10 ;  /* 0x0000000b190a7223 */ /* 0x001fe2000000000a */
[----:B------:R-:W-:Y:S01]  /*0c00*/  FFMA R22, R23, 1.925963033500011079e-08, R22 ;  /* 0x32a5706017167823 */ /* 0x000fe20000000016 */
[----:B------:R-:W-:-:S04]  /*0c10*/  FFMA R8, R21, 1.4426950216293334961, -R8 ;  /* 0x3fb8aa3b15087823 */ /* 0x000fc80000000808 */
[----:B------:R-:W0:Y:S01]  /*0c20*/  MUFU.EX2 R19, R19 ;  /* 0x0000001300137308 */ /* 0x000e220000000800 */
[----:B------:R-:W-:Y:S01]  /*0c30*/  SHF.L.U32 R4, R5, 0x17, RZ ;  /* 0x0000001705047819 */ /* 0x000fe200000006ff */
[----:B-1----:R-:W-:Y:S01]  /*0c40*/  FFMA R13, R27, R13, R10 ;  /* 0x0000000d1b0d7223 */ /* 0x002fe2000000000a */
[----:B------:R-:W-:Y:S01]  /*0c50*/  FFMA R8, R21, 1.925963033500011079e-08, R8 ;  /* 0x32a5706015087823 */ /* 0x000fe20000000008 */
[----:B------:R-:W-:-:S04]  /*0c60*/  SHF.L.U32 R12, R12, 0x17, RZ ;  /* 0x000000170c0c7819 */ /* 0x000fc800000006ff */
[----:B------:R-:W1:Y:S01]  /*0c70*/  MUFU.EX2 R6, R6 ;  /* 0x0000000600067308 */ /* 0x000e620000000800 */
[----:B--2---:R-:W-:Y:S01]  /*0c80*/  FFMA R13, R4, R16, R13 ;  /* 0x00000010040d7223 */ /* 0x004fe2000000000d */
[----:B------:R-:W-:-:S06]  /*0c90*/  SHF.L.U32 R5, R14, 0x17, RZ ;  /* 0x000000170e057819 */ /* 0x000fcc00000006ff */
[----:B------:R-:W2:Y:S01]  /*0ca0*/  MUFU.EX2 R22, R22 ;  /* 0x0000001600167308 */ /* 0x000ea20000000800 */
[----:B---3--:R-:W-:Y:S01]  /*0cb0*/  FFMA R12, R12, R18, R13 ;  /* 0x000000120c0c7223 */ /* 0x008fe2000000000d */
[----:B------:R-:W-:-:S06]  /*0cc0*/  SHF.L.U32 R4, R17, 0x17, RZ ;  /* 0x0000001711047819 */ /* 0x000fcc00000006ff */
[----:B------:R-:W3:Y:S01]  /*0cd0*/  MUFU.EX2 R8, R8 ;  /* 0x0000000800087308 */ /* 0x000ee20000000800 */
[----:B0-----:R-:W-:Y:S01]  /*0ce0*/  FFMA R5, R5, R19, R12 ;  /* 0x0000001305057223 */ /* 0x001fe2000000000c */
[----:B------:R-:W-:-:S03]  /*0cf0*/  SHF.L.U32 R15, R15, 0x17, RZ ;  /* 0x000000170f0f7819 */ /* 0x000fc600000006ff */
[----:B-1----:R-:W-:Y:S01]  /*0d00*/  FFMA R4, R4, R6, R5 ;  /* 0x0000000604047223 */ /* 0x002fe20000000005 */
[----:B------:R-:W-:-:S03]  /*0d10*/  SHF.L.U32 R9, R9, 0x17, RZ ;  /* 0x0000001709097819 */ /* 0x000fc600000006ff */
[----:B--2---:R-:W-:-:S04]  /*0d20*/  FFMA R4, R15, R22, R4 ;  /* 0x000000160f047223 */ /* 0x004fc80000000004 */
[----:B---3--:R-:W-:Y:S01]  /*0d30*/  FFMA R10, R9, R8, R4 ;  /* 0x00000008090a7223 */ /* 0x008fe20000000004 */
[----:B------:R-:W-:Y:S06]  /*0d40*/  BRA.U UP1, `(.L_x_395) ;  /* 0xfffffff9019c7547 */ /* 0x000fec000b83ffff */
.L_x_394:
        /* <DEDUP_REMOVED lines=10> */
[----:B------:R-:W3:Y:S04]  /*0df0*/  LDG.E R11, desc[UR10][R8.64+0x4] ;  /* 0x0000040a080b7981 */ /* 0x000ee8000c1e1900 */
[----:B------:R-:W4:Y:S04]  /*0e00*/  LDG.E R13, desc[UR10][R8.64+0x8] ;  /* 0x0000080a080d7981 */ /* 0x000f28000c1e1900 */
[----:B------:R0:W5:Y:S01]  /*0e10*/  LDG.E R15, desc[UR10][R8.64+0xc] ;  /* 0x00000c0a080f7981 */ /* 0x000162000c1e1900 */
[----:B------:R-:W-:Y:S01]  /*0e20*/  HFMA2 R12, -RZ, RZ, 0.96630859375, -0.0022525787353515625 ;  /* 0x3bbb989dff0c7431 */ /* 0x000fe200000001ff */
[----:B------:R-:W-:Y:S01]  /*0e30*/  MOV R14, 0x437c0000 ;  /* 0x437c0000000e7802 */ /* 0x000fe20000000f00 */
[----:B------:R-:W-:Y:S01]  /*0e40*/  UIADD3 UR4, UPT, UPT, UR4, 0x4, URZ ;  /* 0x0000000404047890 */ /* 0x000fe2000fffe0ff */
[----:B--2---:R-:W-:-:S04]  /*0e50*/  FADD R5, R3, -R0 ;  /* 0x8000000003057221 */ /* 0x004fc80000000000 */
[----:B------:R-:W-:Y:S01]  /*0e60*/  FFMA.SAT R3, R5, R12, 0.5 ;  /* 0x3f00000005037423 */ /* 0x000fe2000000200c */
[----:B---3--:R-:W-:-:S03]  /*0e70*/  FADD R11, R11, -R0 ;  /* 0x800000000b0b7221 */ /* 0x008fc60000000000 */
[----:B------:R-:W-:Y:S01]  /*0e80*/  FFMA.RM R3, R3, R14, 12582913 ;  /* 0x4b40000103037423 */ /* 0x000fe2000000400e */
[--C-:B----4-:R-:W-:Y:S01]  /*0e90*/  FADD R13, R13, -R0.reuse ;  /* 0x800000000d0d7221 */ /* 0x110fe20000000000 */
[-C--:B------:R-:W-:Y:S02]  /*0ea0*/  FFMA.SAT R4, R11, R12.reuse, 0.5 ;  /* 0x3f0000000b047423 */ /* 0x080fe4000000200c */
[----:B------:R-:W-:Y:S01]  /*0eb0*/  FADD R6, R3, -12583039 ;  /* 0xcb40007f03067421 */ /* 0x000fe20000000000 */
[----:B0-----:R-:W-:Y:S01]  /*0ec0*/  FFMA.SAT R9, R13, R12, 0.5 ;  /* 0x3f0000000d097423 */ /* 0x001fe2000000200c */
[-C--:B------:R-:W-:Y:S01]  /*0ed0*/  FFMA.RM R4, R4, R14.reuse, 12582913 ;  /* 0x4b40000104047423 */ /* 0x080fe2000000400e */
[----:B-----5:R-:W-:Y:S01]  /*0ee0*/  FADD R15, R15, -R0 ;  /* 0x800000000f0f7221 */ /* 0x020fe20000000000 */
[----:B------:R-:W-:Y:S01]  /*0ef0*/  FFMA R6, R5, 1.4426950216293334961, -R6 ;  /* 0x3fb8aa3b05067823 */ /* 0x000fe20000000806 */
[----:B------:R-:W-:Y:S01]  /*0f00*/  SHF.L.U32 R3, R3, 0x17, RZ ;  /* 0x0000001703037819 */ /* 0x000fe200000006ff */
[C---:B------:R-:W-:Y:S01]  /*0f10*/  FADD R8, R4.reuse, -12583039 ;  /* 0xcb40007f04087421 */ /* 0x040fe20000000000 */
[----:B------:R-:W-:Y:S01]  /*0f20*/  SHF.L.U32 R4, R4, 0x17, RZ ;  /* 0x0000001704047819 */ /* 0x000fe200000006ff */
[----:B------:R-:W-:Y:S01]  /*0f30*/  FFMA R6, R5, 1.925963033500011079e-08, R6 ;  /* 0x32a5706005067823 */ /* 0x000fe20000000006 */
[----:B------:R-:W-:Y:S01]  /*0f40*/  FFMA.RM R5, R9, R14, 12582913 ;  /* 0x4b40000109057423 */ /* 0x000fe2000000400e */
[----:B------:R-:W-:Y:S01]  /*0f50*/  FFMA.SAT R9, R15, R12, 0.5 ;  /* 0x3f0000000f097423 */ /* 0x000fe2000000200c */
[----:B------:R-:W-:-:S02]  /*0f60*/  FFMA R8, R11, 1.4426950216293334961, -R8 ;  /* 0x3fb8aa3b0b087823 */ /* 0x000fc40000000808 */
[----:B------:R-:W-:Y:S01]  /*0f70*/  FADD R12, R5, -12583039 ;  /* 0xcb40007f050c7421 */ /* 0x000fe20000000000 */
[----:B------:R-:W-:Y:S01]  /*0f80*/  FFMA.RM R9, R9, R14, 12582913 ;  /* 0x4b40000109097423 */ /* 0x000fe2000000400e */
[----:B------:R-:W-:Y:S01]  /*0f90*/  FFMA R8, R11, 1.925963033500011079e-08, R8 ;  /* 0x32a570600b087823 */ /* 0x000fe20000000008 */
[----:B------:R-:W0:Y:S01]  /*0fa0*/  MUFU.EX2 R6, R6 ;  /* 0x0000000600067308 */ /* 0x000e220000000800 */
[----:B------:R-:W-:Y:S01]  /*0fb0*/  FFMA R12, R13, 1.4426950216293334961, -R12 ;  /* 0x3fb8aa3b0d0c7823 */ /* 0x000fe2000000080c */
[----:B------:R-:W-:-:S03]  /*0fc0*/  FADD R14, R9, -12583039 ;  /* 0xcb40007f090e7421 */ /* 0x000fc60000000000 */
[----:B------:R-:W-:Y:S01]  /*0fd0*/  FFMA R12, R13, 1.925963033500011079e-08, R12 ;  /* 0x32a570600d0c7823 */ /* 0x000fe2000000000c */
[C---:B------:R-:W-:Y:S02]  /*0fe0*/  FFMA R14, R15.reuse, 1.4426950216293334961, -R14 ;  /* 0x3fb8aa3b0f0e7823 */ /* 0x040fe4000000080e */
[----:B------:R-:W1:Y:S02]  /*0ff0*/  MUFU.EX2 R8, R8 ;  /* 0x0000000800087308 */ /* 0x000e640000000800 */
[----:B------:R-:W-:-:S06]  /*1000*/  FFMA R14, R15, 1.925963033500011079e-08, R14 ;  /* 0x32a570600f0e7823 */ /* 0x000fcc000000000e */
[----:B------:R-:W2:Y:S01]  /*1010*/  MUFU.EX2 R12, R12 ;  /* 0x0000000c000c7308 */ /* 0x000ea20000000800 */
[----:B0-----:R-:W-:Y:S01]  /*1020*/  FFMA R3, R3, R6, R10 ;  /* 0x0000000603037223 */ /* 0x001fe2000000000a */
[----:B------:R-:W-:Y:S02]  /*1030*/  SHF.L.U32 R6, R5, 0x17, RZ ;  /* 0x0000001705067819 */ /* 0x000fe400000006ff */
[----:B------:R-:W-:-:S04]  /*1040*/  SHF.L.U32 R10, R9, 0x17, RZ ;  /* 0x00000017090a7819 */ /* 0x000fc800000006ff */
[----:B------:R-:W0:Y:S01]  /*1050*/  MUFU.EX2 R14, R14 ;  /* 0x0000000e000e7308 */ /* 0x000e220000000800 */
[----:B-1----:R-:W-:-:S04]  /*1060*/  FFMA R3, R4, R8, R3 ;  /* 0x0000000804037223 */ /* 0x002fc80000000003 */
[----:B--2---:R-:W-:-:S04]  /*1070*/  FFMA R3, R6, R12, R3 ;  /* 0x0000000c06037223 */ /* 0x004fc80000000003 */
[----:B0-----:R-:W-:-:S07]  /*1080*/  FFMA R10, R10, R14, R3 ;  /* 0x0000000e0a0a7223 */ /* 0x001fce0000000003 */
.L_x_396:
[----:B------:R-:W-:Y:S05]  /*1090*/  BRA.U !UP1, `(.L_x_393) ;  /* 0x0000000109b87547 */ /* 0x000fea000b800000 */
[----:B------:R-:W-:Y:S02]  /*10a0*/  UISETP.NE.AND UP0, UPT, UR6, 0x1, UPT ;  /* 0x000000010600788c */ /* 0x000fe4000bf05270 */
[----:B------:R-:W-:-:S04]  /*10b0*/  ULOP3.LUT UR5, UR5, 0x1, URZ, 0xc0, !UPT ;  /* 0x0000000105057892 */ /* 0x000fc8000f8ec0ff */
[----:B------:R-:W-:-:S03]  /*10c0*/  UISETP.NE.U32.AND UP1, UPT, UR5, 0x1, UPT ;  /* 0x000000010500788c */ /* 0x000fc6000bf25070 */
[----:B------:R-:W-:Y:S08]  /*10d0*/  BRA.U !UP0, `(.L_x_397) ;  /* 0x0000000108687547 */ /* 0x000ff0000b800000 */
[----:B------:R-:W0:Y:S01]  /*10e0*/  LDC.64 R4, c[0x0][0x380] ;  /* 0x0000e000ff047b82 */ /* 0x000e220000000a00 */
[----:B------:R-:W-:-:S05]  /*10f0*/  IADD3 R3, PT, PT, R2, UR4, RZ ;  /* 0x0000000402037c10 */ /* 0x000fca000fffe0ff */
[----:B0-----:R-:W-:-:S05]  /*1100*/  IMAD.WIDE R4, R3, 0x4, R4 ;  /* 0x0000000403047825 */ /* 0x001fca00078e0204 */
[----:B------:R-:W2:Y:S04]  /*1110*/  LDG.E R3, desc[UR10][R4.64] ;  /* 0x0000000a04037981 */ /* 0x000ea8000c1e1900 */
[----:B------:R-:W3:Y:S01]  /*1120*/  LDG.E R11, desc[UR10][R4.64+0x4] ;  /* 0x0000040a040b7981 */ /* 0x000ee2000c1e1900 */
[----:B------:R-:W-:Y:S01]  /*1130*/  HFMA2 R6, -RZ, RZ, 0.96630859375, -0.0022525787353515625 ;  /* 0x3bbb989dff067431 */ /* 0x000fe200000001ff */
[----:B------:R-:W-:Y:S01]  /*1140*/  MOV R9, 0x437c0000 ;  /* 0x437c000000097802 */ /* 0x000fe20000000f00 */
[----:B------:R-:W-:Y:S01]  /*1150*/  UIADD3 UR4, UPT, UPT, UR4, 0x2, URZ ;  /* 0x0000000204047890 */ /* 0x000fe2000fffe0ff */
[----:B--2---:R-:W-:-:S04]  /*1160*/  FADD R3, R3, -R0 ;  /* 0x8000000003037221 */ /* 0x004fc80000000000 */
[----:B------:R-:W-:Y:S01]  /*1170*/  FFMA.SAT R8, R3, R6, 0.5 ;  /* 0x3f00000003087423 */ /* 0x000fe20000002006 */
[----:B---3--:R-:W-:-:S03]  /*1180*/  FADD R11, R11, -R0 ;  /* 0x800000000b0b7221 */ /* 0x008fc60000000000 */
        /* <DEDUP_REMOVED lines=15> */
.L_x_397:
[----:B------:R-:W-:Y:S05]  /*1280*/  BRA.U UP1, `(.L_x_393) ;  /* 0x00000001013c7547 */ /* 0x000fea000b800000 */
[----:B------:R-:W0:Y:S01]  /*1290*/  LDC.64 R4, c[0x0][0x380] ;  /* 0x0000e000ff047b82 */ /* 0x000e220000000a00 */
[----:B------:R-:W-:-:S05]  /*12a0*/  IADD3 R3, PT, PT, R2, UR4, RZ ;  /* 0x0000000402037c10 */ /* 0x000fca000fffe0ff */
[----:B0-----:R-:W-:-:S06]  /*12b0*/  IMAD.WIDE R2, R3, 0x4, R4 ;  /* 0x0000000403027825 */ /* 0x001fcc00078e0204 */
[----:B------:R-:W2:Y:S01]  /*12c0*/  LDG.E R3, desc[UR10][R2.64] ;  /* 0x0000000a02037981 */ /* 0x000ea2000c1e1900 */
[----:B------:R-:W-:Y:S01]  /*12d0*/  HFMA2 R5, -RZ, RZ, 0.96630859375, -0.0022525787353515625 ;  /* 0x3bbb989dff057431 */ /* 0x000fe200000001ff */
[----:B------:R-:W-:Y:S01]  /*12e0*/  MOV R9, 0x437c0000 ;  /* 0x437c000000097802 */ /* 0x000fe20000000f00 */
[----:B--2---:R-:W-:-:S04]  /*12f0*/  FADD R0, R3, -R0 ;  /* 0x8000000003007221 */ /* 0x004fc80000000000 */
        /* <DEDUP_REMOVED lines=8> */
.L_x_393:
        /* <DEDUP_REMOVED lines=16> */
.L_x_431:
[----:B------:R-:W-:Y:S02]  /*1480*/  MOV R14, UR8 ;  /* 0x00000008000e7c02 */ /* 0x000fe40008000f00 */
[----:B------:R-:W-:-:S03]  /*1490*/  MOV R15, UR6 ;  /* 0x00000006000f7c02 */ /* 0x000fc60008000f00 */
[----:B------:R-:W-:-:S05]  /*14a0*/  IMAD.WIDE R14, R18, 0x4, R14 ;  /* 0x00000004120e7825 */ /* 0x000fca00078e020e */
[----:B------:R-:W2:Y:S01]  /*14b0*/  LDG.E R3, desc[UR10][R14.64+-0x20] ;  /* 0xffffe00a0e037981 */ /* 0x000ea2000c1e1900 */
[----:B0-----:R-:W0:Y:S01]  /*14c0*/  MUFU.RCP R5, R10 ;  /* 0x0000000a00057308 */ /* 0x001e220000001000 */
[----:B------:R-:W-:Y:S01]  /*14d0*/  MOV R8, UR4 ;  /* 0x0000000400087c02 */ /* 0x000fe20008000f00 */
[----:B------:R-:W-:Y:S01]  /*14e0*/  BSSY.RECONVERGENT B2, `(.L_x_399) ;  /* 0x0000010000027945 */ /* 0x000fe20003800200 */
[----:B------:R-:W-:Y:S02]  /*14f0*/  MOV R9, UR5 ;  /* 0x0000000500097c02 */ /* 0x000fe40008000f00 */
[----:B------:R-:W-:Y:S01]  /*1500*/  IADD3 R16, PT, PT, R16, 0x10, RZ ;  /* 0x0000001010107810 */ /* 0x000fe20007ffe0ff */
[----:B------:R-:W-:-:S03]  /*1510*/  IMAD.WIDE R8, R18, 0x4, R8 ;  /* 0x0000000412087825 */ /* 0x000fc600078e0208 */
[----:B------:R-:W-:Y:S01]  /*1520*/  ISETP.NE.AND P2, PT, R16, RZ, PT ;  /* 0x000000ff1000720c */ /* 0x000fe20003f45270 */
[----:B0-----:R-:W-:-:S04]  /*1530*/  FFMA R0, R5, -R10, 1 ;  /* 0x3f80000005007423 */ /* 0x001fc8000000080a */
[----:B------:R-:W-:Y:S01]  /*1540*/  FFMA R0, R5, R0, R5 ;  /* 0x0000000005007223 */ /* 0x000fe20000000005 */
[----:B--2---:R-:W0:Y:S03]  /*1550*/  FCHK P0, R3, R10 ;  /* 0x0000000a03007302 */ /* 0x004e260000000000 */
[----:B------:R-:W-:-:S04]  /*1560*/  FFMA R5, R3, R0, RZ ;  /* 0x0000000003057223 */ /* 0x000fc800000000ff */
[----:B------:R-:W-:-:S04]  /*1570*/  FFMA R2, R5, -R10, R3 ;  /* 0x8000000a05027223 */ /* 0x000fc80000000003 */
[----:B------:R-:W-:Y:S01]  /*1580*/  FFMA R5, R0, R2, R5 ;  /* 0x0000000200057223 */ /* 0x000fe20000000005 */
[----:B0-----:R-:W-:Y:S06]  /*1590*/  @!P0 BRA `(.L_x_400) ;  /* 0x0000000000108947 */ /* 0x001fec0003800000 */
[----:B------:R-:W-:Y:S02]  /*15a0*/  MOV R0, R10 ;  /* 0x0000000a00007202 */ /* 0x000fe40000000f00 */
[----:B------:R-:W-:-:S07]  /*15b0*/  MOV R2, 0x15d0 ;  /* 0x000015d000027802 */ /* 0x000fce0000000f00 */
[----:B------:R-:W-:Y:S05]  /*15c0*/  CALL.REL.NOINC `($__internal_7_$__cuda_sm3x_div_rn_noftz_f32_slowpath) ;  /* 0x0000002000047944 */ /* 0x000fea0003c00000 */
[----:B------:R-:W-:-:S07]  /*15d0*/  MOV R5, R0 ;  /* 0x0000000000057202 */ /* 0x000fce0000000f00 */
.L_x_400:
[----:B------:R-:W-:Y:S05]  /*15e0*/  BSYNC.RECONVERGENT B2 ;  /* 0x0000000000027941 */ /* 0x000fea0003800200 */
.L_x_399:
[----:B------:R0:W-:Y:S04]  /*15f0*/  STG.E desc[UR10][R8.64+-0x20], R5 ;  /* 0xffffe00508007986 */ /* 0x0001e8000c10190a */
[----:B------:R-:W2:Y:S01]  /*1600*/  LDG.E R4, desc[UR10][R14.64+-0x1c] ;  /* 0xffffe40a0e047981 */ /* 0x000ea2000c1e1900 */
[----:B------:R-:W1:Y:S01]  /*1610*/  MUFU.RCP R3, R10 ;  /* 0x0000000a00037308 */ /* 0x000e620000001000 */
[----:B------:R-:W-:Y:S01]  /*1620*/  BSSY.RECONVERGENT B2, `(.L_x_401) ;  /* 0x000000d000027945 */ /* 0x000fe20003800200 */
[----:B-1----:R-:W-:-:S04]  /*1630*/  FFMA R0, R3, -R10, 1 ;  /* 0x3f80000003007423 */ /* 0x002fc8000000080a */
[----:B------:R-:W-:Y:S02]  /*1640*/  FFMA R0, R3, R0, R3 ;  /* 0x0000000003007223 */ /* 0x000fe40000000003 */
[----:B--2---:R-:W1:Y:S02]  /*1650*/  FCHK P0, R4, R10 ;  /* 0x0000000a04007302 */ /* 0x004e640000000000 */
[----:B------:R-:W-:-:S04]  /*1660*/  FFMA R3, R0, R4, RZ ;  /* 0x0000000400037223 */ /* 0x000fc800000000ff */
[----:B------:R-:W-:-:S04]  /*1670*/  FFMA R2, R3, -R10, R4 ;  /* 0x8000000a03027223 */ /* 0x000fc80000000004 */
[----:B------:R-:W-:Y:S01]  /*1680*/  FFMA R3, R0, R2, R3 ;  /* 0x0000000200037223 */ /* 0x000fe20000000003 */
[----:B01----:R-:W-:Y:S06]  /*1690*/  @!P0 BRA `(.L_x_402) ;  /* 0x0000000000148947 */ /* 0x003fec0003800000 */
[----:B------:R-:W-:Y:S02]  /*16a0*/  MOV R3, R4 ;  /* 0x0000000400037202 */ /* 0x000fe40000000f00 */
[----:B------:R-:W-:Y:S02]  /*16b0*/  MOV R0, R10 ;  /* 0x0000000a00007202 */ /* 0x000fe40000000f00 */
[----:B------:R-:W-:-:S07]  /*16c0*/  MOV R2, 0x16e0 ;  /* 0x000016e000027802 */ /* 0x000fce0000000f00 */
[----:B------:R-:W-:Y:S05]  /*16d0*/  CALL.REL.NOINC `($__internal_7_$__cuda_sm3x_div_rn_noftz_f32_slowpath) ;  /* 0x0000001c00c07944 */ /* 0x000fea0003c00000 */
[----:B------:R-:W-:-:S07]  /*16e0*/  MOV R3, R0 ;  /* 0x0000000000037202 */ /* 0x000fce0000000f00 */
.L_x_402:
[----:B------:R-:W-:Y:S05]  /*16f0*/  BSYNC.RECONVERGENT B2 ;  /* 0x0000000000027941 */ /* 0x000fea0003800200 */
.L_x_401:
        /* <DEDUP_REMOVED lines=16> */
.L_x_404:
[----:B------:R-:W-:Y:S05]  /*1800*/  BSYNC.RECONVERGENT B2 ;  /* 0x0000000000027941 */ /* 0x000fea0003800200 */
.L_x_403:
        /* <DEDUP_REMOVED lines=16> */
.L_x_406:
[----:B------:R-:W-:Y:S05]  /*1910*/  BSYNC.RECONVERGENT B2 ;  /* 0x0000000000027941 */ /* 0x000fea0003800200 */
.L_x_405:
        /* <DEDUP_REMOVED lines=16> */
.L_x_408:
[----:B------:R-:W-:Y:S05]  /*1a20*/  BSYNC.RECONVERGENT B2 ;  /* 0x0000000000027941 */ /* 0x000fea0003800200 */
.L_x_407:
        /* <DEDUP_REMOVED lines=16> */
.L_x_410:
[----:B------:R-:W-:Y:S05]  /*1b30*/  BSYNC.RECONVERGENT B2 ;  /* 0x0000000000027941 */ /* 0x000fea0003800200 */
.L_x_409:
        /* <DEDUP_REMOVED lines=16> */
.L_x_412:
[----:B------:R-:W-:Y:S05]  /*1c40*/  BSYNC.RECONVERGENT B2 ;  /* 0x0000000000027941 */ /* 0x000fea0003800200 */
.L_x_411:
        /* <DEDUP_REMOVED lines=16> */
.L_x_414:
[----:B------:R-:W-:Y:S05]  /*1d50*/  BSYNC.RECONVERGENT B2 ;  /* 0x0000000000027941 */ /* 0x000fea0003800200 */
.L_x_413:
        /* <DEDUP_REMOVED lines=16> */
.L_x_416:
[----:B------:R-:W-:Y:S05]  /*1e60*/  BSYNC.RECONVERGENT B2 ;  /* 0x0000000000027941 */ /* 0x000fea0003800200 */
.L_x_415:
        /* <DEDUP_REMOVED lines=16> */
.L_x_418:
[----:B------:R-:W-:Y:S05]  /*1f70*/  BSYNC.RECONVERGENT B2 ;  /* 0x0000000000027941 */ /* 0x000fea0003800200 */
.L_x_417:
        /* <DEDUP_REMOVED lines=16> */
.L_x_420:
[----:B------:R-:W-:Y:S05]  /*2080*/  BSYNC.RECONVERGENT B2 ;  /* 0x0000000000027941 */ /* 0x000fea0003800200 */
.L_x_419:
        /* <DEDUP_REMOVED lines=16> */
.L_x_422:
[----:B------:R-:W-:Y:S05]  /*2190*/  BSYNC.RECONVERGENT B2 ;  /* 0x0000000000027941 */ /* 0x000fea0003800200 */
.L_x_421:
        /* <DEDUP_REMOVED lines=16> */
.L_x_424:
[----:B------:R-:W-:Y:S05]  /*22a0*/  BSYNC.RECONVERGENT B2 ;  /* 0x0000000000027941 */ /* 0x000fea0003800200 */
.L_x_423:
        /* <DEDUP_REMOVED lines=16> */
.L_x_426:
[----:B------:R-:W-:Y:S05]  /*23b0*/  BSYNC.RECONVERGENT B2 ;  /* 0x0000000000027941 */ /* 0x000fea0003800200 */
.L_x_425:
        /* <DEDUP_REMOVED lines=16> */
.L_x_428:
[----:B------:R-:W-:Y:S05]  /*24c0*/  BSYNC.RECONVERGENT B2 ;  /* 0x0000000000027941 */ /* 0x000fea0003800200 */
.L_x_427:
        /* <DEDUP_REMOVED lines=15> */
.L_x_430:
[----:B------:R-:W-:Y:S05]  /*25c0*/  BSYNC.RECONVERGENT B2 ;  /* 0x0000000000027941 */ /* 0x000fea0003800200 */
.L_x_429:
[----:B------:R0:W-:Y:S01]  /*25d0*/  STG.E desc[UR10][R8.64+0x1c], R0 ;  /* 0x00001c0008007986 */ /* 0x0001e2000c10190a */
[----:B------:R-:W-:Y:S01]  /*25e0*/  IADD3 R18, PT, PT, R18, 0x10, RZ ;  /* 0x0000001012127810 */ /* 0x000fe20007ffe0ff */
[----:B------:R-:W-:Y:S06]  /*25f0*/  @P2 BRA `(.L_x_431) ;  /* 0xffffffec00a02947 */ /* 0x000fec000383ffff */
.L_x_398:
        /* <DEDUP_REMOVED lines=10> */
[----:B------:R-:W0:Y:S01]  /*26a0*/  MUFU.RCP R3, R10 ;  /* 0x0000000a00037308 */ /* 0x000e220000001000 */
[----:B------:R-:W-:Y:S01]  /*26b0*/  BSSY.RECONVERGENT B2, `(.L_x_433) ;  /* 0x000000d000027945 */ /* 0x000fe20003800200 */
[----:B0-----:R-:W-:-:S04]  /*26c0*/  FFMA R0, R3, -R10, 1 ;  /* 0x3f80000003007423 */ /* 0x001fc8000000080a */
[----:B------:R-:W-:Y:S02]  /*26d0*/  FFMA R0, R3, R0, R3 ;  /* 0x0000000003007223 */ /* 0x000fe40000000003 */
[----:B--2---:R-:W0:Y:S02]  /*26e0*/  FCHK P0, R4, R10 ;  /* 0x0000000a04007302 */ /* 0x004e240000000000 */
[----:B------:R-:W-:-:S04]  /*26f0*/  FFMA R3, R0, R4, RZ ;  /* 0x0000000400037223 */ /* 0x000fc800000000ff */
[----:B------:R-:W-:-:S04]  /*2700*/  FFMA R2, R3, -R10, R4 ;  /* 0x8000000a03027223 */ /* 0x000fc80000000004 */
[----:B------:R-:W-:Y:S01]  /*2710*/  FFMA R5, R0, R2, R3 ;  /* 0x0000000200057223 */ /* 0x000fe20000000003 */
[----:B0-----:R-:W-:Y:S06]  /*2720*/  @!P0 BRA `(.L_x_434) ;  /* 0x0000000000148947 */ /* 0x001fec0003800000 */
[----:B------:R-:W-:Y:S02]  /*2730*/  MOV R3, R4 ;  /* 0x0000000400037202 */ /* 0x000fe40000000f00 */
[----:B------:R-:W-:Y:S02]  /*2740*/  MOV R0, R10 ;  /* 0x0000000a00007202 */ /* 0x000fe40000000f00 */
[----:B------:R-:W-:-:S07]  /*2750*/  MOV R2, 0x2770 ;  /* 0x0000277000027802 */ /* 0x000fce0000000f00 */
[----:B------:R-:W-:Y:S05]  /*2760*/  CALL.REL.NOINC `($__internal_7_$__cuda_sm3x_div_rn_noftz_f32_slowpath) ;  /* 0x0000000c009c7944 */ /* 0x000fea0003c00000 */
[----:B------:R-:W-:-:S07]  /*2770*/  MOV R5, R0 ;  /* 0x0000000000057202 */ /* 0x000fce0000000f00 */
.L_x_434:
[----:B------:R-:W-:Y:S05]  /*2780*/  BSYNC.RECONVERGENT B2 ;  /* 0x0000000000027941 */ /* 0x000fea0003800200 */
.L_x_433:
[----:B------:R-:W0:Y:S02]  /*2790*/  LDC.64 R2, c[0x0][0x388] ;  /* 0x0000e200ff027b82 */ /* 0x000e240000000a00 */
[----:B0-----:R-:W-:-:S05]  /*27a0*/  IMAD.WIDE R8, R8, 0x4, R2 ;  /* 0x0000000408087825 */ /* 0x001fca00078e0202 */
        /* <DEDUP_REMOVED lines=16> */
.L_x_436:
[----:B------:R-:W-:Y:S05]  /*28b0*/  BSYNC.RECONVERGENT B2 ;  /* 0x0000000000027941 */ /* 0x000fea0003800200 */
.L_x_435:
        /* <DEDUP_REMOVED lines=16> */
.L_x_438:
[----:B------:R-:W-:Y:S05]  /*29c0*/  BSYNC.RECONVERGENT B2 ;  /* 0x0000000000027941 */ /* 0x000fea0003800200 */
.L_x_437:
        /* <DEDUP_REMOVED lines=16> */
.L_x_440:
[----:B------:R-:W-:Y:S05]  /*2ad0*/  BSYNC.RECONVERGENT B2 ;  /* 0x0000000000027941 */ /* 0x000fea0003800200 */
.L_x_439:
        /* <DEDUP_REMOVED lines=16> */
.L_x_442:
[----:B------:R-:W-:Y:S05]  /*2be0*/  BSYNC.RECONVERGENT B2 ;  /* 0x0000000000027941 */ /* 0x000fea0003800200 */
.L_x_441:
        /* <DEDUP_REMOVED lines=16> */
.L_x_444:
[----:B------:R-:W-:Y:S05]  /*2cf0*/  BSYNC.RECONVERGENT B2 ;  /* 0x0000000000027941 */ /* 0x000fea0003800200 */
.L_x_443:
        /* <DEDUP_REMOVED lines=16> */
.L_x_446:
[----:B------:R-:W-:Y:S05]  /*2e00*/  BSYNC.RECONVERGENT B2 ;  /* 0x0000000000027941 */ /* 0x000fea0003800200 */
.L_x_445:
        /* <DEDUP_REMOVED lines=15> */
.L_x_448:
[----:B------:R-:W-:Y:S05]  /*2f00*/  BSYNC.RECONVERGENT B2 ;  /* 0x0000000000027941 */ /* 0x000fea0003800200 */
.L_x_447:
[----:B------:R1:W-:Y:S01]  /*2f10*/  STG.E desc[UR10][R8.64+0x1c], R0 ;  /* 0x00001c0008007986 */ /* 0x0003e2000c10190a */
[----:B------:R-:W-:-:S07]  /*2f20*/  IADD3 R6, PT, PT, R6, 0x8, RZ ;  /* 0x0000000806067810 */ /* 0x000fce0007ffe0ff */
.L_x_432:
[----:B------:R-:W-:-:S13]  /*2f30*/  ISETP.NE.AND P0, PT, RZ, UR4, PT ;  /* 0x00000004ff007c0c */ /* 0x000fda000bf05270 */
[----:B------:R-:W-:Y:S05]  /*2f40*/  @!P0 EXIT ;  /* 0x000000000000894d */ /* 0x000fea0003800000 */
[----:B------:R-:W2:Y:S01]  /*2f50*/  LDCU UR5, c[0x0][0x394] ;  /* 0x00007280ff0577ac */ /* 0x000ea20008000800 */
[----:B------:R-:W-:Y:S02]  /*2f60*/  UISETP.GE.U32.AND UP0, UPT, UR4, 0x4, UPT ;  /* 0x000000040400788c */ /* 0x000fe4000bf06070 */
[----:B--2---:R-:W-:-:S07]  /*2f70*/  ULOP3.LUT UR5, UR5, 0x3, URZ, 0xc0, !UPT ;  /* 0x0000000305057892 */ /* 0x004fce000f8ec0ff */
[----:B------:R-:W-:Y:S05]  /*2f80*/  BRA.U !UP0, `(.L_x_449) ;  /* 0x0000000508247547 */ /* 0x000fea000b800000 */
[----:B01----:R-:W0:Y:S01]  /*2f90*/  LDC.64 R8, c[0x0][0x380] ;  /* 0x0000e000ff087b82 */ /* 0x003e220000000a00 */
[----:B------:R-:W-:-:S05]  /*2fa0*/  IADD3 R14, PT, PT, R7, R6, RZ ;  /* 0x00000006070e7210 */ /* 0x000fca0007ffe0ff */
[----:B0-----:R-:W-:-:S05]  /*2fb0*/  IMAD.WIDE R8, R14, 0x4, R8 ;  /* 0x000000040e087825 */ /* 0x001fca00078e0208 */
        /* <DEDUP_REMOVED lines=15> */
.L_x_451:
[----:B------:R-:W-:Y:S05]  /*30b0*/  BSYNC.RECONVERGENT B2 ;  /* 0x0000000000027941 */ /* 0x000fea0003800200 */
.L_x_450:
        /* <DEDUP_REMOVED lines=18> */
.L_x_453:
[----:B------:R-:W-:Y:S05]  /*31e0*/  BSYNC.RECONVERGENT B2 ;  /* 0x0000000000027941 */ /* 0x000fea0003800200 */
.L_x_452:
        /* <DEDUP_REMOVED lines=16> */
.L_x_455:
[----:B------:R-:W-:Y:S05]  /*32f0*/  BSYNC.RECONVERGENT B2 ;  /* 0x0000000000027941 */ /* 0x000fea0003800200 */
.L_x_454:
        /* <DEDUP_REMOVED lines=15> */
.L_x_457:
[----:B------:R-:W-:Y:S05]  /*33f0*/  BSYNC.RECONVERGENT B2 ;  /* 0x0000000000027941 */ /* 0x000fea0003800200 */
.L_x_456:
[----:B------:R2:W-:Y:S01]  /*3400*/  STG.E desc[UR10][R14.64+0xc], R0 ;  /* 0x00000c000e007986 */ /* 0x0005e2000c10190a */
[----:B------:R-:W-:-:S07]  /*3410*/  IADD3 R6, PT, PT, R6, 0x4, RZ ;  /* 0x0000000406067810 */ /* 0x000fce0007ffe0ff */
.L_x_449:
[----:B------:R-:W-:-:S13]  /*3420*/  ISETP.NE.AND P0, PT, RZ, UR5, PT ;  /* 0x00000005ff007c0c */ /* 0x000fda000bf05270 */
[----:B------:R-:W-:Y:S05]  /*3430*/  @!P0 EXIT ;  /* 0x000000000000894d */ /* 0x000fea0003800000 */
[----:B--2---:R-:W2:Y:S01]  /*3440*/  LDC.64 R14, c[0x0][0x380] ;  /* 0x0000e000ff0e7b82 */ /* 0x004ea20000000a00 */
[----:B------:R-:W-:Y:S01]  /*3450*/  IADD3 R19, PT, PT, R7, R6, RZ ;  /* 0x0000000607137210 */ /* 0x000fe20007ffe0ff */
[----:B------:R-:W-:-:S06]  /*3460*/  UIADD3 UR4, UPT, UPT, -UR5, URZ, URZ ;  /* 0x000000ff05047290 */ /* 0x000fcc000fffe1ff */
[----:B01----:R-:W0:Y:S06]  /*3470*/  LDC.64 R8, c[0x0][0x388] ;  /* 0x0000e200ff087b82 */ /* 0x003e2c0000000a00 */
.L_x_460:
[----:B--2---:R-:W-:-:S06]  /*3480*/  IMAD.WIDE R2, R19, 0x4, R14 ;  /* 0x0000000413027825 */ /* 0x004fcc00078e020e */
[----:B------:R-:W2:Y:S01]  /*3490*/  LDG.E R3, desc[UR10][R2.64] ;  /* 0x0000000a02037981 */ /* 0x000ea2000c1e1900 */
[----:B-1----:R-:W1:Y:S01]  /*34a0*/  MUFU.RCP R5, R10 ;  /* 0x0000000a00057308 */ /* 0x002e620000001000 */
[----:B------:R-:W-:Y:S01]  /*34b0*/  UIADD3 UR4, UPT, UPT, UR4, 0x1, URZ ;  /* 0x0000000104047890 */ /* 0x000fe2000fffe0ff */
[----:B------:R-:W-:Y:S01]  /*34c0*/  BSSY.RECONVERGENT B2, `(.L_x_458) ;  /* 0x000000d000027945 */ /* 0x000fe20003800200 */
[----:B0-----:R-:W-:Y:S02]  /*34d0*/  IMAD.WIDE R6, R19, 0x4, R8 ;  /* 0x0000000413067825 */ /* 0x001fe400078e0208 */
[----:B------:R-:W-:Y:S02]  /*34e0*/  UISETP.NE.AND UP0, UPT, UR4, URZ, UPT ;  /* 0x000000ff0400728c */ /* 0x000fe4000bf05270 */
[----:B-1----:R-:W-:-:S04]  /*34f0*/  FFMA R0, R5, -R10, 1 ;  /* 0x3f80000005007423 */ /* 0x002fc8000000080a */
        /* <DEDUP_REMOVED lines=9> */
.L_x_459:
[----:B------:R-:W-:Y:S05]  /*3590*/  BSYNC.RECONVERGENT B2 ;  /* 0x0000000000027941 */ /* 0x000fea0003800200 */
.L_x_458:
[----:B------:R1:W-:Y:S01]  /*35a0*/  STG.E desc[UR10][R6.64], R0 ;  /* 0x0000000006007986 */ /* 0x0003e2000c10190a */
[----:B------:R-:W-:Y:S01]  /*35b0*/  IADD3 R19, PT, PT, R19, 0x1, RZ ;  /* 0x0000000113137810 */ /* 0x000fe20007ffe0ff */
[----:B------:R-:W-:Y:S06]  /*35c0*/  BRA.U UP0, `(.L_x_460) ;  /* 0xfffffffd00ac7547 */ /* 0x000fec000b83ffff */
[----:B------:R-:W-:Y:S05]  /*35d0*/  EXIT ;  /* 0x000000000000794d */ /* 0x000fea0003800000 */
        .weak           $__internal_7_$__cuda_sm3x_div_rn_noftz_f32_slowpath
        .type           $__internal_7_$__cuda_sm3x_div_rn_noftz_f32_slowpath,@function
        .size           $__internal_7_$__cuda_sm3x_div_rn_noftz_f32_slowpath,(.L_x_480 - $__internal_7_$__cuda_sm3x_div_rn_noftz_f32_slowpath)
$__internal_7_$__cuda_sm3x_div_rn_noftz_f32_slowpath:
        /* <DEDUP_REMOVED lines=34> */
.L_x_462:
[----:B------:R-:W-:Y:S01]  /*3800*/  LEA R13, R4, 0xc0800000, 0x17 ;  /* 0xc0800000040d7811 */ /* 0x000fe200078eb8ff */
[----:B------:R-:W-:Y:S01]  /*3810*/  BSSY.RECONVERGENT B1, `(.L_x_467) ;  /* 0x0000036000017945 */ /* 0x000fe20003800200 */
[----:B------:R-:W-:Y:S02]  /*3820*/  IADD3 R11, PT, PT, R11, -0x7f, RZ ;  /* 0xffffff810b0b7810 */ /* 0x000fe40007ffe0ff */
[----:B------:R-:W-:Y:S02]  /*3830*/  IADD3 R20, PT, PT, -R13, R0, RZ ;  /* 0x000000000d147210 */ /* 0x000fe40007ffe1ff */
[C---:B------:R-:W-:Y:S01]  /*3840*/  IADD3 R4, PT, PT, R11.reuse, 0x7f, -R4 ;  /* 0x0000007f0b047810 */ /* 0x040fe20007ffe804 */
[----:B------:R-:W-:Y:S01]  /*3850*/  IMAD R0, R11, -0x800000, R3 ;  /* 0xff8000000b007824 */ /* 0x000fe200078e0203 */
[----:B------:R-:W0:Y:S01]  /*3860*/  MUFU.RCP R12, R20 ;  /* 0x00000014000c7308 */ /* 0x000e220000001000 */
[----:B------:R-:W-:Y:S01]  /*3870*/  FADD.FTZ R13, -R20, -RZ ;  /* 0x800000ff140d7221 */ /* 0x000fe20000010100 */
[----:B------:R-:W-:-:S03]  /*3880*/  IADD3 R5, PT, PT, R4, R5, RZ ;  /* 0x0000000504057210 */ /* 0x000fc60007ffe0ff */
        /* <DEDUP_REMOVED lines=21> */
[----:B------:R-:W-:Y:S01]  /*39e0*/  IADD3 R11, PT, PT, R3, 0x20, RZ ;  /* 0x00000020030b7810 */ /* 0x000fe20007ffe0ff */
[CCC-:B------:R-:W-:Y:S01]  /*39f0*/  FFMA.RP R5, R17.reuse, R13.reuse, R12.reuse ;  /* 0x0000000d11057223 */ /* 0x1c0fe2000000800c */
[----:B------:R-:W-:Y:S01]  /*3a00*/  FFMA.RM R12, R17, R13, R12 ;  /* 0x0000000d110c7223 */ /* 0x000fe2000000400c */
[C---:B------:R-:W-:Y:S02]  /*3a10*/  ISETP.NE.AND P3, PT, R3.reuse, RZ, PT ;  /* 0x000000ff0300720c */ /* 0x040fe40003f65270 */
[----:B------:R-:W-:Y:S02]  /*3a20*/  LOP3.LUT R4, R4, 0x7fffff, RZ, 0xc0, !PT ;  /* 0x007fffff04047812 */ /* 0x000fe400078ec0ff */
[----:B------:R-:W-:Y:S02]  /*3a30*/  ISETP.NE.AND P1, PT, R3, RZ, PT ;  /* 0x000000ff0300720c */ /* 0x000fe40003f25270 */
        /* <DEDUP_REMOVED lines=15> */
.L_x_469:
[----:B------:R-:W-:-:S04]  /*3b30*/  LOP3.LUT R0, R0, 0x80000000, RZ, 0xc0, !PT ;  /* 0x8000000000007812 */ /* 0x000fc800078ec0ff */
[----:B------:R-:W-:Y:S01]  /*3b40*/  LOP3.LUT R0, R0, 0x7f800000, RZ, 0xfc, !PT ;  /* 0x7f80000000007812 */ /* 0x000fe200078efcff */
[----:B------:R-:W-:Y:S06]  /*3b50*/  BRA `(.L_x_470) ;  /* 0x0000000000047947 */ /* 0x000fec0003800000 */
.L_x_468:
[----:B------:R-:W-:-:S07]  /*3b60*/  LEA R0, R5, R0, 0x17 ;  /* 0x0000000005007211 */ /* 0x000fce00078eb8ff */
.L_x_470:
[----:B------:R-:W-:Y:S05]  /*3b70*/  BSYNC.RECONVERGENT B1 ;  /* 0x0000000000017941 */ /* 0x000fea0003800200 */
.L_x_467:
[----:B------:R-:W-:Y:S05]  /*3b80*/  BRA `(.L_x_471) ;  /* 0x0000000000207947 */ /* 0x000fea0003800000 */
.L_x_466:
[----:B------:R-:W-:-:S04]  /*3b90*/  LOP3.LUT R0, R0, 0x80000000, R3, 0x48, !PT ;  /* 0x8000000000007812 */ /* 0x000fc800078e4803 */
[----:B------:R-:W-:Y:S01]  /*3ba0*/  LOP3.LUT R0, R0, 0x7f800000, RZ, 0xfc, !PT ;  /* 0x7f80000000007812 */ /* 0x000fe200078efcff */
[----:B------:R-:W-:Y:S06]  /*3bb0*/  BRA `(.L_x_471) ;  /* 0x0000000000147947 */ /* 0x000fec0003800000 */
.L_x_465:
[----:B------:R-:W-:Y:S01]  /*3bc0*/  LOP3.LUT R0, R0, 0x80000000, R3, 0x48, !PT ;  /* 0x8000000000007812 */ /* 0x000fe200078e4803 */
[----:B------:R-:W-:Y:S06]  /*3bd0*/  BRA `(.L_x_471) ;  /* 0x00000000000c7947 */ /* 0x000fec0003800000 */
.L_x_464:
[----:B------:R-:W0:Y:S01]  /*3be0*/  MUFU.RSQ R0, -QNAN ;  /* 0xffc0000000007908 */ /* 0x000e220000001400 */
[----:B------:R-:W-:Y:S05]  /*3bf0*/  BRA `(.L_x_471) ;  /* 0x0000000000047947 */ /* 0x000fea0003800000 */
.L_x_463:
[----:B------:R-:W-:-:S07]  /*3c00*/  FADD.FTZ R0, R3, R0 ;  /* 0x0000000003007221 */ /* 0x000fce0000010000 */
.L_x_471:
[----:B------:R-:W-:Y:S05]  /*3c10*/  BSYNC.RECONVERGENT B0 ;  /* 0x0000000000007941 */ /* 0x000fea0003800200 */
.L_x_461:
[----:B------:R-:W-:-:S04]  /*3c20*/  HFMA2 R3, -RZ, RZ, 0, 0 ;  /* 0x00000000ff037431 */ /* 0x000fc800000001ff */
[----:B0-----:R-:W-:Y:S05]  /*3c30*/  RET.REL.NODEC R2 `(_Z15softmax_kernel1PfS_ii) ;  /* 0xffffffc002f07950 */ /* 0x001fea0003c3ffff */
.L_x_472:
        /* <DEDUP_REMOVED lines=12> */
.L_x_480:


//--------------------- .nv.shared._Z28softmax_forward_online_blockILj128EEvPfS0_ii --------------------------
	.section	.nv.shared._Z28softmax_forward_online_blockILj128EEvPfS0_ii,"aw",@nobits
	.sectionflags	@""
	.align	4
.nv.shared._Z28softmax_forward_online_blockILj128EEvPfS0_ii:
	.zero		1056


//--------------------- .nv.shared.reserved.0     --------------------------
	.section	.nv.shared.reserved.0,"aw",@nobits
	.weak		__nv_reservedSMEM_offset_0_alias
	.size		__nv_reservedSMEM_offset_0_alias, 0, 64
	.other		__nv_reservedSMEM_offset_0_alias,@"STO_CUDA_RESERVED_SHARED STV_DEFAULT"
__nv_reservedSMEM_offset_0_alias:
	.zero		0
	.zero		64


//--------------------- .nv.shared._Z25softmax_kernel_block_vec4ILj128EEvPfS0_ii --------------------------
	.section	.nv.shared._Z25softmax_kernel_block_vec4ILj128EEvPfS0_ii,"aw",@nobits
	.sectionflags	@""
	.align	4
.nv.shared._Z25softmax_kernel_block_vec4ILj128EEvPfS0_ii:
	.zero		1048


//--------------------- .nv.shared._Z20softmax_kernel_blockILj128EEvPfS0_ii --------------------------
	.section	.nv.shared._Z20softmax_kernel_blockILj128EEvPfS0_ii,"aw",@nobits
	.sectionflags	@""
	.align	4
.nv.shared._Z20softmax_kernel_blockILj128EEvPfS0_ii:
	.zero		1048


//--------------------- .nv.constant0._Z28softmax_forward_online_blockILj128EEvPfS0_ii --------------------------
	.section	.nv.constant0._Z28softmax_forward_online_blockILj128EEvPfS0_ii,"a",@progbits
	.sectionflags	@""
	.align	4
.nv.constant0._Z28softmax_forward_online_blockILj128EEvPfS0_ii:
	.zero		920


//--------------------- .nv.constant0._Z25softmax_kernel_block_vec4ILj128EEvPfS0_ii --------------------------
	.section	.nv.constant0._Z25softmax_kernel_block_vec4ILj128EEvPfS0_ii,"a",@progbits
	.sectionflags	@""
	.align	4
.nv.constant0._Z25softmax_kernel_block_vec4ILj128EEvPfS0_ii:
	.zero		920


//--------------------- .nv.constant0._Z20softmax_kernel_blockILj128EEvPfS0_ii --------------------------
	.section	.nv.constant0._Z20softmax_kernel_blockILj128EEvPfS0_ii,"a",@progbits
	.sectionflags	@""
	.align	4
.nv.constant0._Z20softmax_kernel_blockILj128EEvPfS0_ii:
	.zero		920


//--------------------- .nv.constant0._Z32softmax_forward_online_warp_vec4PfS_ii --------------------------
	.section	.nv.constant0._Z32softmax_forward_online_warp_vec4PfS_ii,"a",@progbits
	.sectionflags	@""
	.align	4
.nv.constant0._Z32softmax_forward_online_warp_vec4PfS_ii:
	.zero		920


//--------------------- .nv.constant0._Z27softmax_forward_online_warpPfS_ii --------------------------
	.section	.nv.constant0._Z27softmax_forward_online_warpPfS_ii,"a",@progbits
	.sectionflags	@""
	.align	4
.nv.constant0._Z27softmax_forward_online_warpPfS_ii:
	.zero		920


//--------------------- .nv.constant0._Z28softmax_forward_online_naivePfS_ii --------------------------
	.section	.nv.constant0._Z28softmax_forward_online_naivePfS_ii,"a",@progbits
	.sectionflags	@""
	.align	4
.nv.constant0._Z28softmax_forward_online_naivePfS_ii:
	.zero		920


//--------------------- .nv.constant0._Z20softmax_forward_warpPfS_ii --------------------------
	.section	.nv.constant0._Z20softmax_forward_warpPfS_ii,"a",@progbits
	.sectionflags	@""
	.align	4
.nv.constant0._Z20softmax_forward_warpPfS_ii:
	.zero		920


//--------------------- .nv.constant0._Z15softmax_kernel1PfS_ii --------------------------
	.section	.nv.constant0._Z15softmax_kernel1PfS_ii,"a",@progbits
	.sectionflags	@""
	.align	4
.nv.constant0._Z15softmax_kernel1PfS_ii:
	.zero		920


//--------------------- SYMBOLS --------------------------

	.type		.nv.reservedSmem.offset0,@object
	.size		.nv.reservedSmem.offset0,0x4
	.type		.nv.reservedSmem.cap,@object
	.size		.nv.reservedSmem.cap,0x4
